//
// Generated by NVIDIA NVVM Compiler
//
// Compiler Build ID: CL-36424714
// Cuda compilation tools, release 13.0, V13.0.88
// Based on NVVM 20.0.0
//

.version 9.0
.target sm_100
.address_size 64

	// .globl	hint_gen_kernel_warp
.const .align 4 .b8 SHA256_K[256] = {152, 47, 138, 66, 145, 68, 55, 113, 207, 251, 192, 181, 165, 219, 181, 233, 91, 194, 86, 57, 241, 17, 241, 89, 164, 130, 63, 146, 213, 94, 28, 171, 152, 170, 7, 216, 1, 91, 131, 18, 190, 133, 49, 36, 195, 125, 12, 85, 116, 93, 190, 114, 254, 177, 222, 128, 167, 6, 220, 155, 116, 241, 155, 193, 193, 105, 155, 228, 134, 71, 190, 239, 198, 157, 193, 15, 204, 161, 12, 36, 111, 44, 233, 45, 170, 132, 116, 74, 220, 169, 176, 92, 218, 136, 249, 118, 82, 81, 62, 152, 109, 198, 49, 168, 200, 39, 3, 176, 199, 127, 89, 191, 243, 11, 224, 198, 71, 145, 167, 213, 81, 99, 202, 6, 103, 41, 41, 20, 133, 10, 183, 39, 56, 33, 27, 46, 252, 109, 44, 77, 19, 13, 56, 83, 84, 115, 10, 101, 187, 10, 106, 118, 46, 201, 194, 129, 133, 44, 114, 146, 161, 232, 191, 162, 75, 102, 26, 168, 112, 139, 75, 194, 163, 81, 108, 199, 25, 232, 146, 209, 36, 6, 153, 214, 133, 53, 14, 244, 112, 160, 106, 16, 22, 193, 164, 25, 8, 108, 55, 30, 76, 119, 72, 39, 181, 188, 176, 52, 179, 12, 28, 57, 74, 170, 216, 78, 79, 202, 156, 91, 243, 111, 46, 104, 238, 130, 143, 116, 111, 99, 165, 120, 20, 120, 200, 132, 8, 2, 199, 140, 250, 255, 190, 144, 235, 108, 80, 164, 247, 163, 249, 190, 242, 120, 113, 198};
.const .align 4 .b8 SHA256_H0[32] = {103, 230, 9, 106, 133, 174, 103, 187, 114, 243, 110, 60, 58, 245, 79, 165, 127, 82, 14, 81, 140, 104, 5, 155, 171, 217, 131, 31, 25, 205, 224, 91};

.visible .entry hint_gen_kernel_warp(
	.param .align 8 .b8 hint_gen_kernel_warp_param_0[40],
	.param .u64 .ptr .align 1 hint_gen_kernel_warp_param_1,
	.param .u64 .ptr .align 1 hint_gen_kernel_warp_param_2,
	.param .u64 .ptr .align 1 hint_gen_kernel_warp_param_3,
	.param .u64 .ptr .align 1 hint_gen_kernel_warp_param_4
)
{
	.local .align 8 .b8 	__local_depot0[64];
	.reg .b64 	%SP;
	.reg .b64 	%SPL;
	.reg .pred 	%p<33>;
	.reg .b16 	%rs<5>;
	.reg .b32 	%r<3077>;
	.reg .b64 	%rd<162>;

	mov.u64 	%SPL, __local_depot0;
	ld.param.v2.u32 	{%r120, %r121}, [hint_gen_kernel_warp_param_0+32];
	ld.param.u64 	%rd64, [hint_gen_kernel_warp_param_0+16];
	ld.param.u64 	%rd63, [hint_gen_kernel_warp_param_0+8];
	ld.param.u64 	%rd62, [hint_gen_kernel_warp_param_0];
	ld.param.v2.u32 	{%r118, %r119}, [hint_gen_kernel_warp_param_0+24];
	add.u64 	%rd1, %SPL, 0;
	mov.u32 	%r122, %ctaid.x;
	mov.u32 	%r123, %ntid.x;
	mov.u32 	%r124, %tid.x;
	mad.lo.s32 	%r1, %r122, %r123, %r124;
	setp.ge.u32 	%p1, %r1, %r119;
	@%p1 bra 	$L__BB0_43;
	setp.eq.s64 	%p2, %rd64, 0;
	mov.b64 	%rd154, 0;
	mov.u64 	%rd155, %rd154;
	mov.u64 	%rd156, %rd154;
	mov.u64 	%rd157, %rd154;
	@%p2 bra 	$L__BB0_42;
	ld.const.u32 	%r2, [SHA256_H0];
	ld.const.u32 	%r3, [SHA256_H0+4];
	ld.const.u32 	%r4, [SHA256_H0+8];
	ld.const.u32 	%r5, [SHA256_H0+12];
	ld.const.u32 	%r6, [SHA256_H0+16];
	ld.const.u32 	%r7, [SHA256_H0+20];
	ld.const.u32 	%r8, [SHA256_H0+24];
	ld.const.u32 	%r9, [SHA256_H0+28];
	shf.l.wrap.b32 	%r126, %r6, %r6, 26;
	shf.l.wrap.b32 	%r127, %r6, %r6, 21;
	xor.b32  	%r128, %r126, %r127;
	shf.l.wrap.b32 	%r129, %r6, %r6, 7;
	xor.b32  	%r130, %r128, %r129;
	and.b32  	%r131, %r6, %r7;
	not.b32 	%r132, %r6;
	and.b32  	%r133, %r8, %r132;
	or.b32  	%r134, %r131, %r133;
	ld.const.u32 	%r135, [SHA256_K];
	add.s32 	%r136, %r130, %r134;
	add.s32 	%r137, %r136, %r9;
	add.s32 	%r10, %r137, %r135;
	shf.l.wrap.b32 	%r138, %r2, %r2, 30;
	shf.l.wrap.b32 	%r139, %r2, %r2, 19;
	xor.b32  	%r140, %r138, %r139;
	shf.l.wrap.b32 	%r141, %r2, %r2, 10;
	xor.b32  	%r142, %r140, %r141;
	xor.b32  	%r143, %r3, %r4;
	and.b32  	%r144, %r2, %r143;
	and.b32  	%r145, %r3, %r4;
	xor.b32  	%r146, %r144, %r145;
	add.s32 	%r11, %r142, %r146;
	ld.const.u32 	%r147, [SHA256_K+4];
	add.s32 	%r12, %r8, %r147;
	ld.const.u32 	%r148, [SHA256_K+8];
	add.s32 	%r13, %r7, %r148;
	ld.const.u32 	%r149, [SHA256_K+12];
	add.s32 	%r14, %r6, %r149;
	ld.const.u32 	%r15, [SHA256_K+16];
	ld.const.u32 	%r16, [SHA256_K+20];
	ld.const.u32 	%r150, [SHA256_K+32];
	add.s32 	%r17, %r150, 1886548096;
	ld.const.u32 	%r151, [SHA256_K+60];
	add.s32 	%r18, %r151, 280;
	ld.const.u32 	%r19, [SHA256_K+64];
	ld.const.u32 	%r20, [SHA256_K+68];
	ld.const.u32 	%r21, [SHA256_K+72];
	ld.const.u32 	%r22, [SHA256_K+76];
	ld.const.u32 	%r23, [SHA256_K+80];
	ld.const.u32 	%r24, [SHA256_K+84];
	ld.const.u32 	%r25, [SHA256_K+88];
	ld.const.u32 	%r26, [SHA256_K+92];
	ld.const.u32 	%r27, [SHA256_K+96];
	ld.const.u32 	%r28, [SHA256_K+100];
	ld.const.u32 	%r29, [SHA256_K+104];
	ld.const.u32 	%r30, [SHA256_K+108];
	ld.const.u32 	%r31, [SHA256_K+112];
	ld.const.u32 	%r32, [SHA256_K+148];
	ld.const.u32 	%r33, [SHA256_K+188];
	ld.const.u32 	%r34, [SHA256_K+192];
	ld.const.u32 	%r35, [SHA256_K+196];
	ld.const.u32 	%r36, [SHA256_K+200];
	ld.const.u32 	%r37, [SHA256_K+204];
	ld.const.u32 	%r38, [SHA256_K+208];
	ld.const.u32 	%r39, [SHA256_K+212];
	ld.const.u32 	%r40, [SHA256_K+216];
	ld.const.u32 	%r41, [SHA256_K+220];
	ld.const.u32 	%r42, [SHA256_K+224];
	ld.const.u32 	%r43, [SHA256_K+228];
	ld.const.u32 	%r44, [SHA256_K+232];
	ld.const.u32 	%r45, [SHA256_K+236];
	ld.const.u32 	%r46, [SHA256_K+240];
	ld.const.u32 	%r47, [SHA256_K+244];
	ld.const.u32 	%r48, [SHA256_K+248];
	mov.b64 	%rd139, 0;
	ld.const.u32 	%r49, [SHA256_K+252];
	add.s64 	%rd73, %rd64, 7;
	shr.u64 	%rd74, %rd73, 3;
	mov.u64 	%rd157, %rd139;
	mov.u64 	%rd156, %rd139;
	mov.u64 	%rd155, %rd139;
	mov.u64 	%rd154, %rd139;
$L__BB0_3:
	ld.param.u64 	%rd137, [hint_gen_kernel_warp_param_3];
	cvt.u32.u64 	%r152, %rd139;
	shr.u64 	%rd72, %rd139, 3;
	cvt.u32.u64 	%r153, %rd72;
	cvt.u32.u64 	%r154, %rd74;
	mad.lo.s32 	%r155, %r1, %r154, %r153;
	cvt.u64.u32 	%rd75, %r155;
	cvta.to.global.u64 	%rd76, %rd137;
	add.s64 	%rd77, %rd76, %rd75;
	ld.global.nc.u8 	%rs2, [%rd77];
	cvt.u16.u8 	%rs3, %rs2;
	and.b32  	%r156, %r152, 7;
	shr.u16 	%rs4, %rs3, %r156;
	and.b16  	%rs1, %rs4, 1;
	setp.eq.b16 	%p3, %rs1, 1;
	mov.b32 	%r157, -1;
	vote.sync.ballot.b32 	%r158, %p3, %r157;
	setp.eq.s32 	%p5, %r158, 0;
	@%p5 bra 	$L__BB0_41;
	mov.u32 	%r159, %tid.x;
	and.b32  	%r160, %r159, 31;
	setp.ne.s32 	%p6, %r160, 0;
	@%p6 bra 	$L__BB0_6;
	ld.param.u64 	%rd135, [hint_gen_kernel_warp_param_1];
	cvta.to.global.u64 	%rd78, %rd135;
	shl.b64 	%rd79, %rd139, 5;
	add.s64 	%rd80, %rd78, %rd79;
	ld.global.nc.u32 	%r161, [%rd80];
	ld.global.nc.u32 	%r162, [%rd80+4];
	ld.global.nc.u32 	%r163, [%rd80+8];
	ld.global.nc.u32 	%r164, [%rd80+12];
	ld.global.nc.u32 	%r165, [%rd80+16];
	ld.global.nc.u32 	%r166, [%rd80+20];
	ld.global.nc.u32 	%r167, [%rd80+24];
	ld.global.nc.u32 	%r168, [%rd80+28];
	prmt.b32 	%r169, %r161, 0, 291;
	prmt.b32 	%r170, %r162, 0, 291;
	prmt.b32 	%r171, %r163, 0, 291;
	prmt.b32 	%r172, %r164, 0, 291;
	prmt.b32 	%r173, %r165, 0, 291;
	prmt.b32 	%r174, %r166, 0, 291;
	prmt.b32 	%r175, %r167, 0, 291;
	prmt.b32 	%r176, %r168, 0, 291;
	shf.l.wrap.b32 	%r177, %r170, %r170, 25;
	shf.l.wrap.b32 	%r178, %r170, %r170, 14;
	xor.b32  	%r179, %r177, %r178;
	shr.u32 	%r180, %r170, 3;
	xor.b32  	%r181, %r179, %r180;
	add.s32 	%r182, %r169, %r181;
	shf.l.wrap.b32 	%r183, %r171, %r171, 25;
	shf.l.wrap.b32 	%r184, %r171, %r171, 14;
	xor.b32  	%r185, %r183, %r184;
	shr.u32 	%r186, %r171, 3;
	xor.b32  	%r187, %r185, %r186;
	add.s32 	%r188, %r170, %r187;
	add.s32 	%r189, %r188, 11468800;
	shf.l.wrap.b32 	%r190, %r182, %r182, 15;
	shf.l.wrap.b32 	%r191, %r182, %r182, 13;
	xor.b32  	%r192, %r190, %r191;
	shr.u32 	%r193, %r182, 10;
	xor.b32  	%r194, %r192, %r193;
	shf.l.wrap.b32 	%r195, %r172, %r172, 25;
	shf.l.wrap.b32 	%r196, %r172, %r172, 14;
	xor.b32  	%r197, %r195, %r196;
	shr.u32 	%r198, %r172, 3;
	xor.b32  	%r199, %r197, %r198;
	add.s32 	%r200, %r194, %r171;
	add.s32 	%r201, %r200, %r199;
	shf.l.wrap.b32 	%r202, %r189, %r189, 15;
	shf.l.wrap.b32 	%r203, %r189, %r189, 13;
	xor.b32  	%r204, %r202, %r203;
	shr.u32 	%r205, %r189, 10;
	xor.b32  	%r206, %r204, %r205;
	shf.l.wrap.b32 	%r207, %r173, %r173, 25;
	shf.l.wrap.b32 	%r208, %r173, %r173, 14;
	xor.b32  	%r209, %r207, %r208;
	shr.u32 	%r210, %r173, 3;
	xor.b32  	%r211, %r209, %r210;
	add.s32 	%r212, %r206, %r172;
	add.s32 	%r213, %r212, %r211;
	shf.l.wrap.b32 	%r214, %r201, %r201, 15;
	shf.l.wrap.b32 	%r215, %r201, %r201, 13;
	xor.b32  	%r216, %r214, %r215;
	shr.u32 	%r217, %r201, 10;
	xor.b32  	%r218, %r216, %r217;
	shf.l.wrap.b32 	%r219, %r174, %r174, 25;
	shf.l.wrap.b32 	%r220, %r174, %r174, 14;
	xor.b32  	%r221, %r219, %r220;
	shr.u32 	%r222, %r174, 3;
	xor.b32  	%r223, %r221, %r222;
	add.s32 	%r224, %r218, %r173;
	add.s32 	%r225, %r224, %r223;
	shf.l.wrap.b32 	%r226, %r213, %r213, 15;
	shf.l.wrap.b32 	%r227, %r213, %r213, 13;
	xor.b32  	%r228, %r226, %r227;
	shr.u32 	%r229, %r213, 10;
	xor.b32  	%r230, %r228, %r229;
	shf.l.wrap.b32 	%r231, %r175, %r175, 25;
	shf.l.wrap.b32 	%r232, %r175, %r175, 14;
	xor.b32  	%r233, %r231, %r232;
	shr.u32 	%r234, %r175, 3;
	xor.b32  	%r235, %r233, %r234;
	add.s32 	%r236, %r230, %r174;
	add.s32 	%r237, %r236, %r235;
	shf.l.wrap.b32 	%r238, %r225, %r225, 15;
	shf.l.wrap.b32 	%r239, %r225, %r225, 13;
	xor.b32  	%r240, %r238, %r239;
	shr.u32 	%r241, %r225, 10;
	xor.b32  	%r242, %r240, %r241;
	add.s32 	%r243, %r242, %r175;
	shf.l.wrap.b32 	%r244, %r176, %r176, 25;
	shf.l.wrap.b32 	%r245, %r176, %r176, 14;
	xor.b32  	%r246, %r244, %r245;
	shr.u32 	%r247, %r176, 3;
	xor.b32  	%r248, %r246, %r247;
	add.s32 	%r249, %r243, %r248;
	add.s32 	%r250, %r249, 280;
	shf.l.wrap.b32 	%r251, %r237, %r237, 15;
	shf.l.wrap.b32 	%r252, %r237, %r237, 13;
	xor.b32  	%r253, %r251, %r252;
	shr.u32 	%r254, %r237, 10;
	xor.b32  	%r255, %r253, %r254;
	add.s32 	%r256, %r255, %r182;
	add.s32 	%r257, %r256, %r176;
	add.s32 	%r258, %r257, -1831946515;
	shf.l.wrap.b32 	%r259, %r250, %r250, 15;
	shf.l.wrap.b32 	%r260, %r250, %r250, 13;
	xor.b32  	%r261, %r259, %r260;
	shr.u32 	%r262, %r250, 10;
	xor.b32  	%r263, %r261, %r262;
	add.s32 	%r264, %r263, %r189;
	add.s32 	%r265, %r264, 1886548096;
	shf.l.wrap.b32 	%r266, %r258, %r258, 15;
	shf.l.wrap.b32 	%r267, %r258, %r258, 13;
	xor.b32  	%r268, %r266, %r267;
	shr.u32 	%r269, %r258, 10;
	xor.b32  	%r270, %r268, %r269;
	add.s32 	%r271, %r270, %r201;
	shf.l.wrap.b32 	%r272, %r265, %r265, 15;
	shf.l.wrap.b32 	%r273, %r265, %r265, 13;
	xor.b32  	%r274, %r272, %r273;
	shr.u32 	%r275, %r265, 10;
	xor.b32  	%r276, %r274, %r275;
	add.s32 	%r277, %r276, %r213;
	shf.l.wrap.b32 	%r278, %r271, %r271, 15;
	shf.l.wrap.b32 	%r279, %r271, %r271, 13;
	xor.b32  	%r280, %r278, %r279;
	shr.u32 	%r281, %r271, 10;
	xor.b32  	%r282, %r280, %r281;
	add.s32 	%r283, %r282, %r225;
	shf.l.wrap.b32 	%r284, %r277, %r277, 15;
	shf.l.wrap.b32 	%r285, %r277, %r277, 13;
	xor.b32  	%r286, %r284, %r285;
	shr.u32 	%r287, %r277, 10;
	xor.b32  	%r288, %r286, %r287;
	add.s32 	%r289, %r288, %r237;
	shf.l.wrap.b32 	%r290, %r283, %r283, 15;
	shf.l.wrap.b32 	%r291, %r283, %r283, 13;
	xor.b32  	%r292, %r290, %r291;
	shr.u32 	%r293, %r283, 10;
	xor.b32  	%r294, %r292, %r293;
	add.s32 	%r295, %r294, %r250;
	shf.l.wrap.b32 	%r296, %r289, %r289, 15;
	shf.l.wrap.b32 	%r297, %r289, %r289, 13;
	xor.b32  	%r298, %r296, %r297;
	shr.u32 	%r299, %r289, 10;
	xor.b32  	%r300, %r298, %r299;
	add.s32 	%r301, %r300, %r258;
	add.s32 	%r302, %r301, 809893921;
	shf.l.wrap.b32 	%r303, %r295, %r295, 15;
	shf.l.wrap.b32 	%r304, %r295, %r295, 13;
	xor.b32  	%r305, %r303, %r304;
	shr.u32 	%r306, %r295, 10;
	xor.b32  	%r307, %r305, %r306;
	add.s32 	%r308, %r307, %r265;
	shf.l.wrap.b32 	%r309, %r182, %r182, 25;
	shf.l.wrap.b32 	%r310, %r182, %r182, 14;
	xor.b32  	%r311, %r309, %r310;
	shr.u32 	%r312, %r182, 3;
	xor.b32  	%r313, %r311, %r312;
	add.s32 	%r314, %r308, %r313;
	add.s32 	%r315, %r314, 280;
	shf.l.wrap.b32 	%r316, %r302, %r302, 15;
	shf.l.wrap.b32 	%r317, %r302, %r302, 13;
	xor.b32  	%r318, %r316, %r317;
	shr.u32 	%r319, %r302, 10;
	xor.b32  	%r320, %r318, %r319;
	add.s32 	%r321, %r320, %r271;
	shf.l.wrap.b32 	%r322, %r189, %r189, 25;
	shf.l.wrap.b32 	%r323, %r189, %r189, 14;
	xor.b32  	%r324, %r322, %r323;
	shr.u32 	%r325, %r189, 3;
	xor.b32  	%r326, %r324, %r325;
	add.s32 	%r327, %r321, %r182;
	add.s32 	%r328, %r327, %r326;
	shf.l.wrap.b32 	%r329, %r315, %r315, 15;
	shf.l.wrap.b32 	%r330, %r315, %r315, 13;
	xor.b32  	%r331, %r329, %r330;
	shr.u32 	%r332, %r315, 10;
	xor.b32  	%r333, %r331, %r332;
	add.s32 	%r334, %r333, %r277;
	shf.l.wrap.b32 	%r335, %r201, %r201, 25;
	shf.l.wrap.b32 	%r336, %r201, %r201, 14;
	xor.b32  	%r337, %r335, %r336;
	shr.u32 	%r338, %r201, 3;
	xor.b32  	%r339, %r337, %r338;
	add.s32 	%r340, %r334, %r189;
	add.s32 	%r341, %r340, %r339;
	shf.l.wrap.b32 	%r342, %r328, %r328, 15;
	shf.l.wrap.b32 	%r343, %r328, %r328, 13;
	xor.b32  	%r344, %r342, %r343;
	shr.u32 	%r345, %r328, 10;
	xor.b32  	%r346, %r344, %r345;
	add.s32 	%r347, %r346, %r283;
	shf.l.wrap.b32 	%r348, %r213, %r213, 25;
	shf.l.wrap.b32 	%r349, %r213, %r213, 14;
	xor.b32  	%r350, %r348, %r349;
	shr.u32 	%r351, %r213, 3;
	xor.b32  	%r352, %r350, %r351;
	add.s32 	%r353, %r347, %r201;
	add.s32 	%r354, %r353, %r352;
	shf.l.wrap.b32 	%r355, %r341, %r341, 15;
	shf.l.wrap.b32 	%r356, %r341, %r341, 13;
	xor.b32  	%r357, %r355, %r356;
	shr.u32 	%r358, %r341, 10;
	xor.b32  	%r359, %r357, %r358;
	add.s32 	%r360, %r359, %r289;
	shf.l.wrap.b32 	%r361, %r225, %r225, 25;
	shf.l.wrap.b32 	%r362, %r225, %r225, 14;
	xor.b32  	%r363, %r361, %r362;
	shr.u32 	%r364, %r225, 3;
	xor.b32  	%r365, %r363, %r364;
	add.s32 	%r366, %r360, %r213;
	add.s32 	%r367, %r366, %r365;
	shf.l.wrap.b32 	%r368, %r354, %r354, 15;
	shf.l.wrap.b32 	%r369, %r354, %r354, 13;
	xor.b32  	%r370, %r368, %r369;
	shr.u32 	%r371, %r354, 10;
	xor.b32  	%r372, %r370, %r371;
	add.s32 	%r373, %r372, %r295;
	shf.l.wrap.b32 	%r374, %r237, %r237, 25;
	shf.l.wrap.b32 	%r375, %r237, %r237, 14;
	xor.b32  	%r376, %r374, %r375;
	shr.u32 	%r377, %r237, 3;
	xor.b32  	%r378, %r376, %r377;
	add.s32 	%r379, %r373, %r225;
	add.s32 	%r380, %r379, %r378;
	shf.l.wrap.b32 	%r381, %r367, %r367, 15;
	shf.l.wrap.b32 	%r382, %r367, %r367, 13;
	xor.b32  	%r383, %r381, %r382;
	shr.u32 	%r384, %r367, 10;
	xor.b32  	%r385, %r383, %r384;
	add.s32 	%r386, %r385, %r302;
	shf.l.wrap.b32 	%r387, %r250, %r250, 25;
	shf.l.wrap.b32 	%r388, %r250, %r250, 14;
	xor.b32  	%r389, %r387, %r388;
	shr.u32 	%r390, %r250, 3;
	xor.b32  	%r391, %r389, %r390;
	add.s32 	%r392, %r386, %r237;
	add.s32 	%r393, %r392, %r391;
	shf.l.wrap.b32 	%r394, %r380, %r380, 15;
	shf.l.wrap.b32 	%r395, %r380, %r380, 13;
	xor.b32  	%r396, %r394, %r395;
	shr.u32 	%r397, %r380, 10;
	xor.b32  	%r398, %r396, %r397;
	add.s32 	%r399, %r398, %r315;
	shf.l.wrap.b32 	%r400, %r258, %r258, 25;
	shf.l.wrap.b32 	%r401, %r258, %r258, 14;
	xor.b32  	%r402, %r400, %r401;
	shr.u32 	%r403, %r258, 3;
	xor.b32  	%r404, %r402, %r403;
	add.s32 	%r405, %r399, %r250;
	add.s32 	%r406, %r405, %r404;
	shf.l.wrap.b32 	%r407, %r393, %r393, 15;
	shf.l.wrap.b32 	%r408, %r393, %r393, 13;
	xor.b32  	%r409, %r407, %r408;
	shr.u32 	%r410, %r393, 10;
	xor.b32  	%r411, %r409, %r410;
	add.s32 	%r412, %r411, %r328;
	shf.l.wrap.b32 	%r413, %r265, %r265, 25;
	shf.l.wrap.b32 	%r414, %r265, %r265, 14;
	xor.b32  	%r415, %r413, %r414;
	shr.u32 	%r416, %r265, 3;
	xor.b32  	%r417, %r415, %r416;
	add.s32 	%r418, %r412, %r258;
	add.s32 	%r419, %r418, %r417;
	shf.l.wrap.b32 	%r420, %r406, %r406, 15;
	shf.l.wrap.b32 	%r421, %r406, %r406, 13;
	xor.b32  	%r422, %r420, %r421;
	shr.u32 	%r423, %r406, 10;
	xor.b32  	%r424, %r422, %r423;
	add.s32 	%r425, %r424, %r341;
	shf.l.wrap.b32 	%r426, %r271, %r271, 25;
	shf.l.wrap.b32 	%r427, %r271, %r271, 14;
	xor.b32  	%r428, %r426, %r427;
	shr.u32 	%r429, %r271, 3;
	xor.b32  	%r430, %r428, %r429;
	add.s32 	%r431, %r425, %r265;
	add.s32 	%r432, %r431, %r430;
	shf.l.wrap.b32 	%r433, %r419, %r419, 15;
	shf.l.wrap.b32 	%r434, %r419, %r419, 13;
	xor.b32  	%r435, %r433, %r434;
	shr.u32 	%r436, %r419, 10;
	xor.b32  	%r437, %r435, %r436;
	add.s32 	%r438, %r437, %r354;
	shf.l.wrap.b32 	%r439, %r277, %r277, 25;
	shf.l.wrap.b32 	%r440, %r277, %r277, 14;
	xor.b32  	%r441, %r439, %r440;
	shr.u32 	%r442, %r277, 3;
	xor.b32  	%r443, %r441, %r442;
	add.s32 	%r444, %r438, %r271;
	add.s32 	%r445, %r444, %r443;
	shf.l.wrap.b32 	%r446, %r432, %r432, 15;
	shf.l.wrap.b32 	%r447, %r432, %r432, 13;
	xor.b32  	%r448, %r446, %r447;
	shr.u32 	%r449, %r432, 10;
	xor.b32  	%r450, %r448, %r449;
	add.s32 	%r451, %r450, %r367;
	shf.l.wrap.b32 	%r452, %r283, %r283, 25;
	shf.l.wrap.b32 	%r453, %r283, %r283, 14;
	xor.b32  	%r454, %r452, %r453;
	shr.u32 	%r455, %r283, 3;
	xor.b32  	%r456, %r454, %r455;
	add.s32 	%r457, %r451, %r277;
	add.s32 	%r458, %r457, %r456;
	shf.l.wrap.b32 	%r459, %r445, %r445, 15;
	shf.l.wrap.b32 	%r460, %r445, %r445, 13;
	xor.b32  	%r461, %r459, %r460;
	shr.u32 	%r462, %r445, 10;
	xor.b32  	%r463, %r461, %r462;
	add.s32 	%r464, %r463, %r380;
	shf.l.wrap.b32 	%r465, %r289, %r289, 25;
	shf.l.wrap.b32 	%r466, %r289, %r289, 14;
	xor.b32  	%r467, %r465, %r466;
	shr.u32 	%r468, %r289, 3;
	xor.b32  	%r469, %r467, %r468;
	add.s32 	%r470, %r464, %r283;
	add.s32 	%r471, %r470, %r469;
	shf.l.wrap.b32 	%r472, %r458, %r458, 15;
	shf.l.wrap.b32 	%r473, %r458, %r458, 13;
	xor.b32  	%r474, %r472, %r473;
	shr.u32 	%r475, %r458, 10;
	xor.b32  	%r476, %r474, %r475;
	add.s32 	%r477, %r476, %r393;
	shf.l.wrap.b32 	%r478, %r295, %r295, 25;
	shf.l.wrap.b32 	%r479, %r295, %r295, 14;
	xor.b32  	%r480, %r478, %r479;
	shr.u32 	%r481, %r295, 3;
	xor.b32  	%r482, %r480, %r481;
	add.s32 	%r483, %r477, %r289;
	add.s32 	%r484, %r483, %r482;
	shf.l.wrap.b32 	%r485, %r471, %r471, 15;
	shf.l.wrap.b32 	%r486, %r471, %r471, 13;
	xor.b32  	%r487, %r485, %r486;
	shr.u32 	%r488, %r471, 10;
	xor.b32  	%r489, %r487, %r488;
	add.s32 	%r490, %r489, %r406;
	shf.l.wrap.b32 	%r491, %r302, %r302, 25;
	shf.l.wrap.b32 	%r492, %r302, %r302, 14;
	xor.b32  	%r493, %r491, %r492;
	shr.u32 	%r494, %r302, 3;
	xor.b32  	%r495, %r493, %r494;
	add.s32 	%r496, %r490, %r295;
	add.s32 	%r497, %r496, %r495;
	shf.l.wrap.b32 	%r498, %r484, %r484, 15;
	shf.l.wrap.b32 	%r499, %r484, %r484, 13;
	xor.b32  	%r500, %r498, %r499;
	shr.u32 	%r501, %r484, 10;
	xor.b32  	%r502, %r500, %r501;
	add.s32 	%r503, %r502, %r419;
	shf.l.wrap.b32 	%r504, %r315, %r315, 25;
	shf.l.wrap.b32 	%r505, %r315, %r315, 14;
	xor.b32  	%r506, %r504, %r505;
	shr.u32 	%r507, %r315, 3;
	xor.b32  	%r508, %r506, %r507;
	add.s32 	%r509, %r503, %r302;
	add.s32 	%r510, %r509, %r508;
	shf.l.wrap.b32 	%r511, %r497, %r497, 15;
	shf.l.wrap.b32 	%r512, %r497, %r497, 13;
	xor.b32  	%r513, %r511, %r512;
	shr.u32 	%r514, %r497, 10;
	xor.b32  	%r515, %r513, %r514;
	add.s32 	%r516, %r515, %r432;
	shf.l.wrap.b32 	%r517, %r328, %r328, 25;
	shf.l.wrap.b32 	%r518, %r328, %r328, 14;
	xor.b32  	%r519, %r517, %r518;
	shr.u32 	%r520, %r328, 3;
	xor.b32  	%r521, %r519, %r520;
	add.s32 	%r522, %r516, %r315;
	add.s32 	%r523, %r522, %r521;
	shf.l.wrap.b32 	%r524, %r510, %r510, 15;
	shf.l.wrap.b32 	%r525, %r510, %r510, 13;
	xor.b32  	%r526, %r524, %r525;
	shr.u32 	%r527, %r510, 10;
	xor.b32  	%r528, %r526, %r527;
	add.s32 	%r529, %r528, %r445;
	shf.l.wrap.b32 	%r530, %r341, %r341, 25;
	shf.l.wrap.b32 	%r531, %r341, %r341, 14;
	xor.b32  	%r532, %r530, %r531;
	shr.u32 	%r533, %r341, 3;
	xor.b32  	%r534, %r532, %r533;
	add.s32 	%r535, %r529, %r328;
	add.s32 	%r536, %r535, %r534;
	shf.l.wrap.b32 	%r537, %r523, %r523, 15;
	shf.l.wrap.b32 	%r538, %r523, %r523, 13;
	xor.b32  	%r539, %r537, %r538;
	shr.u32 	%r540, %r523, 10;
	xor.b32  	%r541, %r539, %r540;
	add.s32 	%r542, %r541, %r458;
	shf.l.wrap.b32 	%r543, %r354, %r354, 25;
	shf.l.wrap.b32 	%r544, %r354, %r354, 14;
	xor.b32  	%r545, %r543, %r544;
	shr.u32 	%r546, %r354, 3;
	xor.b32  	%r547, %r545, %r546;
	add.s32 	%r548, %r542, %r341;
	add.s32 	%r549, %r548, %r547;
	shf.l.wrap.b32 	%r550, %r536, %r536, 15;
	shf.l.wrap.b32 	%r551, %r536, %r536, 13;
	xor.b32  	%r552, %r550, %r551;
	shr.u32 	%r553, %r536, 10;
	xor.b32  	%r554, %r552, %r553;
	add.s32 	%r555, %r554, %r471;
	shf.l.wrap.b32 	%r556, %r367, %r367, 25;
	shf.l.wrap.b32 	%r557, %r367, %r367, 14;
	xor.b32  	%r558, %r556, %r557;
	shr.u32 	%r559, %r367, 3;
	xor.b32  	%r560, %r558, %r559;
	add.s32 	%r561, %r555, %r354;
	add.s32 	%r562, %r561, %r560;
	shf.l.wrap.b32 	%r563, %r549, %r549, 15;
	shf.l.wrap.b32 	%r564, %r549, %r549, 13;
	xor.b32  	%r565, %r563, %r564;
	shr.u32 	%r566, %r549, 10;
	xor.b32  	%r567, %r565, %r566;
	add.s32 	%r568, %r567, %r484;
	shf.l.wrap.b32 	%r569, %r380, %r380, 25;
	shf.l.wrap.b32 	%r570, %r380, %r380, 14;
	xor.b32  	%r571, %r569, %r570;
	shr.u32 	%r572, %r380, 3;
	xor.b32  	%r573, %r571, %r572;
	add.s32 	%r574, %r568, %r367;
	add.s32 	%r575, %r574, %r573;
	shf.l.wrap.b32 	%r576, %r562, %r562, 15;
	shf.l.wrap.b32 	%r577, %r562, %r562, 13;
	xor.b32  	%r578, %r576, %r577;
	shr.u32 	%r579, %r562, 10;
	xor.b32  	%r580, %r578, %r579;
	add.s32 	%r581, %r580, %r497;
	shf.l.wrap.b32 	%r582, %r393, %r393, 25;
	shf.l.wrap.b32 	%r583, %r393, %r393, 14;
	xor.b32  	%r584, %r582, %r583;
	shr.u32 	%r585, %r393, 3;
	xor.b32  	%r586, %r584, %r585;
	add.s32 	%r587, %r581, %r380;
	add.s32 	%r588, %r587, %r586;
	shf.l.wrap.b32 	%r589, %r575, %r575, 15;
	shf.l.wrap.b32 	%r590, %r575, %r575, 13;
	xor.b32  	%r591, %r589, %r590;
	shr.u32 	%r592, %r575, 10;
	xor.b32  	%r593, %r591, %r592;
	add.s32 	%r594, %r593, %r510;
	shf.l.wrap.b32 	%r595, %r406, %r406, 25;
	shf.l.wrap.b32 	%r596, %r406, %r406, 14;
	xor.b32  	%r597, %r595, %r596;
	shr.u32 	%r598, %r406, 3;
	xor.b32  	%r599, %r597, %r598;
	add.s32 	%r600, %r594, %r393;
	add.s32 	%r601, %r600, %r599;
	shf.l.wrap.b32 	%r602, %r588, %r588, 15;
	shf.l.wrap.b32 	%r603, %r588, %r588, 13;
	xor.b32  	%r604, %r602, %r603;
	shr.u32 	%r605, %r588, 10;
	xor.b32  	%r606, %r604, %r605;
	add.s32 	%r607, %r606, %r523;
	shf.l.wrap.b32 	%r608, %r419, %r419, 25;
	shf.l.wrap.b32 	%r609, %r419, %r419, 14;
	xor.b32  	%r610, %r608, %r609;
	shr.u32 	%r611, %r419, 3;
	xor.b32  	%r612, %r610, %r611;
	add.s32 	%r613, %r607, %r406;
	add.s32 	%r614, %r613, %r612;
	shf.l.wrap.b32 	%r615, %r601, %r601, 15;
	shf.l.wrap.b32 	%r616, %r601, %r601, 13;
	xor.b32  	%r617, %r615, %r616;
	shr.u32 	%r618, %r601, 10;
	xor.b32  	%r619, %r617, %r618;
	add.s32 	%r620, %r619, %r536;
	shf.l.wrap.b32 	%r621, %r432, %r432, 25;
	shf.l.wrap.b32 	%r622, %r432, %r432, 14;
	xor.b32  	%r623, %r621, %r622;
	shr.u32 	%r624, %r432, 3;
	xor.b32  	%r625, %r623, %r624;
	add.s32 	%r626, %r620, %r419;
	add.s32 	%r627, %r626, %r625;
	shf.l.wrap.b32 	%r628, %r614, %r614, 15;
	shf.l.wrap.b32 	%r629, %r614, %r614, 13;
	xor.b32  	%r630, %r628, %r629;
	shr.u32 	%r631, %r614, 10;
	xor.b32  	%r632, %r630, %r631;
	add.s32 	%r633, %r632, %r549;
	shf.l.wrap.b32 	%r634, %r445, %r445, 25;
	shf.l.wrap.b32 	%r635, %r445, %r445, 14;
	xor.b32  	%r636, %r634, %r635;
	shr.u32 	%r637, %r445, 3;
	xor.b32  	%r638, %r636, %r637;
	add.s32 	%r639, %r633, %r432;
	add.s32 	%r640, %r639, %r638;
	shf.l.wrap.b32 	%r641, %r627, %r627, 15;
	shf.l.wrap.b32 	%r642, %r627, %r627, 13;
	xor.b32  	%r643, %r641, %r642;
	shr.u32 	%r644, %r627, 10;
	xor.b32  	%r645, %r643, %r644;
	add.s32 	%r646, %r645, %r562;
	shf.l.wrap.b32 	%r647, %r458, %r458, 25;
	shf.l.wrap.b32 	%r648, %r458, %r458, 14;
	xor.b32  	%r649, %r647, %r648;
	shr.u32 	%r650, %r458, 3;
	xor.b32  	%r651, %r649, %r650;
	add.s32 	%r652, %r646, %r445;
	add.s32 	%r653, %r652, %r651;
	shf.l.wrap.b32 	%r654, %r640, %r640, 15;
	shf.l.wrap.b32 	%r655, %r640, %r640, 13;
	xor.b32  	%r656, %r654, %r655;
	shr.u32 	%r657, %r640, 10;
	xor.b32  	%r658, %r656, %r657;
	add.s32 	%r659, %r658, %r575;
	shf.l.wrap.b32 	%r660, %r471, %r471, 25;
	shf.l.wrap.b32 	%r661, %r471, %r471, 14;
	xor.b32  	%r662, %r660, %r661;
	shr.u32 	%r663, %r471, 3;
	xor.b32  	%r664, %r662, %r663;
	add.s32 	%r665, %r659, %r458;
	add.s32 	%r666, %r665, %r664;
	shf.l.wrap.b32 	%r667, %r653, %r653, 15;
	shf.l.wrap.b32 	%r668, %r653, %r653, 13;
	xor.b32  	%r669, %r667, %r668;
	shr.u32 	%r670, %r653, 10;
	xor.b32  	%r671, %r669, %r670;
	add.s32 	%r672, %r671, %r588;
	shf.l.wrap.b32 	%r673, %r484, %r484, 25;
	shf.l.wrap.b32 	%r674, %r484, %r484, 14;
	xor.b32  	%r675, %r673, %r674;
	shr.u32 	%r676, %r484, 3;
	xor.b32  	%r677, %r675, %r676;
	add.s32 	%r678, %r672, %r471;
	add.s32 	%r679, %r678, %r677;
	shf.l.wrap.b32 	%r680, %r666, %r666, 15;
	shf.l.wrap.b32 	%r681, %r666, %r666, 13;
	xor.b32  	%r682, %r680, %r681;
	shr.u32 	%r683, %r666, 10;
	xor.b32  	%r684, %r682, %r683;
	add.s32 	%r685, %r684, %r601;
	shf.l.wrap.b32 	%r686, %r497, %r497, 25;
	shf.l.wrap.b32 	%r687, %r497, %r497, 14;
	xor.b32  	%r688, %r686, %r687;
	shr.u32 	%r689, %r497, 3;
	xor.b32  	%r690, %r688, %r689;
	add.s32 	%r691, %r685, %r484;
	add.s32 	%r692, %r691, %r690;
	shf.l.wrap.b32 	%r693, %r679, %r679, 15;
	shf.l.wrap.b32 	%r694, %r679, %r679, 13;
	xor.b32  	%r695, %r693, %r694;
	shr.u32 	%r696, %r679, 10;
	xor.b32  	%r697, %r695, %r696;
	add.s32 	%r698, %r697, %r614;
	shf.l.wrap.b32 	%r699, %r510, %r510, 25;
	shf.l.wrap.b32 	%r700, %r510, %r510, 14;
	xor.b32  	%r701, %r699, %r700;
	shr.u32 	%r702, %r510, 3;
	xor.b32  	%r703, %r701, %r702;
	add.s32 	%r704, %r698, %r497;
	add.s32 	%r705, %r704, %r703;
	shf.l.wrap.b32 	%r706, %r692, %r692, 15;
	shf.l.wrap.b32 	%r707, %r692, %r692, 13;
	xor.b32  	%r708, %r706, %r707;
	shr.u32 	%r709, %r692, 10;
	xor.b32  	%r710, %r708, %r709;
	add.s32 	%r711, %r710, %r627;
	shf.l.wrap.b32 	%r712, %r523, %r523, 25;
	shf.l.wrap.b32 	%r713, %r523, %r523, 14;
	xor.b32  	%r714, %r712, %r713;
	shr.u32 	%r715, %r523, 3;
	xor.b32  	%r716, %r714, %r715;
	add.s32 	%r717, %r711, %r510;
	add.s32 	%r718, %r717, %r716;
	shf.l.wrap.b32 	%r719, %r705, %r705, 15;
	shf.l.wrap.b32 	%r720, %r705, %r705, 13;
	xor.b32  	%r721, %r719, %r720;
	shr.u32 	%r722, %r705, 10;
	xor.b32  	%r723, %r721, %r722;
	add.s32 	%r724, %r723, %r640;
	shf.l.wrap.b32 	%r725, %r536, %r536, 25;
	shf.l.wrap.b32 	%r726, %r536, %r536, 14;
	xor.b32  	%r727, %r725, %r726;
	shr.u32 	%r728, %r536, 3;
	xor.b32  	%r729, %r727, %r728;
	add.s32 	%r730, %r724, %r523;
	add.s32 	%r731, %r730, %r729;
	add.s32 	%r732, %r10, %r169;
	add.s32 	%r733, %r732, %r5;
	add.s32 	%r734, %r11, %r732;
	shf.l.wrap.b32 	%r735, %r733, %r733, 26;
	shf.l.wrap.b32 	%r736, %r733, %r733, 21;
	xor.b32  	%r737, %r735, %r736;
	shf.l.wrap.b32 	%r738, %r733, %r733, 7;
	xor.b32  	%r739, %r737, %r738;
	and.b32  	%r740, %r733, %r6;
	not.b32 	%r741, %r733;
	and.b32  	%r742, %r7, %r741;
	or.b32  	%r743, %r740, %r742;
	add.s32 	%r744, %r739, %r743;
	add.s32 	%r745, %r744, %r12;
	add.s32 	%r746, %r745, %r170;
	shf.l.wrap.b32 	%r747, %r734, %r734, 30;
	shf.l.wrap.b32 	%r748, %r734, %r734, 19;
	xor.b32  	%r749, %r747, %r748;
	shf.l.wrap.b32 	%r750, %r734, %r734, 10;
	xor.b32  	%r751, %r749, %r750;
	xor.b32  	%r752, %r2, %r3;
	and.b32  	%r753, %r734, %r752;
	and.b32  	%r754, %r2, %r3;
	xor.b32  	%r755, %r753, %r754;
	add.s32 	%r756, %r751, %r755;
	add.s32 	%r757, %r746, %r4;
	add.s32 	%r758, %r756, %r746;
	shf.l.wrap.b32 	%r759, %r757, %r757, 26;
	shf.l.wrap.b32 	%r760, %r757, %r757, 21;
	xor.b32  	%r761, %r759, %r760;
	shf.l.wrap.b32 	%r762, %r757, %r757, 7;
	xor.b32  	%r763, %r761, %r762;
	and.b32  	%r764, %r757, %r733;
	not.b32 	%r765, %r757;
	and.b32  	%r766, %r6, %r765;
	or.b32  	%r767, %r764, %r766;
	add.s32 	%r768, %r763, %r767;
	add.s32 	%r769, %r768, %r13;
	add.s32 	%r770, %r769, %r171;
	shf.l.wrap.b32 	%r771, %r758, %r758, 30;
	shf.l.wrap.b32 	%r772, %r758, %r758, 19;
	xor.b32  	%r773, %r771, %r772;
	shf.l.wrap.b32 	%r774, %r758, %r758, 10;
	xor.b32  	%r775, %r773, %r774;
	xor.b32  	%r776, %r734, %r2;
	and.b32  	%r777, %r758, %r776;
	and.b32  	%r778, %r734, %r2;
	xor.b32  	%r779, %r777, %r778;
	add.s32 	%r780, %r775, %r779;
	add.s32 	%r781, %r770, %r3;
	add.s32 	%r782, %r780, %r770;
	shf.l.wrap.b32 	%r783, %r781, %r781, 26;
	shf.l.wrap.b32 	%r784, %r781, %r781, 21;
	xor.b32  	%r785, %r783, %r784;
	shf.l.wrap.b32 	%r786, %r781, %r781, 7;
	xor.b32  	%r787, %r785, %r786;
	and.b32  	%r788, %r781, %r757;
	not.b32 	%r789, %r781;
	and.b32  	%r790, %r733, %r789;
	or.b32  	%r791, %r788, %r790;
	add.s32 	%r792, %r787, %r791;
	add.s32 	%r793, %r792, %r14;
	add.s32 	%r794, %r793, %r172;
	shf.l.wrap.b32 	%r795, %r782, %r782, 30;
	shf.l.wrap.b32 	%r796, %r782, %r782, 19;
	xor.b32  	%r797, %r795, %r796;
	shf.l.wrap.b32 	%r798, %r782, %r782, 10;
	xor.b32  	%r799, %r797, %r798;
	xor.b32  	%r800, %r758, %r734;
	and.b32  	%r801, %r782, %r800;
	and.b32  	%r802, %r758, %r734;
	xor.b32  	%r803, %r801, %r802;
	add.s32 	%r804, %r799, %r803;
	add.s32 	%r805, %r794, %r2;
	add.s32 	%r806, %r804, %r794;
	shf.l.wrap.b32 	%r807, %r805, %r805, 26;
	shf.l.wrap.b32 	%r808, %r805, %r805, 21;
	xor.b32  	%r809, %r807, %r808;
	shf.l.wrap.b32 	%r810, %r805, %r805, 7;
	xor.b32  	%r811, %r809, %r810;
	and.b32  	%r812, %r805, %r781;
	not.b32 	%r813, %r805;
	and.b32  	%r814, %r757, %r813;
	or.b32  	%r815, %r812, %r814;
	add.s32 	%r816, %r811, %r815;
	add.s32 	%r817, %r816, %r733;
	add.s32 	%r818, %r817, %r15;
	add.s32 	%r819, %r818, %r173;
	shf.l.wrap.b32 	%r820, %r806, %r806, 30;
	shf.l.wrap.b32 	%r821, %r806, %r806, 19;
	xor.b32  	%r822, %r820, %r821;
	shf.l.wrap.b32 	%r823, %r806, %r806, 10;
	xor.b32  	%r824, %r822, %r823;
	xor.b32  	%r825, %r782, %r758;
	and.b32  	%r826, %r806, %r825;
	and.b32  	%r827, %r782, %r758;
	xor.b32  	%r828, %r826, %r827;
	add.s32 	%r829, %r824, %r828;
	add.s32 	%r830, %r819, %r734;
	add.s32 	%r831, %r829, %r819;
	shf.l.wrap.b32 	%r832, %r830, %r830, 26;
	shf.l.wrap.b32 	%r833, %r830, %r830, 21;
	xor.b32  	%r834, %r832, %r833;
	shf.l.wrap.b32 	%r835, %r830, %r830, 7;
	xor.b32  	%r836, %r834, %r835;
	and.b32  	%r837, %r830, %r805;
	not.b32 	%r838, %r830;
	and.b32  	%r839, %r781, %r838;
	or.b32  	%r840, %r837, %r839;
	add.s32 	%r841, %r836, %r840;
	add.s32 	%r842, %r841, %r757;
	add.s32 	%r843, %r842, %r16;
	add.s32 	%r844, %r843, %r174;
	shf.l.wrap.b32 	%r845, %r831, %r831, 30;
	shf.l.wrap.b32 	%r846, %r831, %r831, 19;
	xor.b32  	%r847, %r845, %r846;
	shf.l.wrap.b32 	%r848, %r831, %r831, 10;
	xor.b32  	%r849, %r847, %r848;
	xor.b32  	%r850, %r806, %r782;
	and.b32  	%r851, %r831, %r850;
	and.b32  	%r852, %r806, %r782;
	xor.b32  	%r853, %r851, %r852;
	add.s32 	%r854, %r849, %r853;
	add.s32 	%r855, %r844, %r758;
	add.s32 	%r856, %r854, %r844;
	shf.l.wrap.b32 	%r857, %r855, %r855, 26;
	shf.l.wrap.b32 	%r858, %r855, %r855, 21;
	xor.b32  	%r859, %r857, %r858;
	shf.l.wrap.b32 	%r860, %r855, %r855, 7;
	xor.b32  	%r861, %r859, %r860;
	and.b32  	%r862, %r855, %r830;
	not.b32 	%r863, %r855;
	and.b32  	%r864, %r805, %r863;
	or.b32  	%r865, %r862, %r864;
	add.s32 	%r866, %r861, %r865;
	add.s32 	%r867, %r866, %r781;
	ld.const.u32 	%r868, [SHA256_K+24];
	add.s32 	%r869, %r867, %r868;
	add.s32 	%r870, %r869, %r175;
	shf.l.wrap.b32 	%r871, %r856, %r856, 30;
	shf.l.wrap.b32 	%r872, %r856, %r856, 19;
	xor.b32  	%r873, %r871, %r872;
	shf.l.wrap.b32 	%r874, %r856, %r856, 10;
	xor.b32  	%r875, %r873, %r874;
	xor.b32  	%r876, %r831, %r806;
	and.b32  	%r877, %r856, %r876;
	and.b32  	%r878, %r831, %r806;
	xor.b32  	%r879, %r877, %r878;
	add.s32 	%r880, %r875, %r879;
	add.s32 	%r881, %r870, %r782;
	add.s32 	%r882, %r880, %r870;
	shf.l.wrap.b32 	%r883, %r881, %r881, 26;
	shf.l.wrap.b32 	%r884, %r881, %r881, 21;
	xor.b32  	%r885, %r883, %r884;
	shf.l.wrap.b32 	%r886, %r881, %r881, 7;
	xor.b32  	%r887, %r885, %r886;
	and.b32  	%r888, %r881, %r855;
	not.b32 	%r889, %r881;
	and.b32  	%r890, %r830, %r889;
	or.b32  	%r891, %r888, %r890;
	add.s32 	%r892, %r887, %r891;
	add.s32 	%r893, %r892, %r805;
	ld.const.u32 	%r894, [SHA256_K+28];
	add.s32 	%r895, %r893, %r894;
	add.s32 	%r896, %r895, %r176;
	shf.l.wrap.b32 	%r897, %r882, %r882, 30;
	shf.l.wrap.b32 	%r898, %r882, %r882, 19;
	xor.b32  	%r899, %r897, %r898;
	shf.l.wrap.b32 	%r900, %r882, %r882, 10;
	xor.b32  	%r901, %r899, %r900;
	xor.b32  	%r902, %r856, %r831;
	and.b32  	%r903, %r882, %r902;
	and.b32  	%r904, %r856, %r831;
	xor.b32  	%r905, %r903, %r904;
	add.s32 	%r906, %r901, %r905;
	add.s32 	%r907, %r896, %r806;
	add.s32 	%r908, %r906, %r896;
	shf.l.wrap.b32 	%r909, %r907, %r907, 26;
	shf.l.wrap.b32 	%r910, %r907, %r907, 21;
	xor.b32  	%r911, %r909, %r910;
	shf.l.wrap.b32 	%r912, %r907, %r907, 7;
	xor.b32  	%r913, %r911, %r912;
	and.b32  	%r914, %r907, %r881;
	not.b32 	%r915, %r907;
	and.b32  	%r916, %r855, %r915;
	or.b32  	%r917, %r914, %r916;
	add.s32 	%r918, %r913, %r917;
	add.s32 	%r919, %r918, %r830;
	add.s32 	%r920, %r919, %r17;
	shf.l.wrap.b32 	%r921, %r908, %r908, 30;
	shf.l.wrap.b32 	%r922, %r908, %r908, 19;
	xor.b32  	%r923, %r921, %r922;
	shf.l.wrap.b32 	%r924, %r908, %r908, 10;
	xor.b32  	%r925, %r923, %r924;
	xor.b32  	%r926, %r882, %r856;
	and.b32  	%r927, %r908, %r926;
	and.b32  	%r928, %r882, %r856;
	xor.b32  	%r929, %r927, %r928;
	add.s32 	%r930, %r925, %r929;
	add.s32 	%r931, %r920, %r831;
	add.s32 	%r932, %r930, %r920;
	shf.l.wrap.b32 	%r933, %r931, %r931, 26;
	shf.l.wrap.b32 	%r934, %r931, %r931, 21;
	xor.b32  	%r935, %r933, %r934;
	shf.l.wrap.b32 	%r936, %r931, %r931, 7;
	xor.b32  	%r937, %r935, %r936;
	and.b32  	%r938, %r931, %r907;
	not.b32 	%r939, %r931;
	and.b32  	%r940, %r881, %r939;
	or.b32  	%r941, %r938, %r940;
	add.s32 	%r942, %r937, %r941;
	add.s32 	%r943, %r942, %r855;
	ld.const.u32 	%r944, [SHA256_K+36];
	add.s32 	%r945, %r943, %r944;
	shf.l.wrap.b32 	%r946, %r932, %r932, 30;
	shf.l.wrap.b32 	%r947, %r932, %r932, 19;
	xor.b32  	%r948, %r946, %r947;
	shf.l.wrap.b32 	%r949, %r932, %r932, 10;
	xor.b32  	%r950, %r948, %r949;
	xor.b32  	%r951, %r908, %r882;
	and.b32  	%r952, %r932, %r951;
	and.b32  	%r953, %r908, %r882;
	xor.b32  	%r954, %r952, %r953;
	add.s32 	%r955, %r950, %r954;
	add.s32 	%r956, %r945, %r856;
	add.s32 	%r957, %r955, %r945;
	shf.l.wrap.b32 	%r958, %r956, %r956, 26;
	shf.l.wrap.b32 	%r959, %r956, %r956, 21;
	xor.b32  	%r960, %r958, %r959;
	shf.l.wrap.b32 	%r961, %r956, %r956, 7;
	xor.b32  	%r962, %r960, %r961;
	and.b32  	%r963, %r956, %r931;
	not.b32 	%r964, %r956;
	and.b32  	%r965, %r907, %r964;
	or.b32  	%r966, %r963, %r965;
	add.s32 	%r967, %r962, %r966;
	add.s32 	%r968, %r967, %r881;
	ld.const.u32 	%r969, [SHA256_K+40];
	add.s32 	%r970, %r968, %r969;
	shf.l.wrap.b32 	%r971, %r957, %r957, 30;
	shf.l.wrap.b32 	%r972, %r957, %r957, 19;
	xor.b32  	%r973, %r971, %r972;
	shf.l.wrap.b32 	%r974, %r957, %r957, 10;
	xor.b32  	%r975, %r973, %r974;
	xor.b32  	%r976, %r932, %r908;
	and.b32  	%r977, %r957, %r976;
	and.b32  	%r978, %r932, %r908;
	xor.b32  	%r979, %r977, %r978;
	add.s32 	%r980, %r975, %r979;
	add.s32 	%r981, %r970, %r882;
	add.s32 	%r982, %r980, %r970;
	shf.l.wrap.b32 	%r983, %r981, %r981, 26;
	shf.l.wrap.b32 	%r984, %r981, %r981, 21;
	xor.b32  	%r985, %r983, %r984;
	shf.l.wrap.b32 	%r986, %r981, %r981, 7;
	xor.b32  	%r987, %r985, %r986;
	and.b32  	%r988, %r981, %r956;
	not.b32 	%r989, %r981;
	and.b32  	%r990, %r931, %r989;
	or.b32  	%r991, %r988, %r990;
	add.s32 	%r992, %r987, %r991;
	add.s32 	%r993, %r992, %r907;
	ld.const.u32 	%r994, [SHA256_K+44];
	add.s32 	%r995, %r993, %r994;
	shf.l.wrap.b32 	%r996, %r982, %r982, 30;
	shf.l.wrap.b32 	%r997, %r982, %r982, 19;
	xor.b32  	%r998, %r996, %r997;
	shf.l.wrap.b32 	%r999, %r982, %r982, 10;
	xor.b32  	%r1000, %r998, %r999;
	xor.b32  	%r1001, %r957, %r932;
	and.b32  	%r1002, %r982, %r1001;
	and.b32  	%r1003, %r957, %r932;
	xor.b32  	%r1004, %r1002, %r1003;
	add.s32 	%r1005, %r1000, %r1004;
	add.s32 	%r1006, %r995, %r908;
	add.s32 	%r1007, %r1005, %r995;
	shf.l.wrap.b32 	%r1008, %r1006, %r1006, 26;
	shf.l.wrap.b32 	%r1009, %r1006, %r1006, 21;
	xor.b32  	%r1010, %r1008, %r1009;
	shf.l.wrap.b32 	%r1011, %r1006, %r1006, 7;
	xor.b32  	%r1012, %r1010, %r1011;
	and.b32  	%r1013, %r1006, %r981;
	not.b32 	%r1014, %r1006;
	and.b32  	%r1015, %r956, %r1014;
	or.b32  	%r1016, %r1013, %r1015;
	add.s32 	%r1017, %r1012, %r1016;
	add.s32 	%r1018, %r1017, %r931;
	ld.const.u32 	%r1019, [SHA256_K+48];
	add.s32 	%r1020, %r1018, %r1019;
	shf.l.wrap.b32 	%r1021, %r1007, %r1007, 30;
	shf.l.wrap.b32 	%r1022, %r1007, %r1007, 19;
	xor.b32  	%r1023, %r1021, %r1022;
	shf.l.wrap.b32 	%r1024, %r1007, %r1007, 10;
	xor.b32  	%r1025, %r1023, %r1024;
	xor.b32  	%r1026, %r982, %r957;
	and.b32  	%r1027, %r1007, %r1026;
	and.b32  	%r1028, %r982, %r957;
	xor.b32  	%r1029, %r1027, %r1028;
	add.s32 	%r1030, %r1025, %r1029;
	add.s32 	%r1031, %r1020, %r932;
	add.s32 	%r1032, %r1030, %r1020;
	shf.l.wrap.b32 	%r1033, %r1031, %r1031, 26;
	shf.l.wrap.b32 	%r1034, %r1031, %r1031, 21;
	xor.b32  	%r1035, %r1033, %r1034;
	shf.l.wrap.b32 	%r1036, %r1031, %r1031, 7;
	xor.b32  	%r1037, %r1035, %r1036;
	and.b32  	%r1038, %r1031, %r1006;
	not.b32 	%r1039, %r1031;
	and.b32  	%r1040, %r981, %r1039;
	or.b32  	%r1041, %r1038, %r1040;
	add.s32 	%r1042, %r1037, %r1041;
	add.s32 	%r1043, %r1042, %r956;
	ld.const.u32 	%r1044, [SHA256_K+52];
	add.s32 	%r1045, %r1043, %r1044;
	shf.l.wrap.b32 	%r1046, %r1032, %r1032, 30;
	shf.l.wrap.b32 	%r1047, %r1032, %r1032, 19;
	xor.b32  	%r1048, %r1046, %r1047;
	shf.l.wrap.b32 	%r1049, %r1032, %r1032, 10;
	xor.b32  	%r1050, %r1048, %r1049;
	xor.b32  	%r1051, %r1007, %r982;
	and.b32  	%r1052, %r1032, %r1051;
	and.b32  	%r1053, %r1007, %r982;
	xor.b32  	%r1054, %r1052, %r1053;
	add.s32 	%r1055, %r1050, %r1054;
	add.s32 	%r1056, %r1045, %r957;
	add.s32 	%r1057, %r1055, %r1045;
	shf.l.wrap.b32 	%r1058, %r1056, %r1056, 26;
	shf.l.wrap.b32 	%r1059, %r1056, %r1056, 21;
	xor.b32  	%r1060, %r1058, %r1059;
	shf.l.wrap.b32 	%r1061, %r1056, %r1056, 7;
	xor.b32  	%r1062, %r1060, %r1061;
	and.b32  	%r1063, %r1056, %r1031;
	not.b32 	%r1064, %r1056;
	and.b32  	%r1065, %r1006, %r1064;
	or.b32  	%r1066, %r1063, %r1065;
	add.s32 	%r1067, %r1062, %r1066;
	add.s32 	%r1068, %r1067, %r981;
	ld.const.u32 	%r1069, [SHA256_K+56];
	add.s32 	%r1070, %r1068, %r1069;
	shf.l.wrap.b32 	%r1071, %r1057, %r1057, 30;
	shf.l.wrap.b32 	%r1072, %r1057, %r1057, 19;
	xor.b32  	%r1073, %r1071, %r1072;
	shf.l.wrap.b32 	%r1074, %r1057, %r1057, 10;
	xor.b32  	%r1075, %r1073, %r1074;
	xor.b32  	%r1076, %r1032, %r1007;
	and.b32  	%r1077, %r1057, %r1076;
	and.b32  	%r1078, %r1032, %r1007;
	xor.b32  	%r1079, %r1077, %r1078;
	add.s32 	%r1080, %r1075, %r1079;
	add.s32 	%r1081, %r1070, %r982;
	add.s32 	%r1082, %r1080, %r1070;
	shf.l.wrap.b32 	%r1083, %r1081, %r1081, 26;
	shf.l.wrap.b32 	%r1084, %r1081, %r1081, 21;
	xor.b32  	%r1085, %r1083, %r1084;
	shf.l.wrap.b32 	%r1086, %r1081, %r1081, 7;
	xor.b32  	%r1087, %r1085, %r1086;
	and.b32  	%r1088, %r1081, %r1056;
	not.b32 	%r1089, %r1081;
	and.b32  	%r1090, %r1031, %r1089;
	or.b32  	%r1091, %r1088, %r1090;
	add.s32 	%r1092, %r1087, %r1091;
	add.s32 	%r1093, %r1092, %r1006;
	add.s32 	%r1094, %r1093, %r18;
	shf.l.wrap.b32 	%r1095, %r1082, %r1082, 30;
	shf.l.wrap.b32 	%r1096, %r1082, %r1082, 19;
	xor.b32  	%r1097, %r1095, %r1096;
	shf.l.wrap.b32 	%r1098, %r1082, %r1082, 10;
	xor.b32  	%r1099, %r1097, %r1098;
	xor.b32  	%r1100, %r1057, %r1032;
	and.b32  	%r1101, %r1082, %r1100;
	and.b32  	%r1102, %r1057, %r1032;
	xor.b32  	%r1103, %r1101, %r1102;
	add.s32 	%r1104, %r1099, %r1103;
	add.s32 	%r1105, %r1094, %r1007;
	add.s32 	%r1106, %r1104, %r1094;
	shf.l.wrap.b32 	%r1107, %r1105, %r1105, 26;
	shf.l.wrap.b32 	%r1108, %r1105, %r1105, 21;
	xor.b32  	%r1109, %r1107, %r1108;
	shf.l.wrap.b32 	%r1110, %r1105, %r1105, 7;
	xor.b32  	%r1111, %r1109, %r1110;
	and.b32  	%r1112, %r1105, %r1081;
	not.b32 	%r1113, %r1105;
	and.b32  	%r1114, %r1056, %r1113;
	or.b32  	%r1115, %r1112, %r1114;
	add.s32 	%r1116, %r1111, %r1115;
	add.s32 	%r1117, %r1116, %r1031;
	add.s32 	%r1118, %r1117, %r19;
	add.s32 	%r1119, %r1118, %r182;
	shf.l.wrap.b32 	%r1120, %r1106, %r1106, 30;
	shf.l.wrap.b32 	%r1121, %r1106, %r1106, 19;
	xor.b32  	%r1122, %r1120, %r1121;
	shf.l.wrap.b32 	%r1123, %r1106, %r1106, 10;
	xor.b32  	%r1124, %r1122, %r1123;
	xor.b32  	%r1125, %r1082, %r1057;
	and.b32  	%r1126, %r1106, %r1125;
	and.b32  	%r1127, %r1082, %r1057;
	xor.b32  	%r1128, %r1126, %r1127;
	add.s32 	%r1129, %r1124, %r1128;
	add.s32 	%r1130, %r1119, %r1032;
	add.s32 	%r1131, %r1129, %r1119;
	shf.l.wrap.b32 	%r1132, %r1130, %r1130, 26;
	shf.l.wrap.b32 	%r1133, %r1130, %r1130, 21;
	xor.b32  	%r1134, %r1132, %r1133;
	shf.l.wrap.b32 	%r1135, %r1130, %r1130, 7;
	xor.b32  	%r1136, %r1134, %r1135;
	and.b32  	%r1137, %r1130, %r1105;
	not.b32 	%r1138, %r1130;
	and.b32  	%r1139, %r1081, %r1138;
	or.b32  	%r1140, %r1137, %r1139;
	add.s32 	%r1141, %r1136, %r1140;
	add.s32 	%r1142, %r1141, %r1056;
	add.s32 	%r1143, %r1142, %r20;
	add.s32 	%r1144, %r1143, %r189;
	shf.l.wrap.b32 	%r1145, %r1131, %r1131, 30;
	shf.l.wrap.b32 	%r1146, %r1131, %r1131, 19;
	xor.b32  	%r1147, %r1145, %r1146;
	shf.l.wrap.b32 	%r1148, %r1131, %r1131, 10;
	xor.b32  	%r1149, %r1147, %r1148;
	xor.b32  	%r1150, %r1106, %r1082;
	and.b32  	%r1151, %r1131, %r1150;
	and.b32  	%r1152, %r1106, %r1082;
	xor.b32  	%r1153, %r1151, %r1152;
	add.s32 	%r1154, %r1149, %r1153;
	add.s32 	%r1155, %r1144, %r1057;
	add.s32 	%r1156, %r1154, %r1144;
	shf.l.wrap.b32 	%r1157, %r1155, %r1155, 26;
	shf.l.wrap.b32 	%r1158, %r1155, %r1155, 21;
	xor.b32  	%r1159, %r1157, %r1158;
	shf.l.wrap.b32 	%r1160, %r1155, %r1155, 7;
	xor.b32  	%r1161, %r1159, %r1160;
	and.b32  	%r1162, %r1155, %r1130;
	not.b32 	%r1163, %r1155;
	and.b32  	%r1164, %r1105, %r1163;
	or.b32  	%r1165, %r1162, %r1164;
	add.s32 	%r1166, %r1161, %r1165;
	add.s32 	%r1167, %r1166, %r1081;
	add.s32 	%r1168, %r1167, %r21;
	add.s32 	%r1169, %r1168, %r201;
	shf.l.wrap.b32 	%r1170, %r1156, %r1156, 30;
	shf.l.wrap.b32 	%r1171, %r1156, %r1156, 19;
	xor.b32  	%r1172, %r1170, %r1171;
	shf.l.wrap.b32 	%r1173, %r1156, %r1156, 10;
	xor.b32  	%r1174, %r1172, %r1173;
	xor.b32  	%r1175, %r1131, %r1106;
	and.b32  	%r1176, %r1156, %r1175;
	and.b32  	%r1177, %r1131, %r1106;
	xor.b32  	%r1178, %r1176, %r1177;
	add.s32 	%r1179, %r1174, %r1178;
	add.s32 	%r1180, %r1169, %r1082;
	add.s32 	%r1181, %r1179, %r1169;
	shf.l.wrap.b32 	%r1182, %r1180, %r1180, 26;
	shf.l.wrap.b32 	%r1183, %r1180, %r1180, 21;
	xor.b32  	%r1184, %r1182, %r1183;
	shf.l.wrap.b32 	%r1185, %r1180, %r1180, 7;
	xor.b32  	%r1186, %r1184, %r1185;
	and.b32  	%r1187, %r1180, %r1155;
	not.b32 	%r1188, %r1180;
	and.b32  	%r1189, %r1130, %r1188;
	or.b32  	%r1190, %r1187, %r1189;
	add.s32 	%r1191, %r1186, %r1190;
	add.s32 	%r1192, %r1191, %r1105;
	add.s32 	%r1193, %r1192, %r22;
	add.s32 	%r1194, %r1193, %r213;
	shf.l.wrap.b32 	%r1195, %r1181, %r1181, 30;
	shf.l.wrap.b32 	%r1196, %r1181, %r1181, 19;
	xor.b32  	%r1197, %r1195, %r1196;
	shf.l.wrap.b32 	%r1198, %r1181, %r1181, 10;
	xor.b32  	%r1199, %r1197, %r1198;
	xor.b32  	%r1200, %r1156, %r1131;
	and.b32  	%r1201, %r1181, %r1200;
	and.b32  	%r1202, %r1156, %r1131;
	xor.b32  	%r1203, %r1201, %r1202;
	add.s32 	%r1204, %r1199, %r1203;
	add.s32 	%r1205, %r1194, %r1106;
	add.s32 	%r1206, %r1204, %r1194;
	shf.l.wrap.b32 	%r1207, %r1205, %r1205, 26;
	shf.l.wrap.b32 	%r1208, %r1205, %r1205, 21;
	xor.b32  	%r1209, %r1207, %r1208;
	shf.l.wrap.b32 	%r1210, %r1205, %r1205, 7;
	xor.b32  	%r1211, %r1209, %r1210;
	and.b32  	%r1212, %r1205, %r1180;
	not.b32 	%r1213, %r1205;
	and.b32  	%r1214, %r1155, %r1213;
	or.b32  	%r1215, %r1212, %r1214;
	add.s32 	%r1216, %r1211, %r1215;
	add.s32 	%r1217, %r1216, %r1130;
	add.s32 	%r1218, %r1217, %r23;
	add.s32 	%r1219, %r1218, %r225;
	shf.l.wrap.b32 	%r1220, %r1206, %r1206, 30;
	shf.l.wrap.b32 	%r1221, %r1206, %r1206, 19;
	xor.b32  	%r1222, %r1220, %r1221;
	shf.l.wrap.b32 	%r1223, %r1206, %r1206, 10;
	xor.b32  	%r1224, %r1222, %r1223;
	xor.b32  	%r1225, %r1181, %r1156;
	and.b32  	%r1226, %r1206, %r1225;
	and.b32  	%r1227, %r1181, %r1156;
	xor.b32  	%r1228, %r1226, %r1227;
	add.s32 	%r1229, %r1224, %r1228;
	add.s32 	%r1230, %r1219, %r1131;
	add.s32 	%r1231, %r1229, %r1219;
	shf.l.wrap.b32 	%r1232, %r1230, %r1230, 26;
	shf.l.wrap.b32 	%r1233, %r1230, %r1230, 21;
	xor.b32  	%r1234, %r1232, %r1233;
	shf.l.wrap.b32 	%r1235, %r1230, %r1230, 7;
	xor.b32  	%r1236, %r1234, %r1235;
	and.b32  	%r1237, %r1230, %r1205;
	not.b32 	%r1238, %r1230;
	and.b32  	%r1239, %r1180, %r1238;
	or.b32  	%r1240, %r1237, %r1239;
	add.s32 	%r1241, %r1236, %r1240;
	add.s32 	%r1242, %r1241, %r1155;
	add.s32 	%r1243, %r1242, %r24;
	add.s32 	%r1244, %r1243, %r237;
	shf.l.wrap.b32 	%r1245, %r1231, %r1231, 30;
	shf.l.wrap.b32 	%r1246, %r1231, %r1231, 19;
	xor.b32  	%r1247, %r1245, %r1246;
	shf.l.wrap.b32 	%r1248, %r1231, %r1231, 10;
	xor.b32  	%r1249, %r1247, %r1248;
	xor.b32  	%r1250, %r1206, %r1181;
	and.b32  	%r1251, %r1231, %r1250;
	and.b32  	%r1252, %r1206, %r1181;
	xor.b32  	%r1253, %r1251, %r1252;
	add.s32 	%r1254, %r1249, %r1253;
	add.s32 	%r1255, %r1244, %r1156;
	add.s32 	%r1256, %r1254, %r1244;
	shf.l.wrap.b32 	%r1257, %r1255, %r1255, 26;
	shf.l.wrap.b32 	%r1258, %r1255, %r1255, 21;
	xor.b32  	%r1259, %r1257, %r1258;
	shf.l.wrap.b32 	%r1260, %r1255, %r1255, 7;
	xor.b32  	%r1261, %r1259, %r1260;
	and.b32  	%r1262, %r1255, %r1230;
	not.b32 	%r1263, %r1255;
	and.b32  	%r1264, %r1205, %r1263;
	or.b32  	%r1265, %r1262, %r1264;
	add.s32 	%r1266, %r1261, %r1265;
	add.s32 	%r1267, %r1266, %r1180;
	add.s32 	%r1268, %r1267, %r25;
	add.s32 	%r1269, %r1268, %r250;
	shf.l.wrap.b32 	%r1270, %r1256, %r1256, 30;
	shf.l.wrap.b32 	%r1271, %r1256, %r1256, 19;
	xor.b32  	%r1272, %r1270, %r1271;
	shf.l.wrap.b32 	%r1273, %r1256, %r1256, 10;
	xor.b32  	%r1274, %r1272, %r1273;
	xor.b32  	%r1275, %r1231, %r1206;
	and.b32  	%r1276, %r1256, %r1275;
	and.b32  	%r1277, %r1231, %r1206;
	xor.b32  	%r1278, %r1276, %r1277;
	add.s32 	%r1279, %r1274, %r1278;
	add.s32 	%r1280, %r1269, %r1181;
	add.s32 	%r1281, %r1279, %r1269;
	shf.l.wrap.b32 	%r1282, %r1280, %r1280, 26;
	shf.l.wrap.b32 	%r1283, %r1280, %r1280, 21;
	xor.b32  	%r1284, %r1282, %r1283;
	shf.l.wrap.b32 	%r1285, %r1280, %r1280, 7;
	xor.b32  	%r1286, %r1284, %r1285;
	and.b32  	%r1287, %r1280, %r1255;
	not.b32 	%r1288, %r1280;
	and.b32  	%r1289, %r1230, %r1288;
	or.b32  	%r1290, %r1287, %r1289;
	add.s32 	%r1291, %r1286, %r1290;
	add.s32 	%r1292, %r1291, %r1205;
	add.s32 	%r1293, %r1292, %r26;
	add.s32 	%r1294, %r1293, %r258;
	shf.l.wrap.b32 	%r1295, %r1281, %r1281, 30;
	shf.l.wrap.b32 	%r1296, %r1281, %r1281, 19;
	xor.b32  	%r1297, %r1295, %r1296;
	shf.l.wrap.b32 	%r1298, %r1281, %r1281, 10;
	xor.b32  	%r1299, %r1297, %r1298;
	xor.b32  	%r1300, %r1256, %r1231;
	and.b32  	%r1301, %r1281, %r1300;
	and.b32  	%r1302, %r1256, %r1231;
	xor.b32  	%r1303, %r1301, %r1302;
	add.s32 	%r1304, %r1299, %r1303;
	add.s32 	%r1305, %r1294, %r1206;
	add.s32 	%r1306, %r1304, %r1294;
	shf.l.wrap.b32 	%r1307, %r1305, %r1305, 26;
	shf.l.wrap.b32 	%r1308, %r1305, %r1305, 21;
	xor.b32  	%r1309, %r1307, %r1308;
	shf.l.wrap.b32 	%r1310, %r1305, %r1305, 7;
	xor.b32  	%r1311, %r1309, %r1310;
	and.b32  	%r1312, %r1305, %r1280;
	not.b32 	%r1313, %r1305;
	and.b32  	%r1314, %r1255, %r1313;
	or.b32  	%r1315, %r1312, %r1314;
	add.s32 	%r1316, %r1311, %r1315;
	add.s32 	%r1317, %r1316, %r1230;
	add.s32 	%r1318, %r1317, %r27;
	add.s32 	%r1319, %r1318, %r265;
	shf.l.wrap.b32 	%r1320, %r1306, %r1306, 30;
	shf.l.wrap.b32 	%r1321, %r1306, %r1306, 19;
	xor.b32  	%r1322, %r1320, %r1321;
	shf.l.wrap.b32 	%r1323, %r1306, %r1306, 10;
	xor.b32  	%r1324, %r1322, %r1323;
	xor.b32  	%r1325, %r1281, %r1256;
	and.b32  	%r1326, %r1306, %r1325;
	and.b32  	%r1327, %r1281, %r1256;
	xor.b32  	%r1328, %r1326, %r1327;
	add.s32 	%r1329, %r1324, %r1328;
	add.s32 	%r1330, %r1319, %r1231;
	add.s32 	%r1331, %r1329, %r1319;
	shf.l.wrap.b32 	%r1332, %r1330, %r1330, 26;
	shf.l.wrap.b32 	%r1333, %r1330, %r1330, 21;
	xor.b32  	%r1334, %r1332, %r1333;
	shf.l.wrap.b32 	%r1335, %r1330, %r1330, 7;
	xor.b32  	%r1336, %r1334, %r1335;
	and.b32  	%r1337, %r1330, %r1305;
	not.b32 	%r1338, %r1330;
	and.b32  	%r1339, %r1280, %r1338;
	or.b32  	%r1340, %r1337, %r1339;
	add.s32 	%r1341, %r1336, %r1340;
	add.s32 	%r1342, %r1341, %r1255;
	add.s32 	%r1343, %r1342, %r28;
	add.s32 	%r1344, %r1343, %r271;
	shf.l.wrap.b32 	%r1345, %r1331, %r1331, 30;
	shf.l.wrap.b32 	%r1346, %r1331, %r1331, 19;
	xor.b32  	%r1347, %r1345, %r1346;
	shf.l.wrap.b32 	%r1348, %r1331, %r1331, 10;
	xor.b32  	%r1349, %r1347, %r1348;
	xor.b32  	%r1350, %r1306, %r1281;
	and.b32  	%r1351, %r1331, %r1350;
	and.b32  	%r1352, %r1306, %r1281;
	xor.b32  	%r1353, %r1351, %r1352;
	add.s32 	%r1354, %r1349, %r1353;
	add.s32 	%r1355, %r1344, %r1256;
	add.s32 	%r1356, %r1354, %r1344;
	shf.l.wrap.b32 	%r1357, %r1355, %r1355, 26;
	shf.l.wrap.b32 	%r1358, %r1355, %r1355, 21;
	xor.b32  	%r1359, %r1357, %r1358;
	shf.l.wrap.b32 	%r1360, %r1355, %r1355, 7;
	xor.b32  	%r1361, %r1359, %r1360;
	and.b32  	%r1362, %r1355, %r1330;
	not.b32 	%r1363, %r1355;
	and.b32  	%r1364, %r1305, %r1363;
	or.b32  	%r1365, %r1362, %r1364;
	add.s32 	%r1366, %r1361, %r1365;
	add.s32 	%r1367, %r1366, %r1280;
	add.s32 	%r1368, %r1367, %r29;
	add.s32 	%r1369, %r1368, %r277;
	shf.l.wrap.b32 	%r1370, %r1356, %r1356, 30;
	shf.l.wrap.b32 	%r1371, %r1356, %r1356, 19;
	xor.b32  	%r1372, %r1370, %r1371;
	shf.l.wrap.b32 	%r1373, %r1356, %r1356, 10;
	xor.b32  	%r1374, %r1372, %r1373;
	xor.b32  	%r1375, %r1331, %r1306;
	and.b32  	%r1376, %r1356, %r1375;
	and.b32  	%r1377, %r1331, %r1306;
	xor.b32  	%r1378, %r1376, %r1377;
	add.s32 	%r1379, %r1374, %r1378;
	add.s32 	%r1380, %r1369, %r1281;
	add.s32 	%r1381, %r1379, %r1369;
	shf.l.wrap.b32 	%r1382, %r1380, %r1380, 26;
	shf.l.wrap.b32 	%r1383, %r1380, %r1380, 21;
	xor.b32  	%r1384, %r1382, %r1383;
	shf.l.wrap.b32 	%r1385, %r1380, %r1380, 7;
	xor.b32  	%r1386, %r1384, %r1385;
	and.b32  	%r1387, %r1380, %r1355;
	not.b32 	%r1388, %r1380;
	and.b32  	%r1389, %r1330, %r1388;
	or.b32  	%r1390, %r1387, %r1389;
	add.s32 	%r1391, %r1386, %r1390;
	add.s32 	%r1392, %r1391, %r1305;
	add.s32 	%r1393, %r1392, %r30;
	add.s32 	%r1394, %r1393, %r283;
	shf.l.wrap.b32 	%r1395, %r1381, %r1381, 30;
	shf.l.wrap.b32 	%r1396, %r1381, %r1381, 19;
	xor.b32  	%r1397, %r1395, %r1396;
	shf.l.wrap.b32 	%r1398, %r1381, %r1381, 10;
	xor.b32  	%r1399, %r1397, %r1398;
	xor.b32  	%r1400, %r1356, %r1331;
	and.b32  	%r1401, %r1381, %r1400;
	and.b32  	%r1402, %r1356, %r1331;
	xor.b32  	%r1403, %r1401, %r1402;
	add.s32 	%r1404, %r1399, %r1403;
	add.s32 	%r1405, %r1394, %r1306;
	add.s32 	%r1406, %r1404, %r1394;
	shf.l.wrap.b32 	%r1407, %r1405, %r1405, 26;
	shf.l.wrap.b32 	%r1408, %r1405, %r1405, 21;
	xor.b32  	%r1409, %r1407, %r1408;
	shf.l.wrap.b32 	%r1410, %r1405, %r1405, 7;
	xor.b32  	%r1411, %r1409, %r1410;
	and.b32  	%r1412, %r1405, %r1380;
	not.b32 	%r1413, %r1405;
	and.b32  	%r1414, %r1355, %r1413;
	or.b32  	%r1415, %r1412, %r1414;
	add.s32 	%r1416, %r1411, %r1415;
	add.s32 	%r1417, %r1416, %r1330;
	add.s32 	%r1418, %r1417, %r31;
	add.s32 	%r1419, %r1418, %r289;
	shf.l.wrap.b32 	%r1420, %r1406, %r1406, 30;
	shf.l.wrap.b32 	%r1421, %r1406, %r1406, 19;
	xor.b32  	%r1422, %r1420, %r1421;
	shf.l.wrap.b32 	%r1423, %r1406, %r1406, 10;
	xor.b32  	%r1424, %r1422, %r1423;
	xor.b32  	%r1425, %r1381, %r1356;
	and.b32  	%r1426, %r1406, %r1425;
	and.b32  	%r1427, %r1381, %r1356;
	xor.b32  	%r1428, %r1426, %r1427;
	add.s32 	%r1429, %r1424, %r1428;
	add.s32 	%r1430, %r1419, %r1331;
	add.s32 	%r1431, %r1429, %r1419;
	shf.l.wrap.b32 	%r1432, %r1430, %r1430, 26;
	shf.l.wrap.b32 	%r1433, %r1430, %r1430, 21;
	xor.b32  	%r1434, %r1432, %r1433;
	shf.l.wrap.b32 	%r1435, %r1430, %r1430, 7;
	xor.b32  	%r1436, %r1434, %r1435;
	and.b32  	%r1437, %r1430, %r1405;
	not.b32 	%r1438, %r1430;
	and.b32  	%r1439, %r1380, %r1438;
	or.b32  	%r1440, %r1437, %r1439;
	add.s32 	%r1441, %r1436, %r1440;
	add.s32 	%r1442, %r1441, %r1355;
	ld.const.u32 	%r1443, [SHA256_K+116];
	add.s32 	%r1444, %r1442, %r1443;
	add.s32 	%r1445, %r1444, %r295;
	shf.l.wrap.b32 	%r1446, %r1431, %r1431, 30;
	shf.l.wrap.b32 	%r1447, %r1431, %r1431, 19;
	xor.b32  	%r1448, %r1446, %r1447;
	shf.l.wrap.b32 	%r1449, %r1431, %r1431, 10;
	xor.b32  	%r1450, %r1448, %r1449;
	xor.b32  	%r1451, %r1406, %r1381;
	and.b32  	%r1452, %r1431, %r1451;
	and.b32  	%r1453, %r1406, %r1381;
	xor.b32  	%r1454, %r1452, %r1453;
	add.s32 	%r1455, %r1450, %r1454;
	add.s32 	%r1456, %r1445, %r1356;
	add.s32 	%r1457, %r1455, %r1445;
	shf.l.wrap.b32 	%r1458, %r1456, %r1456, 26;
	shf.l.wrap.b32 	%r1459, %r1456, %r1456, 21;
	xor.b32  	%r1460, %r1458, %r1459;
	shf.l.wrap.b32 	%r1461, %r1456, %r1456, 7;
	xor.b32  	%r1462, %r1460, %r1461;
	and.b32  	%r1463, %r1456, %r1430;
	not.b32 	%r1464, %r1456;
	and.b32  	%r1465, %r1405, %r1464;
	or.b32  	%r1466, %r1463, %r1465;
	add.s32 	%r1467, %r1462, %r1466;
	add.s32 	%r1468, %r1467, %r1380;
	ld.const.u32 	%r1469, [SHA256_K+120];
	add.s32 	%r1470, %r1468, %r1469;
	add.s32 	%r1471, %r1470, %r302;
	shf.l.wrap.b32 	%r1472, %r1457, %r1457, 30;
	shf.l.wrap.b32 	%r1473, %r1457, %r1457, 19;
	xor.b32  	%r1474, %r1472, %r1473;
	shf.l.wrap.b32 	%r1475, %r1457, %r1457, 10;
	xor.b32  	%r1476, %r1474, %r1475;
	xor.b32  	%r1477, %r1431, %r1406;
	and.b32  	%r1478, %r1457, %r1477;
	and.b32  	%r1479, %r1431, %r1406;
	xor.b32  	%r1480, %r1478, %r1479;
	add.s32 	%r1481, %r1476, %r1480;
	add.s32 	%r1482, %r1471, %r1381;
	add.s32 	%r1483, %r1481, %r1471;
	shf.l.wrap.b32 	%r1484, %r1482, %r1482, 26;
	shf.l.wrap.b32 	%r1485, %r1482, %r1482, 21;
	xor.b32  	%r1486, %r1484, %r1485;
	shf.l.wrap.b32 	%r1487, %r1482, %r1482, 7;
	xor.b32  	%r1488, %r1486, %r1487;
	and.b32  	%r1489, %r1482, %r1456;
	not.b32 	%r1490, %r1482;
	and.b32  	%r1491, %r1430, %r1490;
	or.b32  	%r1492, %r1489, %r1491;
	add.s32 	%r1493, %r1488, %r1492;
	add.s32 	%r1494, %r1493, %r1405;
	ld.const.u32 	%r1495, [SHA256_K+124];
	add.s32 	%r1496, %r1494, %r1495;
	add.s32 	%r1497, %r1496, %r315;
	shf.l.wrap.b32 	%r1498, %r1483, %r1483, 30;
	shf.l.wrap.b32 	%r1499, %r1483, %r1483, 19;
	xor.b32  	%r1500, %r1498, %r1499;
	shf.l.wrap.b32 	%r1501, %r1483, %r1483, 10;
	xor.b32  	%r1502, %r1500, %r1501;
	xor.b32  	%r1503, %r1457, %r1431;
	and.b32  	%r1504, %r1483, %r1503;
	and.b32  	%r1505, %r1457, %r1431;
	xor.b32  	%r1506, %r1504, %r1505;
	add.s32 	%r1507, %r1502, %r1506;
	add.s32 	%r1508, %r1497, %r1406;
	add.s32 	%r1509, %r1507, %r1497;
	shf.l.wrap.b32 	%r1510, %r1508, %r1508, 26;
	shf.l.wrap.b32 	%r1511, %r1508, %r1508, 21;
	xor.b32  	%r1512, %r1510, %r1511;
	shf.l.wrap.b32 	%r1513, %r1508, %r1508, 7;
	xor.b32  	%r1514, %r1512, %r1513;
	and.b32  	%r1515, %r1508, %r1482;
	not.b32 	%r1516, %r1508;
	and.b32  	%r1517, %r1456, %r1516;
	or.b32  	%r1518, %r1515, %r1517;
	add.s32 	%r1519, %r1514, %r1518;
	add.s32 	%r1520, %r1519, %r1430;
	ld.const.u32 	%r1521, [SHA256_K+128];
	add.s32 	%r1522, %r1520, %r1521;
	add.s32 	%r1523, %r1522, %r328;
	shf.l.wrap.b32 	%r1524, %r1509, %r1509, 30;
	shf.l.wrap.b32 	%r1525, %r1509, %r1509, 19;
	xor.b32  	%r1526, %r1524, %r1525;
	shf.l.wrap.b32 	%r1527, %r1509, %r1509, 10;
	xor.b32  	%r1528, %r1526, %r1527;
	xor.b32  	%r1529, %r1483, %r1457;
	and.b32  	%r1530, %r1509, %r1529;
	and.b32  	%r1531, %r1483, %r1457;
	xor.b32  	%r1532, %r1530, %r1531;
	add.s32 	%r1533, %r1528, %r1532;
	add.s32 	%r1534, %r1523, %r1431;
	add.s32 	%r1535, %r1533, %r1523;
	shf.l.wrap.b32 	%r1536, %r1534, %r1534, 26;
	shf.l.wrap.b32 	%r1537, %r1534, %r1534, 21;
	xor.b32  	%r1538, %r1536, %r1537;
	shf.l.wrap.b32 	%r1539, %r1534, %r1534, 7;
	xor.b32  	%r1540, %r1538, %r1539;
	and.b32  	%r1541, %r1534, %r1508;
	not.b32 	%r1542, %r1534;
	and.b32  	%r1543, %r1482, %r1542;
	or.b32  	%r1544, %r1541, %r1543;
	add.s32 	%r1545, %r1540, %r1544;
	add.s32 	%r1546, %r1545, %r1456;
	ld.const.u32 	%r1547, [SHA256_K+132];
	add.s32 	%r1548, %r1546, %r1547;
	add.s32 	%r1549, %r1548, %r341;
	shf.l.wrap.b32 	%r1550, %r1535, %r1535, 30;
	shf.l.wrap.b32 	%r1551, %r1535, %r1535, 19;
	xor.b32  	%r1552, %r1550, %r1551;
	shf.l.wrap.b32 	%r1553, %r1535, %r1535, 10;
	xor.b32  	%r1554, %r1552, %r1553;
	xor.b32  	%r1555, %r1509, %r1483;
	and.b32  	%r1556, %r1535, %r1555;
	and.b32  	%r1557, %r1509, %r1483;
	xor.b32  	%r1558, %r1556, %r1557;
	add.s32 	%r1559, %r1554, %r1558;
	add.s32 	%r1560, %r1549, %r1457;
	add.s32 	%r1561, %r1559, %r1549;
	shf.l.wrap.b32 	%r1562, %r1560, %r1560, 26;
	shf.l.wrap.b32 	%r1563, %r1560, %r1560, 21;
	xor.b32  	%r1564, %r1562, %r1563;
	shf.l.wrap.b32 	%r1565, %r1560, %r1560, 7;
	xor.b32  	%r1566, %r1564, %r1565;
	and.b32  	%r1567, %r1560, %r1534;
	not.b32 	%r1568, %r1560;
	and.b32  	%r1569, %r1508, %r1568;
	or.b32  	%r1570, %r1567, %r1569;
	add.s32 	%r1571, %r1566, %r1570;
	add.s32 	%r1572, %r1571, %r1482;
	ld.const.u32 	%r1573, [SHA256_K+136];
	add.s32 	%r1574, %r1572, %r1573;
	add.s32 	%r1575, %r1574, %r354;
	shf.l.wrap.b32 	%r1576, %r1561, %r1561, 30;
	shf.l.wrap.b32 	%r1577, %r1561, %r1561, 19;
	xor.b32  	%r1578, %r1576, %r1577;
	shf.l.wrap.b32 	%r1579, %r1561, %r1561, 10;
	xor.b32  	%r1580, %r1578, %r1579;
	xor.b32  	%r1581, %r1535, %r1509;
	and.b32  	%r1582, %r1561, %r1581;
	and.b32  	%r1583, %r1535, %r1509;
	xor.b32  	%r1584, %r1582, %r1583;
	add.s32 	%r1585, %r1580, %r1584;
	add.s32 	%r1586, %r1575, %r1483;
	add.s32 	%r1587, %r1585, %r1575;
	shf.l.wrap.b32 	%r1588, %r1586, %r1586, 26;
	shf.l.wrap.b32 	%r1589, %r1586, %r1586, 21;
	xor.b32  	%r1590, %r1588, %r1589;
	shf.l.wrap.b32 	%r1591, %r1586, %r1586, 7;
	xor.b32  	%r1592, %r1590, %r1591;
	and.b32  	%r1593, %r1586, %r1560;
	not.b32 	%r1594, %r1586;
	and.b32  	%r1595, %r1534, %r1594;
	or.b32  	%r1596, %r1593, %r1595;
	add.s32 	%r1597, %r1592, %r1596;
	add.s32 	%r1598, %r1597, %r1508;
	ld.const.u32 	%r1599, [SHA256_K+140];
	add.s32 	%r1600, %r1598, %r1599;
	add.s32 	%r1601, %r1600, %r367;
	shf.l.wrap.b32 	%r1602, %r1587, %r1587, 30;
	shf.l.wrap.b32 	%r1603, %r1587, %r1587, 19;
	xor.b32  	%r1604, %r1602, %r1603;
	shf.l.wrap.b32 	%r1605, %r1587, %r1587, 10;
	xor.b32  	%r1606, %r1604, %r1605;
	xor.b32  	%r1607, %r1561, %r1535;
	and.b32  	%r1608, %r1587, %r1607;
	and.b32  	%r1609, %r1561, %r1535;
	xor.b32  	%r1610, %r1608, %r1609;
	add.s32 	%r1611, %r1606, %r1610;
	add.s32 	%r1612, %r1601, %r1509;
	add.s32 	%r1613, %r1611, %r1601;
	shf.l.wrap.b32 	%r1614, %r1612, %r1612, 26;
	shf.l.wrap.b32 	%r1615, %r1612, %r1612, 21;
	xor.b32  	%r1616, %r1614, %r1615;
	shf.l.wrap.b32 	%r1617, %r1612, %r1612, 7;
	xor.b32  	%r1618, %r1616, %r1617;
	and.b32  	%r1619, %r1612, %r1586;
	not.b32 	%r1620, %r1612;
	and.b32  	%r1621, %r1560, %r1620;
	or.b32  	%r1622, %r1619, %r1621;
	add.s32 	%r1623, %r1618, %r1622;
	add.s32 	%r1624, %r1623, %r1534;
	ld.const.u32 	%r1625, [SHA256_K+144];
	add.s32 	%r1626, %r1624, %r1625;
	add.s32 	%r1627, %r1626, %r380;
	shf.l.wrap.b32 	%r1628, %r1613, %r1613, 30;
	shf.l.wrap.b32 	%r1629, %r1613, %r1613, 19;
	xor.b32  	%r1630, %r1628, %r1629;
	shf.l.wrap.b32 	%r1631, %r1613, %r1613, 10;
	xor.b32  	%r1632, %r1630, %r1631;
	xor.b32  	%r1633, %r1587, %r1561;
	and.b32  	%r1634, %r1613, %r1633;
	and.b32  	%r1635, %r1587, %r1561;
	xor.b32  	%r1636, %r1634, %r1635;
	add.s32 	%r1637, %r1632, %r1636;
	add.s32 	%r1638, %r1627, %r1535;
	add.s32 	%r1639, %r1637, %r1627;
	shf.l.wrap.b32 	%r1640, %r1638, %r1638, 26;
	shf.l.wrap.b32 	%r1641, %r1638, %r1638, 21;
	xor.b32  	%r1642, %r1640, %r1641;
	shf.l.wrap.b32 	%r1643, %r1638, %r1638, 7;
	xor.b32  	%r1644, %r1642, %r1643;
	and.b32  	%r1645, %r1638, %r1612;
	not.b32 	%r1646, %r1638;
	and.b32  	%r1647, %r1586, %r1646;
	or.b32  	%r1648, %r1645, %r1647;
	add.s32 	%r1649, %r1644, %r1648;
	add.s32 	%r1650, %r1649, %r1560;
	add.s32 	%r1651, %r1650, %r32;
	add.s32 	%r1652, %r1651, %r393;
	shf.l.wrap.b32 	%r1653, %r1639, %r1639, 30;
	shf.l.wrap.b32 	%r1654, %r1639, %r1639, 19;
	xor.b32  	%r1655, %r1653, %r1654;
	shf.l.wrap.b32 	%r1656, %r1639, %r1639, 10;
	xor.b32  	%r1657, %r1655, %r1656;
	xor.b32  	%r1658, %r1613, %r1587;
	and.b32  	%r1659, %r1639, %r1658;
	and.b32  	%r1660, %r1613, %r1587;
	xor.b32  	%r1661, %r1659, %r1660;
	add.s32 	%r1662, %r1657, %r1661;
	add.s32 	%r1663, %r1652, %r1561;
	add.s32 	%r1664, %r1662, %r1652;
	shf.l.wrap.b32 	%r1665, %r1663, %r1663, 26;
	shf.l.wrap.b32 	%r1666, %r1663, %r1663, 21;
	xor.b32  	%r1667, %r1665, %r1666;
	shf.l.wrap.b32 	%r1668, %r1663, %r1663, 7;
	xor.b32  	%r1669, %r1667, %r1668;
	and.b32  	%r1670, %r1663, %r1638;
	not.b32 	%r1671, %r1663;
	and.b32  	%r1672, %r1612, %r1671;
	or.b32  	%r1673, %r1670, %r1672;
	add.s32 	%r1674, %r1669, %r1673;
	add.s32 	%r1675, %r1674, %r1586;
	ld.const.u32 	%r1676, [SHA256_K+152];
	add.s32 	%r1677, %r1675, %r1676;
	add.s32 	%r1678, %r1677, %r406;
	shf.l.wrap.b32 	%r1679, %r1664, %r1664, 30;
	shf.l.wrap.b32 	%r1680, %r1664, %r1664, 19;
	xor.b32  	%r1681, %r1679, %r1680;
	shf.l.wrap.b32 	%r1682, %r1664, %r1664, 10;
	xor.b32  	%r1683, %r1681, %r1682;
	xor.b32  	%r1684, %r1639, %r1613;
	and.b32  	%r1685, %r1664, %r1684;
	and.b32  	%r1686, %r1639, %r1613;
	xor.b32  	%r1687, %r1685, %r1686;
	add.s32 	%r1688, %r1683, %r1687;
	add.s32 	%r1689, %r1678, %r1587;
	add.s32 	%r1690, %r1688, %r1678;
	shf.l.wrap.b32 	%r1691, %r1689, %r1689, 26;
	shf.l.wrap.b32 	%r1692, %r1689, %r1689, 21;
	xor.b32  	%r1693, %r1691, %r1692;
	shf.l.wrap.b32 	%r1694, %r1689, %r1689, 7;
	xor.b32  	%r1695, %r1693, %r1694;
	and.b32  	%r1696, %r1689, %r1663;
	not.b32 	%r1697, %r1689;
	and.b32  	%r1698, %r1638, %r1697;
	or.b32  	%r1699, %r1696, %r1698;
	add.s32 	%r1700, %r1695, %r1699;
	add.s32 	%r1701, %r1700, %r1612;
	ld.const.u32 	%r1702, [SHA256_K+156];
	add.s32 	%r1703, %r1701, %r1702;
	add.s32 	%r1704, %r1703, %r419;
	shf.l.wrap.b32 	%r1705, %r1690, %r1690, 30;
	shf.l.wrap.b32 	%r1706, %r1690, %r1690, 19;
	xor.b32  	%r1707, %r1705, %r1706;
	shf.l.wrap.b32 	%r1708, %r1690, %r1690, 10;
	xor.b32  	%r1709, %r1707, %r1708;
	xor.b32  	%r1710, %r1664, %r1639;
	and.b32  	%r1711, %r1690, %r1710;
	and.b32  	%r1712, %r1664, %r1639;
	xor.b32  	%r1713, %r1711, %r1712;
	add.s32 	%r1714, %r1709, %r1713;
	add.s32 	%r1715, %r1704, %r1613;
	add.s32 	%r1716, %r1714, %r1704;
	shf.l.wrap.b32 	%r1717, %r1715, %r1715, 26;
	shf.l.wrap.b32 	%r1718, %r1715, %r1715, 21;
	xor.b32  	%r1719, %r1717, %r1718;
	shf.l.wrap.b32 	%r1720, %r1715, %r1715, 7;
	xor.b32  	%r1721, %r1719, %r1720;
	and.b32  	%r1722, %r1715, %r1689;
	not.b32 	%r1723, %r1715;
	and.b32  	%r1724, %r1663, %r1723;
	or.b32  	%r1725, %r1722, %r1724;
	add.s32 	%r1726, %r1721, %r1725;
	add.s32 	%r1727, %r1726, %r1638;
	ld.const.u32 	%r1728, [SHA256_K+160];
	add.s32 	%r1729, %r1727, %r1728;
	add.s32 	%r1730, %r1729, %r432;
	shf.l.wrap.b32 	%r1731, %r1716, %r1716, 30;
	shf.l.wrap.b32 	%r1732, %r1716, %r1716, 19;
	xor.b32  	%r1733, %r1731, %r1732;
	shf.l.wrap.b32 	%r1734, %r1716, %r1716, 10;
	xor.b32  	%r1735, %r1733, %r1734;
	xor.b32  	%r1736, %r1690, %r1664;
	and.b32  	%r1737, %r1716, %r1736;
	and.b32  	%r1738, %r1690, %r1664;
	xor.b32  	%r1739, %r1737, %r1738;
	add.s32 	%r1740, %r1735, %r1739;
	add.s32 	%r1741, %r1730, %r1639;
	add.s32 	%r1742, %r1740, %r1730;
	shf.l.wrap.b32 	%r1743, %r1741, %r1741, 26;
	shf.l.wrap.b32 	%r1744, %r1741, %r1741, 21;
	xor.b32  	%r1745, %r1743, %r1744;
	shf.l.wrap.b32 	%r1746, %r1741, %r1741, 7;
	xor.b32  	%r1747, %r1745, %r1746;
	and.b32  	%r1748, %r1741, %r1715;
	not.b32 	%r1749, %r1741;
	and.b32  	%r1750, %r1689, %r1749;
	or.b32  	%r1751, %r1748, %r1750;
	add.s32 	%r1752, %r1747, %r1751;
	add.s32 	%r1753, %r1752, %r1663;
	ld.const.u32 	%r1754, [SHA256_K+164];
	add.s32 	%r1755, %r1753, %r1754;
	add.s32 	%r1756, %r1755, %r445;
	shf.l.wrap.b32 	%r1757, %r1742, %r1742, 30;
	shf.l.wrap.b32 	%r1758, %r1742, %r1742, 19;
	xor.b32  	%r1759, %r1757, %r1758;
	shf.l.wrap.b32 	%r1760, %r1742, %r1742, 10;
	xor.b32  	%r1761, %r1759, %r1760;
	xor.b32  	%r1762, %r1716, %r1690;
	and.b32  	%r1763, %r1742, %r1762;
	and.b32  	%r1764, %r1716, %r1690;
	xor.b32  	%r1765, %r1763, %r1764;
	add.s32 	%r1766, %r1761, %r1765;
	add.s32 	%r1767, %r1756, %r1664;
	add.s32 	%r1768, %r1766, %r1756;
	shf.l.wrap.b32 	%r1769, %r1767, %r1767, 26;
	shf.l.wrap.b32 	%r1770, %r1767, %r1767, 21;
	xor.b32  	%r1771, %r1769, %r1770;
	shf.l.wrap.b32 	%r1772, %r1767, %r1767, 7;
	xor.b32  	%r1773, %r1771, %r1772;
	and.b32  	%r1774, %r1767, %r1741;
	not.b32 	%r1775, %r1767;
	and.b32  	%r1776, %r1715, %r1775;
	or.b32  	%r1777, %r1774, %r1776;
	add.s32 	%r1778, %r1773, %r1777;
	add.s32 	%r1779, %r1778, %r1689;
	ld.const.u32 	%r1780, [SHA256_K+168];
	add.s32 	%r1781, %r1779, %r1780;
	add.s32 	%r1782, %r1781, %r458;
	shf.l.wrap.b32 	%r1783, %r1768, %r1768, 30;
	shf.l.wrap.b32 	%r1784, %r1768, %r1768, 19;
	xor.b32  	%r1785, %r1783, %r1784;
	shf.l.wrap.b32 	%r1786, %r1768, %r1768, 10;
	xor.b32  	%r1787, %r1785, %r1786;
	xor.b32  	%r1788, %r1742, %r1716;
	and.b32  	%r1789, %r1768, %r1788;
	and.b32  	%r1790, %r1742, %r1716;
	xor.b32  	%r1791, %r1789, %r1790;
	add.s32 	%r1792, %r1787, %r1791;
	add.s32 	%r1793, %r1782, %r1690;
	add.s32 	%r1794, %r1792, %r1782;
	shf.l.wrap.b32 	%r1795, %r1793, %r1793, 26;
	shf.l.wrap.b32 	%r1796, %r1793, %r1793, 21;
	xor.b32  	%r1797, %r1795, %r1796;
	shf.l.wrap.b32 	%r1798, %r1793, %r1793, 7;
	xor.b32  	%r1799, %r1797, %r1798;
	and.b32  	%r1800, %r1793, %r1767;
	not.b32 	%r1801, %r1793;
	and.b32  	%r1802, %r1741, %r1801;
	or.b32  	%r1803, %r1800, %r1802;
	add.s32 	%r1804, %r1799, %r1803;
	add.s32 	%r1805, %r1804, %r1715;
	ld.const.u32 	%r1806, [SHA256_K+172];
	add.s32 	%r1807, %r1805, %r1806;
	add.s32 	%r1808, %r1807, %r471;
	shf.l.wrap.b32 	%r1809, %r1794, %r1794, 30;
	shf.l.wrap.b32 	%r1810, %r1794, %r1794, 19;
	xor.b32  	%r1811, %r1809, %r1810;
	shf.l.wrap.b32 	%r1812, %r1794, %r1794, 10;
	xor.b32  	%r1813, %r1811, %r1812;
	xor.b32  	%r1814, %r1768, %r1742;
	and.b32  	%r1815, %r1794, %r1814;
	and.b32  	%r1816, %r1768, %r1742;
	xor.b32  	%r1817, %r1815, %r1816;
	add.s32 	%r1818, %r1813, %r1817;
	add.s32 	%r1819, %r1808, %r1716;
	add.s32 	%r1820, %r1818, %r1808;
	shf.l.wrap.b32 	%r1821, %r1819, %r1819, 26;
	shf.l.wrap.b32 	%r1822, %r1819, %r1819, 21;
	xor.b32  	%r1823, %r1821, %r1822;
	shf.l.wrap.b32 	%r1824, %r1819, %r1819, 7;
	xor.b32  	%r1825, %r1823, %r1824;
	and.b32  	%r1826, %r1819, %r1793;
	not.b32 	%r1827, %r1819;
	and.b32  	%r1828, %r1767, %r1827;
	or.b32  	%r1829, %r1826, %r1828;
	add.s32 	%r1830, %r1825, %r1829;
	add.s32 	%r1831, %r1830, %r1741;
	ld.const.u32 	%r1832, [SHA256_K+176];
	add.s32 	%r1833, %r1831, %r1832;
	add.s32 	%r1834, %r1833, %r484;
	shf.l.wrap.b32 	%r1835, %r1820, %r1820, 30;
	shf.l.wrap.b32 	%r1836, %r1820, %r1820, 19;
	xor.b32  	%r1837, %r1835, %r1836;
	shf.l.wrap.b32 	%r1838, %r1820, %r1820, 10;
	xor.b32  	%r1839, %r1837, %r1838;
	xor.b32  	%r1840, %r1794, %r1768;
	and.b32  	%r1841, %r1820, %r1840;
	and.b32  	%r1842, %r1794, %r1768;
	xor.b32  	%r1843, %r1841, %r1842;
	add.s32 	%r1844, %r1839, %r1843;
	add.s32 	%r1845, %r1834, %r1742;
	add.s32 	%r1846, %r1844, %r1834;
	shf.l.wrap.b32 	%r1847, %r1845, %r1845, 26;
	shf.l.wrap.b32 	%r1848, %r1845, %r1845, 21;
	xor.b32  	%r1849, %r1847, %r1848;
	shf.l.wrap.b32 	%r1850, %r1845, %r1845, 7;
	xor.b32  	%r1851, %r1849, %r1850;
	and.b32  	%r1852, %r1845, %r1819;
	not.b32 	%r1853, %r1845;
	and.b32  	%r1854, %r1793, %r1853;
	or.b32  	%r1855, %r1852, %r1854;
	add.s32 	%r1856, %r1851, %r1855;
	add.s32 	%r1857, %r1856, %r1767;
	ld.const.u32 	%r1858, [SHA256_K+180];
	add.s32 	%r1859, %r1857, %r1858;
	add.s32 	%r1860, %r1859, %r497;
	shf.l.wrap.b32 	%r1861, %r1846, %r1846, 30;
	shf.l.wrap.b32 	%r1862, %r1846, %r1846, 19;
	xor.b32  	%r1863, %r1861, %r1862;
	shf.l.wrap.b32 	%r1864, %r1846, %r1846, 10;
	xor.b32  	%r1865, %r1863, %r1864;
	xor.b32  	%r1866, %r1820, %r1794;
	and.b32  	%r1867, %r1846, %r1866;
	and.b32  	%r1868, %r1820, %r1794;
	xor.b32  	%r1869, %r1867, %r1868;
	add.s32 	%r1870, %r1865, %r1869;
	add.s32 	%r1871, %r1860, %r1768;
	add.s32 	%r1872, %r1870, %r1860;
	shf.l.wrap.b32 	%r1873, %r1871, %r1871, 26;
	shf.l.wrap.b32 	%r1874, %r1871, %r1871, 21;
	xor.b32  	%r1875, %r1873, %r1874;
	shf.l.wrap.b32 	%r1876, %r1871, %r1871, 7;
	xor.b32  	%r1877, %r1875, %r1876;
	and.b32  	%r1878, %r1871, %r1845;
	not.b32 	%r1879, %r1871;
	and.b32  	%r1880, %r1819, %r1879;
	or.b32  	%r1881, %r1878, %r1880;
	add.s32 	%r1882, %r1877, %r1881;
	add.s32 	%r1883, %r1882, %r1793;
	ld.const.u32 	%r1884, [SHA256_K+184];
	add.s32 	%r1885, %r1883, %r1884;
	add.s32 	%r1886, %r1885, %r510;
	shf.l.wrap.b32 	%r1887, %r1872, %r1872, 30;
	shf.l.wrap.b32 	%r1888, %r1872, %r1872, 19;
	xor.b32  	%r1889, %r1887, %r1888;
	shf.l.wrap.b32 	%r1890, %r1872, %r1872, 10;
	xor.b32  	%r1891, %r1889, %r1890;
	xor.b32  	%r1892, %r1846, %r1820;
	and.b32  	%r1893, %r1872, %r1892;
	and.b32  	%r1894, %r1846, %r1820;
	xor.b32  	%r1895, %r1893, %r1894;
	add.s32 	%r1896, %r1891, %r1895;
	add.s32 	%r1897, %r1886, %r1794;
	add.s32 	%r1898, %r1896, %r1886;
	shf.l.wrap.b32 	%r1899, %r1897, %r1897, 26;
	shf.l.wrap.b32 	%r1900, %r1897, %r1897, 21;
	xor.b32  	%r1901, %r1899, %r1900;
	shf.l.wrap.b32 	%r1902, %r1897, %r1897, 7;
	xor.b32  	%r1903, %r1901, %r1902;
	and.b32  	%r1904, %r1897, %r1871;
	not.b32 	%r1905, %r1897;
	and.b32  	%r1906, %r1845, %r1905;
	or.b32  	%r1907, %r1904, %r1906;
	add.s32 	%r1908, %r1903, %r1907;
	add.s32 	%r1909, %r1908, %r1819;
	add.s32 	%r1910, %r1909, %r33;
	add.s32 	%r1911, %r1910, %r523;
	shf.l.wrap.b32 	%r1912, %r1898, %r1898, 30;
	shf.l.wrap.b32 	%r1913, %r1898, %r1898, 19;
	xor.b32  	%r1914, %r1912, %r1913;
	shf.l.wrap.b32 	%r1915, %r1898, %r1898, 10;
	xor.b32  	%r1916, %r1914, %r1915;
	xor.b32  	%r1917, %r1872, %r1846;
	and.b32  	%r1918, %r1898, %r1917;
	and.b32  	%r1919, %r1872, %r1846;
	xor.b32  	%r1920, %r1918, %r1919;
	add.s32 	%r1921, %r1916, %r1920;
	add.s32 	%r1922, %r1911, %r1820;
	add.s32 	%r1923, %r1921, %r1911;
	shf.l.wrap.b32 	%r1924, %r1922, %r1922, 26;
	shf.l.wrap.b32 	%r1925, %r1922, %r1922, 21;
	xor.b32  	%r1926, %r1924, %r1925;
	shf.l.wrap.b32 	%r1927, %r1922, %r1922, 7;
	xor.b32  	%r1928, %r1926, %r1927;
	and.b32  	%r1929, %r1922, %r1897;
	not.b32 	%r1930, %r1922;
	and.b32  	%r1931, %r1871, %r1930;
	or.b32  	%r1932, %r1929, %r1931;
	add.s32 	%r1933, %r1928, %r1932;
	add.s32 	%r1934, %r1933, %r1845;
	add.s32 	%r1935, %r1934, %r34;
	add.s32 	%r1936, %r1935, %r536;
	shf.l.wrap.b32 	%r1937, %r1923, %r1923, 30;
	shf.l.wrap.b32 	%r1938, %r1923, %r1923, 19;
	xor.b32  	%r1939, %r1937, %r1938;
	shf.l.wrap.b32 	%r1940, %r1923, %r1923, 10;
	xor.b32  	%r1941, %r1939, %r1940;
	xor.b32  	%r1942, %r1898, %r1872;
	and.b32  	%r1943, %r1923, %r1942;
	and.b32  	%r1944, %r1898, %r1872;
	xor.b32  	%r1945, %r1943, %r1944;
	add.s32 	%r1946, %r1941, %r1945;
	add.s32 	%r1947, %r1936, %r1846;
	add.s32 	%r1948, %r1946, %r1936;
	shf.l.wrap.b32 	%r1949, %r1947, %r1947, 26;
	shf.l.wrap.b32 	%r1950, %r1947, %r1947, 21;
	xor.b32  	%r1951, %r1949, %r1950;
	shf.l.wrap.b32 	%r1952, %r1947, %r1947, 7;
	xor.b32  	%r1953, %r1951, %r1952;
	and.b32  	%r1954, %r1947, %r1922;
	not.b32 	%r1955, %r1947;
	and.b32  	%r1956, %r1897, %r1955;
	or.b32  	%r1957, %r1954, %r1956;
	add.s32 	%r1958, %r1953, %r1957;
	add.s32 	%r1959, %r1958, %r1871;
	add.s32 	%r1960, %r1959, %r35;
	add.s32 	%r1961, %r1960, %r549;
	shf.l.wrap.b32 	%r1962, %r1948, %r1948, 30;
	shf.l.wrap.b32 	%r1963, %r1948, %r1948, 19;
	xor.b32  	%r1964, %r1962, %r1963;
	shf.l.wrap.b32 	%r1965, %r1948, %r1948, 10;
	xor.b32  	%r1966, %r1964, %r1965;
	xor.b32  	%r1967, %r1923, %r1898;
	and.b32  	%r1968, %r1948, %r1967;
	and.b32  	%r1969, %r1923, %r1898;
	xor.b32  	%r1970, %r1968, %r1969;
	add.s32 	%r1971, %r1966, %r1970;
	add.s32 	%r1972, %r1961, %r1872;
	add.s32 	%r1973, %r1971, %r1961;
	shf.l.wrap.b32 	%r1974, %r1972, %r1972, 26;
	shf.l.wrap.b32 	%r1975, %r1972, %r1972, 21;
	xor.b32  	%r1976, %r1974, %r1975;
	shf.l.wrap.b32 	%r1977, %r1972, %r1972, 7;
	xor.b32  	%r1978, %r1976, %r1977;
	and.b32  	%r1979, %r1972, %r1947;
	not.b32 	%r1980, %r1972;
	and.b32  	%r1981, %r1922, %r1980;
	or.b32  	%r1982, %r1979, %r1981;
	add.s32 	%r1983, %r1978, %r1982;
	add.s32 	%r1984, %r1983, %r1897;
	add.s32 	%r1985, %r1984, %r36;
	add.s32 	%r1986, %r1985, %r562;
	shf.l.wrap.b32 	%r1987, %r1973, %r1973, 30;
	shf.l.wrap.b32 	%r1988, %r1973, %r1973, 19;
	xor.b32  	%r1989, %r1987, %r1988;
	shf.l.wrap.b32 	%r1990, %r1973, %r1973, 10;
	xor.b32  	%r1991, %r1989, %r1990;
	xor.b32  	%r1992, %r1948, %r1923;
	and.b32  	%r1993, %r1973, %r1992;
	and.b32  	%r1994, %r1948, %r1923;
	xor.b32  	%r1995, %r1993, %r1994;
	add.s32 	%r1996, %r1991, %r1995;
	add.s32 	%r1997, %r1986, %r1898;
	add.s32 	%r1998, %r1996, %r1986;
	shf.l.wrap.b32 	%r1999, %r1997, %r1997, 26;
	shf.l.wrap.b32 	%r2000, %r1997, %r1997, 21;
	xor.b32  	%r2001, %r1999, %r2000;
	shf.l.wrap.b32 	%r2002, %r1997, %r1997, 7;
	xor.b32  	%r2003, %r2001, %r2002;
	and.b32  	%r2004, %r1997, %r1972;
	not.b32 	%r2005, %r1997;
	and.b32  	%r2006, %r1947, %r2005;
	or.b32  	%r2007, %r2004, %r2006;
	add.s32 	%r2008, %r2003, %r2007;
	add.s32 	%r2009, %r2008, %r1922;
	add.s32 	%r2010, %r2009, %r37;
	add.s32 	%r2011, %r2010, %r575;
	shf.l.wrap.b32 	%r2012, %r1998, %r1998, 30;
	shf.l.wrap.b32 	%r2013, %r1998, %r1998, 19;
	xor.b32  	%r2014, %r2012, %r2013;
	shf.l.wrap.b32 	%r2015, %r1998, %r1998, 10;
	xor.b32  	%r2016, %r2014, %r2015;
	xor.b32  	%r2017, %r1973, %r1948;
	and.b32  	%r2018, %r1998, %r2017;
	and.b32  	%r2019, %r1973, %r1948;
	xor.b32  	%r2020, %r2018, %r2019;
	add.s32 	%r2021, %r2016, %r2020;
	add.s32 	%r2022, %r2011, %r1923;
	add.s32 	%r2023, %r2021, %r2011;
	shf.l.wrap.b32 	%r2024, %r2022, %r2022, 26;
	shf.l.wrap.b32 	%r2025, %r2022, %r2022, 21;
	xor.b32  	%r2026, %r2024, %r2025;
	shf.l.wrap.b32 	%r2027, %r2022, %r2022, 7;
	xor.b32  	%r2028, %r2026, %r2027;
	and.b32  	%r2029, %r2022, %r1997;
	not.b32 	%r2030, %r2022;
	and.b32  	%r2031, %r1972, %r2030;
	or.b32  	%r2032, %r2029, %r2031;
	add.s32 	%r2033, %r2028, %r2032;
	add.s32 	%r2034, %r2033, %r1947;
	add.s32 	%r2035, %r2034, %r38;
	add.s32 	%r2036, %r2035, %r588;
	shf.l.wrap.b32 	%r2037, %r2023, %r2023, 30;
	shf.l.wrap.b32 	%r2038, %r2023, %r2023, 19;
	xor.b32  	%r2039, %r2037, %r2038;
	shf.l.wrap.b32 	%r2040, %r2023, %r2023, 10;
	xor.b32  	%r2041, %r2039, %r2040;
	xor.b32  	%r2042, %r1998, %r1973;
	and.b32  	%r2043, %r2023, %r2042;
	and.b32  	%r2044, %r1998, %r1973;
	xor.b32  	%r2045, %r2043, %r2044;
	add.s32 	%r2046, %r2041, %r2045;
	add.s32 	%r2047, %r2036, %r1948;
	add.s32 	%r2048, %r2046, %r2036;
	shf.l.wrap.b32 	%r2049, %r2047, %r2047, 26;
	shf.l.wrap.b32 	%r2050, %r2047, %r2047, 21;
	xor.b32  	%r2051, %r2049, %r2050;
	shf.l.wrap.b32 	%r2052, %r2047, %r2047, 7;
	xor.b32  	%r2053, %r2051, %r2052;
	and.b32  	%r2054, %r2047, %r2022;
	not.b32 	%r2055, %r2047;
	and.b32  	%r2056, %r1997, %r2055;
	or.b32  	%r2057, %r2054, %r2056;
	add.s32 	%r2058, %r2053, %r2057;
	add.s32 	%r2059, %r2058, %r1972;
	add.s32 	%r2060, %r2059, %r39;
	add.s32 	%r2061, %r2060, %r601;
	shf.l.wrap.b32 	%r2062, %r2048, %r2048, 30;
	shf.l.wrap.b32 	%r2063, %r2048, %r2048, 19;
	xor.b32  	%r2064, %r2062, %r2063;
	shf.l.wrap.b32 	%r2065, %r2048, %r2048, 10;
	xor.b32  	%r2066, %r2064, %r2065;
	xor.b32  	%r2067, %r2023, %r1998;
	and.b32  	%r2068, %r2048, %r2067;
	and.b32  	%r2069, %r2023, %r1998;
	xor.b32  	%r2070, %r2068, %r2069;
	add.s32 	%r2071, %r2066, %r2070;
	add.s32 	%r2072, %r2061, %r1973;
	add.s32 	%r2073, %r2071, %r2061;
	shf.l.wrap.b32 	%r2074, %r2072, %r2072, 26;
	shf.l.wrap.b32 	%r2075, %r2072, %r2072, 21;
	xor.b32  	%r2076, %r2074, %r2075;
	shf.l.wrap.b32 	%r2077, %r2072, %r2072, 7;
	xor.b32  	%r2078, %r2076, %r2077;
	and.b32  	%r2079, %r2072, %r2047;
	not.b32 	%r2080, %r2072;
	and.b32  	%r2081, %r2022, %r2080;
	or.b32  	%r2082, %r2079, %r2081;
	add.s32 	%r2083, %r2078, %r2082;
	add.s32 	%r2084, %r2083, %r1997;
	add.s32 	%r2085, %r2084, %r40;
	add.s32 	%r2086, %r2085, %r614;
	shf.l.wrap.b32 	%r2087, %r2073, %r2073, 30;
	shf.l.wrap.b32 	%r2088, %r2073, %r2073, 19;
	xor.b32  	%r2089, %r2087, %r2088;
	shf.l.wrap.b32 	%r2090, %r2073, %r2073, 10;
	xor.b32  	%r2091, %r2089, %r2090;
	xor.b32  	%r2092, %r2048, %r2023;
	and.b32  	%r2093, %r2073, %r2092;
	and.b32  	%r2094, %r2048, %r2023;
	xor.b32  	%r2095, %r2093, %r2094;
	add.s32 	%r2096, %r2091, %r2095;
	add.s32 	%r2097, %r2086, %r1998;
	add.s32 	%r2098, %r2096, %r2086;
	shf.l.wrap.b32 	%r2099, %r2097, %r2097, 26;
	shf.l.wrap.b32 	%r2100, %r2097, %r2097, 21;
	xor.b32  	%r2101, %r2099, %r2100;
	shf.l.wrap.b32 	%r2102, %r2097, %r2097, 7;
	xor.b32  	%r2103, %r2101, %r2102;
	and.b32  	%r2104, %r2097, %r2072;
	not.b32 	%r2105, %r2097;
	and.b32  	%r2106, %r2047, %r2105;
	or.b32  	%r2107, %r2104, %r2106;
	add.s32 	%r2108, %r2103, %r2107;
	add.s32 	%r2109, %r2108, %r2022;
	add.s32 	%r2110, %r2109, %r41;
	add.s32 	%r2111, %r2110, %r627;
	shf.l.wrap.b32 	%r2112, %r2098, %r2098, 30;
	shf.l.wrap.b32 	%r2113, %r2098, %r2098, 19;
	xor.b32  	%r2114, %r2112, %r2113;
	shf.l.wrap.b32 	%r2115, %r2098, %r2098, 10;
	xor.b32  	%r2116, %r2114, %r2115;
	xor.b32  	%r2117, %r2073, %r2048;
	and.b32  	%r2118, %r2098, %r2117;
	and.b32  	%r2119, %r2073, %r2048;
	xor.b32  	%r2120, %r2118, %r2119;
	add.s32 	%r2121, %r2116, %r2120;
	add.s32 	%r2122, %r2111, %r2023;
	add.s32 	%r2123, %r2121, %r2111;
	shf.l.wrap.b32 	%r2124, %r2122, %r2122, 26;
	shf.l.wrap.b32 	%r2125, %r2122, %r2122, 21;
	xor.b32  	%r2126, %r2124, %r2125;
	shf.l.wrap.b32 	%r2127, %r2122, %r2122, 7;
	xor.b32  	%r2128, %r2126, %r2127;
	and.b32  	%r2129, %r2122, %r2097;
	not.b32 	%r2130, %r2122;
	and.b32  	%r2131, %r2072, %r2130;
	or.b32  	%r2132, %r2129, %r2131;
	add.s32 	%r2133, %r2128, %r2132;
	add.s32 	%r2134, %r2133, %r2047;
	add.s32 	%r2135, %r2134, %r42;
	add.s32 	%r2136, %r2135, %r640;
	shf.l.wrap.b32 	%r2137, %r2123, %r2123, 30;
	shf.l.wrap.b32 	%r2138, %r2123, %r2123, 19;
	xor.b32  	%r2139, %r2137, %r2138;
	shf.l.wrap.b32 	%r2140, %r2123, %r2123, 10;
	xor.b32  	%r2141, %r2139, %r2140;
	xor.b32  	%r2142, %r2098, %r2073;
	and.b32  	%r2143, %r2123, %r2142;
	and.b32  	%r2144, %r2098, %r2073;
	xor.b32  	%r2145, %r2143, %r2144;
	add.s32 	%r2146, %r2141, %r2145;
	add.s32 	%r2147, %r2136, %r2048;
	add.s32 	%r2148, %r2146, %r2136;
	shf.l.wrap.b32 	%r2149, %r2147, %r2147, 26;
	shf.l.wrap.b32 	%r2150, %r2147, %r2147, 21;
	xor.b32  	%r2151, %r2149, %r2150;
	shf.l.wrap.b32 	%r2152, %r2147, %r2147, 7;
	xor.b32  	%r2153, %r2151, %r2152;
	and.b32  	%r2154, %r2147, %r2122;
	not.b32 	%r2155, %r2147;
	and.b32  	%r2156, %r2097, %r2155;
	or.b32  	%r2157, %r2154, %r2156;
	add.s32 	%r2158, %r2153, %r2157;
	add.s32 	%r2159, %r2158, %r2072;
	add.s32 	%r2160, %r2159, %r43;
	add.s32 	%r2161, %r2160, %r653;
	shf.l.wrap.b32 	%r2162, %r2148, %r2148, 30;
	shf.l.wrap.b32 	%r2163, %r2148, %r2148, 19;
	xor.b32  	%r2164, %r2162, %r2163;
	shf.l.wrap.b32 	%r2165, %r2148, %r2148, 10;
	xor.b32  	%r2166, %r2164, %r2165;
	xor.b32  	%r2167, %r2123, %r2098;
	and.b32  	%r2168, %r2148, %r2167;
	and.b32  	%r2169, %r2123, %r2098;
	xor.b32  	%r2170, %r2168, %r2169;
	add.s32 	%r2171, %r2166, %r2170;
	add.s32 	%r2172, %r2161, %r2073;
	add.s32 	%r2173, %r2171, %r2161;
	shf.l.wrap.b32 	%r2174, %r2172, %r2172, 26;
	shf.l.wrap.b32 	%r2175, %r2172, %r2172, 21;
	xor.b32  	%r2176, %r2174, %r2175;
	shf.l.wrap.b32 	%r2177, %r2172, %r2172, 7;
	xor.b32  	%r2178, %r2176, %r2177;
	and.b32  	%r2179, %r2172, %r2147;
	not.b32 	%r2180, %r2172;
	and.b32  	%r2181, %r2122, %r2180;
	or.b32  	%r2182, %r2179, %r2181;
	add.s32 	%r2183, %r2178, %r2182;
	add.s32 	%r2184, %r2183, %r2097;
	add.s32 	%r2185, %r2184, %r44;
	add.s32 	%r2186, %r2185, %r666;
	shf.l.wrap.b32 	%r2187, %r2173, %r2173, 30;
	shf.l.wrap.b32 	%r2188, %r2173, %r2173, 19;
	xor.b32  	%r2189, %r2187, %r2188;
	shf.l.wrap.b32 	%r2190, %r2173, %r2173, 10;
	xor.b32  	%r2191, %r2189, %r2190;
	xor.b32  	%r2192, %r2148, %r2123;
	and.b32  	%r2193, %r2173, %r2192;
	and.b32  	%r2194, %r2148, %r2123;
	xor.b32  	%r2195, %r2193, %r2194;
	add.s32 	%r2196, %r2191, %r2195;
	add.s32 	%r2197, %r2186, %r2098;
	add.s32 	%r2198, %r2196, %r2186;
	shf.l.wrap.b32 	%r2199, %r2197, %r2197, 26;
	shf.l.wrap.b32 	%r2200, %r2197, %r2197, 21;
	xor.b32  	%r2201, %r2199, %r2200;
	shf.l.wrap.b32 	%r2202, %r2197, %r2197, 7;
	xor.b32  	%r2203, %r2201, %r2202;
	and.b32  	%r2204, %r2197, %r2172;
	not.b32 	%r2205, %r2197;
	and.b32  	%r2206, %r2147, %r2205;
	or.b32  	%r2207, %r2204, %r2206;
	add.s32 	%r2208, %r2203, %r2207;
	add.s32 	%r2209, %r2208, %r2122;
	add.s32 	%r2210, %r2209, %r45;
	add.s32 	%r2211, %r2210, %r679;
	shf.l.wrap.b32 	%r2212, %r2198, %r2198, 30;
	shf.l.wrap.b32 	%r2213, %r2198, %r2198, 19;
	xor.b32  	%r2214, %r2212, %r2213;
	shf.l.wrap.b32 	%r2215, %r2198, %r2198, 10;
	xor.b32  	%r2216, %r2214, %r2215;
	xor.b32  	%r2217, %r2173, %r2148;
	and.b32  	%r2218, %r2198, %r2217;
	and.b32  	%r2219, %r2173, %r2148;
	xor.b32  	%r2220, %r2218, %r2219;
	add.s32 	%r2221, %r2216, %r2220;
	add.s32 	%r2222, %r2211, %r2123;
	add.s32 	%r2223, %r2221, %r2211;
	shf.l.wrap.b32 	%r2224, %r2222, %r2222, 26;
	shf.l.wrap.b32 	%r2225, %r2222, %r2222, 21;
	xor.b32  	%r2226, %r2224, %r2225;
	shf.l.wrap.b32 	%r2227, %r2222, %r2222, 7;
	xor.b32  	%r2228, %r2226, %r2227;
	and.b32  	%r2229, %r2222, %r2197;
	not.b32 	%r2230, %r2222;
	and.b32  	%r2231, %r2172, %r2230;
	or.b32  	%r2232, %r2229, %r2231;
	add.s32 	%r2233, %r2228, %r2232;
	add.s32 	%r2234, %r2233, %r2147;
	add.s32 	%r2235, %r2234, %r46;
	add.s32 	%r2236, %r2235, %r692;
	shf.l.wrap.b32 	%r2237, %r2223, %r2223, 30;
	shf.l.wrap.b32 	%r2238, %r2223, %r2223, 19;
	xor.b32  	%r2239, %r2237, %r2238;
	shf.l.wrap.b32 	%r2240, %r2223, %r2223, 10;
	xor.b32  	%r2241, %r2239, %r2240;
	xor.b32  	%r2242, %r2198, %r2173;
	and.b32  	%r2243, %r2223, %r2242;
	and.b32  	%r2244, %r2198, %r2173;
	xor.b32  	%r2245, %r2243, %r2244;
	add.s32 	%r2246, %r2241, %r2245;
	add.s32 	%r2247, %r2236, %r2148;
	add.s32 	%r2248, %r2246, %r2236;
	shf.l.wrap.b32 	%r2249, %r2247, %r2247, 26;
	shf.l.wrap.b32 	%r2250, %r2247, %r2247, 21;
	xor.b32  	%r2251, %r2249, %r2250;
	shf.l.wrap.b32 	%r2252, %r2247, %r2247, 7;
	xor.b32  	%r2253, %r2251, %r2252;
	and.b32  	%r2254, %r2247, %r2222;
	not.b32 	%r2255, %r2247;
	and.b32  	%r2256, %r2197, %r2255;
	or.b32  	%r2257, %r2254, %r2256;
	add.s32 	%r2258, %r2253, %r2257;
	add.s32 	%r2259, %r2258, %r2172;
	add.s32 	%r2260, %r2259, %r47;
	add.s32 	%r2261, %r2260, %r705;
	shf.l.wrap.b32 	%r2262, %r2248, %r2248, 30;
	shf.l.wrap.b32 	%r2263, %r2248, %r2248, 19;
	xor.b32  	%r2264, %r2262, %r2263;
	shf.l.wrap.b32 	%r2265, %r2248, %r2248, 10;
	xor.b32  	%r2266, %r2264, %r2265;
	xor.b32  	%r2267, %r2223, %r2198;
	and.b32  	%r2268, %r2248, %r2267;
	and.b32  	%r2269, %r2223, %r2198;
	xor.b32  	%r2270, %r2268, %r2269;
	add.s32 	%r2271, %r2266, %r2270;
	add.s32 	%r2272, %r2261, %r2173;
	add.s32 	%r2273, %r2271, %r2261;
	shf.l.wrap.b32 	%r2274, %r2272, %r2272, 26;
	shf.l.wrap.b32 	%r2275, %r2272, %r2272, 21;
	xor.b32  	%r2276, %r2274, %r2275;
	shf.l.wrap.b32 	%r2277, %r2272, %r2272, 7;
	xor.b32  	%r2278, %r2276, %r2277;
	and.b32  	%r2279, %r2272, %r2247;
	not.b32 	%r2280, %r2272;
	and.b32  	%r2281, %r2222, %r2280;
	or.b32  	%r2282, %r2279, %r2281;
	add.s32 	%r2283, %r2278, %r2282;
	add.s32 	%r2284, %r2283, %r2197;
	add.s32 	%r2285, %r2284, %r48;
	add.s32 	%r2286, %r2285, %r718;
	shf.l.wrap.b32 	%r2287, %r2273, %r2273, 30;
	shf.l.wrap.b32 	%r2288, %r2273, %r2273, 19;
	xor.b32  	%r2289, %r2287, %r2288;
	shf.l.wrap.b32 	%r2290, %r2273, %r2273, 10;
	xor.b32  	%r2291, %r2289, %r2290;
	xor.b32  	%r2292, %r2248, %r2223;
	and.b32  	%r2293, %r2273, %r2292;
	and.b32  	%r2294, %r2248, %r2223;
	xor.b32  	%r2295, %r2293, %r2294;
	add.s32 	%r2296, %r2291, %r2295;
	add.s32 	%r2297, %r2286, %r2198;
	add.s32 	%r2298, %r2296, %r2286;
	shf.l.wrap.b32 	%r2299, %r2297, %r2297, 26;
	shf.l.wrap.b32 	%r2300, %r2297, %r2297, 21;
	xor.b32  	%r2301, %r2299, %r2300;
	shf.l.wrap.b32 	%r2302, %r2297, %r2297, 7;
	xor.b32  	%r2303, %r2301, %r2302;
	and.b32  	%r2304, %r2297, %r2272;
	not.b32 	%r2305, %r2297;
	and.b32  	%r2306, %r2247, %r2305;
	or.b32  	%r2307, %r2304, %r2306;
	add.s32 	%r2308, %r2303, %r2307;
	add.s32 	%r2309, %r2308, %r2222;
	add.s32 	%r2310, %r2309, %r49;
	add.s32 	%r2311, %r2310, %r731;
	shf.l.wrap.b32 	%r2312, %r2298, %r2298, 30;
	shf.l.wrap.b32 	%r2313, %r2298, %r2298, 19;
	xor.b32  	%r2314, %r2312, %r2313;
	shf.l.wrap.b32 	%r2315, %r2298, %r2298, 10;
	xor.b32  	%r2316, %r2314, %r2315;
	xor.b32  	%r2317, %r2273, %r2248;
	and.b32  	%r2318, %r2298, %r2317;
	and.b32  	%r2319, %r2273, %r2248;
	xor.b32  	%r2320, %r2318, %r2319;
	add.s32 	%r2321, %r2316, %r2320;
	add.s32 	%r2322, %r2311, %r2223;
	add.s32 	%r2323, %r2321, %r2311;
	add.s32 	%r2324, %r2, %r2323;
	add.s32 	%r2325, %r3, %r2298;
	add.s32 	%r2326, %r4, %r2273;
	add.s32 	%r2327, %r5, %r2248;
	add.s32 	%r2328, %r6, %r2322;
	add.s32 	%r2329, %r7, %r2297;
	add.s32 	%r2330, %r8, %r2272;
	add.s32 	%r2331, %r9, %r2247;
	prmt.b32 	%r3076, %r2324, 0, 291;
	prmt.b32 	%r3075, %r2325, 0, 291;
	prmt.b32 	%r3074, %r2326, 0, 291;
	prmt.b32 	%r3073, %r2327, 0, 291;
	prmt.b32 	%r3072, %r2328, 0, 291;
	prmt.b32 	%r3071, %r2329, 0, 291;
	prmt.b32 	%r3070, %r2330, 0, 291;
	prmt.b32 	%r3069, %r2331, 0, 291;
$L__BB0_6:
	shfl.sync.idx.b32	%r3076|%p7, %r3076, 0, 31, -1;
	shfl.sync.idx.b32	%r3075|%p8, %r3075, 0, 31, -1;
	shfl.sync.idx.b32	%r3074|%p9, %r3074, 0, 31, -1;
	shfl.sync.idx.b32	%r3073|%p10, %r3073, 0, 31, -1;
	shfl.sync.idx.b32	%r3072|%p11, %r3072, 0, 31, -1;
	shfl.sync.idx.b32	%r3071|%p12, %r3071, 0, 31, -1;
	shfl.sync.idx.b32	%r3070|%p13, %r3070, 0, 31, -1;
	shfl.sync.idx.b32	%r3069|%p14, %r3069, 0, 31, -1;
	setp.eq.s16 	%p15, %rs1, 0;
	@%p15 bra 	$L__BB0_41;
	cvt.u64.u32 	%rd81, %r121;
	cvt.u64.u32 	%rd82, %r1;
	add.s64 	%rd144, %rd81, %rd82;
	add.s32 	%r82, %r3075, 857760878;
	xor.b32  	%r2333, %r82, 1111577667;
	shf.l.wrap.b32 	%r2334, %r2333, %r2333, 16;
	add.s32 	%r2335, %r3071, %r2334;
	xor.b32  	%r2336, %r3075, %r2335;
	shf.l.wrap.b32 	%r2337, %r2336, %r2336, 12;
	add.s32 	%r2338, %r82, %r2337;
	xor.b32  	%r2339, %r2334, %r2338;
	shf.l.wrap.b32 	%r2340, %r2339, %r2339, 8;
	add.s32 	%r83, %r2335, %r2340;
	xor.b32  	%r2341, %r2337, %r83;
	shf.l.wrap.b32 	%r84, %r2341, %r2341, 7;
	add.s32 	%r2342, %r3074, 2036477234;
	shf.l.wrap.b32 	%r2343, %r2342, %r2342, 16;
	add.s32 	%r2344, %r3070, %r2343;
	xor.b32  	%r2345, %r3074, %r2344;
	shf.l.wrap.b32 	%r2346, %r2345, %r2345, 12;
	add.s32 	%r2347, %r2342, %r2346;
	xor.b32  	%r2348, %r2343, %r2347;
	shf.l.wrap.b32 	%r85, %r2348, %r2348, 8;
	add.s32 	%r86, %r2344, %r85;
	xor.b32  	%r2349, %r2346, %r86;
	shf.l.wrap.b32 	%r87, %r2349, %r2349, 7;
	add.s32 	%r2350, %r3073, 1797285236;
	shf.l.wrap.b32 	%r2351, %r2350, %r2350, 16;
	add.s32 	%r2352, %r3069, %r2351;
	xor.b32  	%r2353, %r3073, %r2352;
	shf.l.wrap.b32 	%r2354, %r2353, %r2353, 12;
	add.s32 	%r88, %r2350, %r2354;
	xor.b32  	%r2355, %r2351, %r88;
	shf.l.wrap.b32 	%r89, %r2355, %r2355, 8;
	add.s32 	%r90, %r2352, %r89;
	xor.b32  	%r2356, %r2354, %r90;
	shf.l.wrap.b32 	%r91, %r2356, %r2356, 7;
	add.s32 	%r92, %r2338, %r87;
	add.s32 	%r93, %r2347, %r91;
	xor.b32  	%r2357, %r2340, %r93;
	shf.l.wrap.b32 	%r94, %r2357, %r2357, 16;
	mov.b32 	%r3068, 758;
$L__BB0_8:
	mul.hi.u32 	%r2358, %r3068, 613566757;
	sub.s32 	%r2359, %r3068, %r2358;
	shr.u32 	%r2360, %r2359, 1;
	add.s32 	%r2361, %r2360, %r2358;
	shr.u32 	%r2362, %r2361, 2;
	mul.lo.s32 	%r2363, %r2362, 7;
	sub.s32 	%r96, %r3068, %r2363;
	setp.ne.s32 	%p16, %r96, 6;
	setp.ne.s32 	%p17, %r3068, 758;
	and.pred  	%p18, %p17, %p16;
	@%p18 bra 	$L__BB0_31;
	add.s32 	%r2369, %r3076, 1634760805;
	xor.b32  	%r2370, %r2362, %r2369;
	shf.l.wrap.b32 	%r2371, %r2370, %r2370, 16;
	add.s32 	%r2372, %r3072, %r2371;
	xor.b32  	%r2373, %r3076, %r2372;
	shf.l.wrap.b32 	%r2374, %r2373, %r2373, 12;
	add.s32 	%r2375, %r2369, %r2374;
	xor.b32  	%r2376, %r2371, %r2375;
	shf.l.wrap.b32 	%r2377, %r2376, %r2376, 8;
	add.s32 	%r2378, %r2372, %r2377;
	xor.b32  	%r2379, %r2374, %r2378;
	shf.l.wrap.b32 	%r2380, %r2379, %r2379, 7;
	add.s32 	%r2381, %r2375, %r84;
	xor.b32  	%r2382, %r89, %r2381;
	shf.l.wrap.b32 	%r2383, %r2382, %r2382, 16;
	add.s32 	%r2384, %r86, %r2383;
	xor.b32  	%r2385, %r84, %r2384;
	shf.l.wrap.b32 	%r2386, %r2385, %r2385, 12;
	add.s32 	%r2387, %r2381, %r2386;
	xor.b32  	%r2388, %r2383, %r2387;
	shf.l.wrap.b32 	%r2389, %r2388, %r2388, 8;
	add.s32 	%r2390, %r2384, %r2389;
	xor.b32  	%r2391, %r2386, %r2390;
	shf.l.wrap.b32 	%r2392, %r2391, %r2391, 7;
	xor.b32  	%r2393, %r2377, %r92;
	shf.l.wrap.b32 	%r2394, %r2393, %r2393, 16;
	add.s32 	%r2395, %r90, %r2394;
	xor.b32  	%r2396, %r87, %r2395;
	shf.l.wrap.b32 	%r2397, %r2396, %r2396, 12;
	add.s32 	%r2398, %r92, %r2397;
	xor.b32  	%r2399, %r2394, %r2398;
	shf.l.wrap.b32 	%r2400, %r2399, %r2399, 8;
	add.s32 	%r2401, %r2395, %r2400;
	xor.b32  	%r2402, %r2397, %r2401;
	shf.l.wrap.b32 	%r2403, %r2402, %r2402, 7;
	add.s32 	%r2404, %r2378, %r94;
	xor.b32  	%r2405, %r91, %r2404;
	shf.l.wrap.b32 	%r2406, %r2405, %r2405, 12;
	add.s32 	%r2407, %r93, %r2406;
	xor.b32  	%r2408, %r94, %r2407;
	shf.l.wrap.b32 	%r2409, %r2408, %r2408, 8;
	add.s32 	%r2410, %r2404, %r2409;
	xor.b32  	%r2411, %r2406, %r2410;
	shf.l.wrap.b32 	%r2412, %r2411, %r2411, 7;
	add.s32 	%r2413, %r88, %r2380;
	xor.b32  	%r2414, %r85, %r2413;
	shf.l.wrap.b32 	%r2415, %r2414, %r2414, 16;
	add.s32 	%r2416, %r83, %r2415;
	xor.b32  	%r2417, %r2380, %r2416;
	shf.l.wrap.b32 	%r2418, %r2417, %r2417, 12;
	add.s32 	%r2419, %r2413, %r2418;
	xor.b32  	%r2420, %r2415, %r2419;
	shf.l.wrap.b32 	%r2421, %r2420, %r2420, 8;
	add.s32 	%r2422, %r2416, %r2421;
	xor.b32  	%r2423, %r2418, %r2422;
	shf.l.wrap.b32 	%r2424, %r2423, %r2423, 7;
	add.s32 	%r2425, %r2387, %r2424;
	xor.b32  	%r2426, %r2400, %r2425;
	shf.l.wrap.b32 	%r2427, %r2426, %r2426, 16;
	add.s32 	%r2428, %r2410, %r2427;
	xor.b32  	%r2429, %r2424, %r2428;
	shf.l.wrap.b32 	%r2430, %r2429, %r2429, 12;
	add.s32 	%r2431, %r2425, %r2430;
	xor.b32  	%r2432, %r2427, %r2431;
	shf.l.wrap.b32 	%r2433, %r2432, %r2432, 8;
	add.s32 	%r2434, %r2428, %r2433;
	xor.b32  	%r2435, %r2430, %r2434;
	shf.l.wrap.b32 	%r2436, %r2435, %r2435, 7;
	add.s32 	%r2437, %r2398, %r2392;
	xor.b32  	%r2438, %r2409, %r2437;
	shf.l.wrap.b32 	%r2439, %r2438, %r2438, 16;
	add.s32 	%r2440, %r2422, %r2439;
	xor.b32  	%r2441, %r2392, %r2440;
	shf.l.wrap.b32 	%r2442, %r2441, %r2441, 12;
	add.s32 	%r2443, %r2437, %r2442;
	xor.b32  	%r2444, %r2439, %r2443;
	shf.l.wrap.b32 	%r2445, %r2444, %r2444, 8;
	add.s32 	%r2446, %r2440, %r2445;
	xor.b32  	%r2447, %r2442, %r2446;
	shf.l.wrap.b32 	%r2448, %r2447, %r2447, 7;
	add.s32 	%r2449, %r2407, %r2403;
	xor.b32  	%r2450, %r2421, %r2449;
	shf.l.wrap.b32 	%r2451, %r2450, %r2450, 16;
	add.s32 	%r2452, %r2390, %r2451;
	xor.b32  	%r2453, %r2403, %r2452;
	shf.l.wrap.b32 	%r2454, %r2453, %r2453, 12;
	add.s32 	%r2455, %r2449, %r2454;
	xor.b32  	%r2456, %r2451, %r2455;
	shf.l.wrap.b32 	%r2457, %r2456, %r2456, 8;
	add.s32 	%r2458, %r2452, %r2457;
	xor.b32  	%r2459, %r2454, %r2458;
	shf.l.wrap.b32 	%r2460, %r2459, %r2459, 7;
	add.s32 	%r2461, %r2419, %r2412;
	xor.b32  	%r2462, %r2389, %r2461;
	shf.l.wrap.b32 	%r2463, %r2462, %r2462, 16;
	add.s32 	%r2464, %r2401, %r2463;
	xor.b32  	%r2465, %r2412, %r2464;
	shf.l.wrap.b32 	%r2466, %r2465, %r2465, 12;
	add.s32 	%r2467, %r2461, %r2466;
	xor.b32  	%r2468, %r2463, %r2467;
	shf.l.wrap.b32 	%r2469, %r2468, %r2468, 8;
	add.s32 	%r2470, %r2464, %r2469;
	xor.b32  	%r2471, %r2466, %r2470;
	shf.l.wrap.b32 	%r2472, %r2471, %r2471, 7;
	add.s32 	%r2473, %r2431, %r2448;
	xor.b32  	%r2474, %r2469, %r2473;
	shf.l.wrap.b32 	%r2475, %r2474, %r2474, 16;
	add.s32 	%r2476, %r2458, %r2475;
	xor.b32  	%r2477, %r2448, %r2476;
	shf.l.wrap.b32 	%r2478, %r2477, %r2477, 12;
	add.s32 	%r2479, %r2473, %r2478;
	xor.b32  	%r2480, %r2475, %r2479;
	shf.l.wrap.b32 	%r2481, %r2480, %r2480, 8;
	add.s32 	%r2482, %r2476, %r2481;
	xor.b32  	%r2483, %r2478, %r2482;
	shf.l.wrap.b32 	%r2484, %r2483, %r2483, 7;
	add.s32 	%r2485, %r2443, %r2460;
	xor.b32  	%r2486, %r2433, %r2485;
	shf.l.wrap.b32 	%r2487, %r2486, %r2486, 16;
	add.s32 	%r2488, %r2470, %r2487;
	xor.b32  	%r2489, %r2460, %r2488;
	shf.l.wrap.b32 	%r2490, %r2489, %r2489, 12;
	add.s32 	%r2491, %r2485, %r2490;
	xor.b32  	%r2492, %r2487, %r2491;
	shf.l.wrap.b32 	%r2493, %r2492, %r2492, 8;
	add.s32 	%r2494, %r2488, %r2493;
	xor.b32  	%r2495, %r2490, %r2494;
	shf.l.wrap.b32 	%r2496, %r2495, %r2495, 7;
	add.s32 	%r2497, %r2455, %r2472;
	xor.b32  	%r2498, %r2445, %r2497;
	shf.l.wrap.b32 	%r2499, %r2498, %r2498, 16;
	add.s32 	%r2500, %r2434, %r2499;
	xor.b32  	%r2501, %r2472, %r2500;
	shf.l.wrap.b32 	%r2502, %r2501, %r2501, 12;
	add.s32 	%r2503, %r2497, %r2502;
	xor.b32  	%r2504, %r2499, %r2503;
	shf.l.wrap.b32 	%r2505, %r2504, %r2504, 8;
	add.s32 	%r2506, %r2500, %r2505;
	xor.b32  	%r2507, %r2502, %r2506;
	shf.l.wrap.b32 	%r2508, %r2507, %r2507, 7;
	add.s32 	%r2509, %r2467, %r2436;
	xor.b32  	%r2510, %r2457, %r2509;
	shf.l.wrap.b32 	%r2511, %r2510, %r2510, 16;
	add.s32 	%r2512, %r2446, %r2511;
	xor.b32  	%r2513, %r2436, %r2512;
	shf.l.wrap.b32 	%r2514, %r2513, %r2513, 12;
	add.s32 	%r2515, %r2509, %r2514;
	xor.b32  	%r2516, %r2511, %r2515;
	shf.l.wrap.b32 	%r2517, %r2516, %r2516, 8;
	add.s32 	%r2518, %r2512, %r2517;
	xor.b32  	%r2519, %r2514, %r2518;
	shf.l.wrap.b32 	%r2520, %r2519, %r2519, 7;
	add.s32 	%r2521, %r2479, %r2520;
	xor.b32  	%r2522, %r2493, %r2521;
	shf.l.wrap.b32 	%r2523, %r2522, %r2522, 16;
	add.s32 	%r2524, %r2506, %r2523;
	xor.b32  	%r2525, %r2520, %r2524;
	shf.l.wrap.b32 	%r2526, %r2525, %r2525, 12;
	add.s32 	%r2527, %r2521, %r2526;
	xor.b32  	%r2528, %r2523, %r2527;
	shf.l.wrap.b32 	%r2529, %r2528, %r2528, 8;
	add.s32 	%r2530, %r2524, %r2529;
	xor.b32  	%r2531, %r2526, %r2530;
	shf.l.wrap.b32 	%r2532, %r2531, %r2531, 7;
	add.s32 	%r2533, %r2491, %r2484;
	xor.b32  	%r2534, %r2505, %r2533;
	shf.l.wrap.b32 	%r2535, %r2534, %r2534, 16;
	add.s32 	%r2536, %r2518, %r2535;
	xor.b32  	%r2537, %r2484, %r2536;
	shf.l.wrap.b32 	%r2538, %r2537, %r2537, 12;
	add.s32 	%r2539, %r2533, %r2538;
	xor.b32  	%r2540, %r2535, %r2539;
	shf.l.wrap.b32 	%r2541, %r2540, %r2540, 8;
	add.s32 	%r2542, %r2536, %r2541;
	xor.b32  	%r2543, %r2538, %r2542;
	shf.l.wrap.b32 	%r2544, %r2543, %r2543, 7;
	add.s32 	%r2545, %r2503, %r2496;
	xor.b32  	%r2546, %r2517, %r2545;
	shf.l.wrap.b32 	%r2547, %r2546, %r2546, 16;
	add.s32 	%r2548, %r2482, %r2547;
	xor.b32  	%r2549, %r2496, %r2548;
	shf.l.wrap.b32 	%r2550, %r2549, %r2549, 12;
	add.s32 	%r2551, %r2545, %r2550;
	xor.b32  	%r2552, %r2547, %r2551;
	shf.l.wrap.b32 	%r2553, %r2552, %r2552, 8;
	add.s32 	%r2554, %r2548, %r2553;
	xor.b32  	%r2555, %r2550, %r2554;
	shf.l.wrap.b32 	%r2556, %r2555, %r2555, 7;
	add.s32 	%r2557, %r2515, %r2508;
	xor.b32  	%r2558, %r2481, %r2557;
	shf.l.wrap.b32 	%r2559, %r2558, %r2558, 16;
	add.s32 	%r2560, %r2494, %r2559;
	xor.b32  	%r2561, %r2508, %r2560;
	shf.l.wrap.b32 	%r2562, %r2561, %r2561, 12;
	add.s32 	%r2563, %r2557, %r2562;
	xor.b32  	%r2564, %r2559, %r2563;
	shf.l.wrap.b32 	%r2565, %r2564, %r2564, 8;
	add.s32 	%r2566, %r2560, %r2565;
	xor.b32  	%r2567, %r2562, %r2566;
	shf.l.wrap.b32 	%r2568, %r2567, %r2567, 7;
	add.s32 	%r2569, %r2527, %r2544;
	xor.b32  	%r2570, %r2565, %r2569;
	shf.l.wrap.b32 	%r2571, %r2570, %r2570, 16;
	add.s32 	%r2572, %r2554, %r2571;
	xor.b32  	%r2573, %r2544, %r2572;
	shf.l.wrap.b32 	%r2574, %r2573, %r2573, 12;
	add.s32 	%r2575, %r2569, %r2574;
	xor.b32  	%r2576, %r2571, %r2575;
	shf.l.wrap.b32 	%r2577, %r2576, %r2576, 8;
	add.s32 	%r2578, %r2572, %r2577;
	xor.b32  	%r2579, %r2574, %r2578;
	shf.l.wrap.b32 	%r2580, %r2579, %r2579, 7;
	add.s32 	%r2581, %r2539, %r2556;
	xor.b32  	%r2582, %r2529, %r2581;
	shf.l.wrap.b32 	%r2583, %r2582, %r2582, 16;
	add.s32 	%r2584, %r2566, %r2583;
	xor.b32  	%r2585, %r2556, %r2584;
	shf.l.wrap.b32 	%r2586, %r2585, %r2585, 12;
	add.s32 	%r2587, %r2581, %r2586;
	xor.b32  	%r2588, %r2583, %r2587;
	shf.l.wrap.b32 	%r2589, %r2588, %r2588, 8;
	add.s32 	%r2590, %r2584, %r2589;
	xor.b32  	%r2591, %r2586, %r2590;
	shf.l.wrap.b32 	%r2592, %r2591, %r2591, 7;
	add.s32 	%r2593, %r2551, %r2568;
	xor.b32  	%r2594, %r2541, %r2593;
	shf.l.wrap.b32 	%r2595, %r2594, %r2594, 16;
	add.s32 	%r2596, %r2530, %r2595;
	xor.b32  	%r2597, %r2568, %r2596;
	shf.l.wrap.b32 	%r2598, %r2597, %r2597, 12;
	add.s32 	%r2599, %r2593, %r2598;
	xor.b32  	%r2600, %r2595, %r2599;
	shf.l.wrap.b32 	%r2601, %r2600, %r2600, 8;
	add.s32 	%r2602, %r2596, %r2601;
	xor.b32  	%r2603, %r2598, %r2602;
	shf.l.wrap.b32 	%r2604, %r2603, %r2603, 7;
	add.s32 	%r2605, %r2563, %r2532;
	xor.b32  	%r2606, %r2553, %r2605;
	shf.l.wrap.b32 	%r2607, %r2606, %r2606, 16;
	add.s32 	%r2608, %r2542, %r2607;
	xor.b32  	%r2609, %r2532, %r2608;
	shf.l.wrap.b32 	%r2610, %r2609, %r2609, 12;
	add.s32 	%r2611, %r2605, %r2610;
	xor.b32  	%r2612, %r2607, %r2611;
	shf.l.wrap.b32 	%r2613, %r2612, %r2612, 8;
	add.s32 	%r2614, %r2608, %r2613;
	xor.b32  	%r2615, %r2610, %r2614;
	shf.l.wrap.b32 	%r2616, %r2615, %r2615, 7;
	add.s32 	%r2617, %r2575, %r2616;
	xor.b32  	%r2618, %r2589, %r2617;
	shf.l.wrap.b32 	%r2619, %r2618, %r2618, 16;
	add.s32 	%r2620, %r2602, %r2619;
	xor.b32  	%r2621, %r2616, %r2620;
	shf.l.wrap.b32 	%r2622, %r2621, %r2621, 12;
	add.s32 	%r2623, %r2617, %r2622;
	xor.b32  	%r2624, %r2619, %r2623;
	shf.l.wrap.b32 	%r2625, %r2624, %r2624, 8;
	add.s32 	%r2626, %r2620, %r2625;
	xor.b32  	%r2627, %r2622, %r2626;
	shf.l.wrap.b32 	%r2628, %r2627, %r2627, 7;
	add.s32 	%r2629, %r2587, %r2580;
	xor.b32  	%r2630, %r2601, %r2629;
	shf.l.wrap.b32 	%r2631, %r2630, %r2630, 16;
	add.s32 	%r2632, %r2614, %r2631;
	xor.b32  	%r2633, %r2580, %r2632;
	shf.l.wrap.b32 	%r2634, %r2633, %r2633, 12;
	add.s32 	%r2635, %r2629, %r2634;
	xor.b32  	%r2636, %r2631, %r2635;
	shf.l.wrap.b32 	%r2637, %r2636, %r2636, 8;
	add.s32 	%r2638, %r2632, %r2637;
	xor.b32  	%r2639, %r2634, %r2638;
	shf.l.wrap.b32 	%r2640, %r2639, %r2639, 7;
	add.s32 	%r2641, %r2599, %r2592;
	xor.b32  	%r2642, %r2613, %r2641;
	shf.l.wrap.b32 	%r2643, %r2642, %r2642, 16;
	add.s32 	%r2644, %r2578, %r2643;
	xor.b32  	%r2645, %r2592, %r2644;
	shf.l.wrap.b32 	%r2646, %r2645, %r2645, 12;
	add.s32 	%r2647, %r2641, %r2646;
	xor.b32  	%r2648, %r2643, %r2647;
	shf.l.wrap.b32 	%r2649, %r2648, %r2648, 8;
	add.s32 	%r2650, %r2644, %r2649;
	xor.b32  	%r2651, %r2646, %r2650;
	shf.l.wrap.b32 	%r2652, %r2651, %r2651, 7;
	add.s32 	%r2653, %r2611, %r2604;
	xor.b32  	%r2654, %r2577, %r2653;
	shf.l.wrap.b32 	%r2655, %r2654, %r2654, 16;
	add.s32 	%r2656, %r2590, %r2655;
	xor.b32  	%r2657, %r2604, %r2656;
	shf.l.wrap.b32 	%r2658, %r2657, %r2657, 12;
	add.s32 	%r2659, %r2653, %r2658;
	xor.b32  	%r2660, %r2655, %r2659;
	shf.l.wrap.b32 	%r2661, %r2660, %r2660, 8;
	add.s32 	%r2662, %r2656, %r2661;
	xor.b32  	%r2663, %r2658, %r2662;
	shf.l.wrap.b32 	%r2664, %r2663, %r2663, 7;
	add.s32 	%r2665, %r2623, %r2640;
	xor.b32  	%r2666, %r2661, %r2665;
	shf.l.wrap.b32 	%r2667, %r2666, %r2666, 16;
	add.s32 	%r2668, %r2650, %r2667;
	xor.b32  	%r2669, %r2640, %r2668;
	shf.l.wrap.b32 	%r2670, %r2669, %r2669, 12;
	add.s32 	%r2671, %r2665, %r2670;
	xor.b32  	%r2672, %r2667, %r2671;
	shf.l.wrap.b32 	%r2673, %r2672, %r2672, 8;
	add.s32 	%r2674, %r2668, %r2673;
	xor.b32  	%r2675, %r2670, %r2674;
	shf.l.wrap.b32 	%r2676, %r2675, %r2675, 7;
	add.s32 	%r2677, %r2635, %r2652;
	xor.b32  	%r2678, %r2625, %r2677;
	shf.l.wrap.b32 	%r2679, %r2678, %r2678, 16;
	add.s32 	%r2680, %r2662, %r2679;
	xor.b32  	%r2681, %r2652, %r2680;
	shf.l.wrap.b32 	%r2682, %r2681, %r2681, 12;
	add.s32 	%r2683, %r2677, %r2682;
	xor.b32  	%r2684, %r2679, %r2683;
	shf.l.wrap.b32 	%r2685, %r2684, %r2684, 8;
	add.s32 	%r2686, %r2680, %r2685;
	xor.b32  	%r2687, %r2682, %r2686;
	shf.l.wrap.b32 	%r2688, %r2687, %r2687, 7;
	add.s32 	%r2689, %r2647, %r2664;
	xor.b32  	%r2690, %r2637, %r2689;
	shf.l.wrap.b32 	%r2691, %r2690, %r2690, 16;
	add.s32 	%r2692, %r2626, %r2691;
	xor.b32  	%r2693, %r2664, %r2692;
	shf.l.wrap.b32 	%r2694, %r2693, %r2693, 12;
	add.s32 	%r2695, %r2689, %r2694;
	xor.b32  	%r2696, %r2691, %r2695;
	shf.l.wrap.b32 	%r97, %r2696, %r2696, 8;
	add.s32 	%r2697, %r2692, %r97;
	xor.b32  	%r2698, %r2694, %r2697;
	shf.l.wrap.b32 	%r2699, %r2698, %r2698, 7;
	add.s32 	%r2700, %r2659, %r2628;
	xor.b32  	%r2701, %r2649, %r2700;
	shf.l.wrap.b32 	%r2702, %r2701, %r2701, 16;
	add.s32 	%r2703, %r2638, %r2702;
	xor.b32  	%r2704, %r2628, %r2703;
	shf.l.wrap.b32 	%r2705, %r2704, %r2704, 12;
	add.s32 	%r2706, %r2700, %r2705;
	xor.b32  	%r2707, %r2702, %r2706;
	shf.l.wrap.b32 	%r2708, %r2707, %r2707, 8;
	add.s32 	%r2709, %r2703, %r2708;
	xor.b32  	%r2710, %r2705, %r2709;
	shf.l.wrap.b32 	%r2711, %r2710, %r2710, 7;
	add.s32 	%r2712, %r2671, 1634760805;
	add.s32 	%r2713, %r2683, 857760878;
	add.s32 	%r98, %r2695, 2036477234;
	add.s32 	%r99, %r2706, 1797285236;
	add.s32 	%r100, %r3076, %r2711;
	add.s32 	%r101, %r3075, %r2676;
	add.s32 	%r102, %r3074, %r2688;
	add.s32 	%r103, %r3073, %r2699;
	add.s32 	%r104, %r3072, %r2697;
	add.s32 	%r105, %r3071, %r2709;
	add.s32 	%r106, %r3070, %r2674;
	add.s32 	%r107, %r3069, %r2686;
	add.s32 	%r108, %r2362, %r2685;
	cvt.u64.u32 	%rd83, %r2713;
	shl.b64 	%rd84, %rd83, 32;
	cvt.u64.u32 	%rd85, %r2712;
	or.b64  	%rd11, %rd84, %rd85;
	or.b64  	%rd86, %rd84, %rd63;
	and.b64  	%rd87, %rd86, -4294967296;
	setp.ne.s64 	%p19, %rd87, 0;
	@%p19 bra 	$L__BB0_11;
	cvt.u32.u64 	%r2714, %rd63;
	cvt.u32.u64 	%r2715, %rd11;
	rem.u32 	%r2716, %r2715, %r2714;
	cvt.u64.u32 	%rd145, %r2716;
	bra.uni 	$L__BB0_12;
$L__BB0_11:
	rem.u64 	%rd145, %rd11, %rd63;
$L__BB0_12:
	st.local.u64 	[%rd1], %rd145;
	cvt.u64.u32 	%rd88, %r99;
	shl.b64 	%rd89, %rd88, 32;
	cvt.u64.u32 	%rd90, %r98;
	or.b64  	%rd15, %rd89, %rd90;
	or.b64  	%rd91, %rd89, %rd63;
	and.b64  	%rd92, %rd91, -4294967296;
	setp.ne.s64 	%p20, %rd92, 0;
	@%p20 bra 	$L__BB0_14;
	cvt.u32.u64 	%r2717, %rd63;
	cvt.u32.u64 	%r2718, %rd15;
	rem.u32 	%r2719, %r2718, %r2717;
	cvt.u64.u32 	%rd146, %r2719;
	bra.uni 	$L__BB0_15;
$L__BB0_14:
	rem.u64 	%rd146, %rd15, %rd63;
$L__BB0_15:
	st.local.u64 	[%rd1+8], %rd146;
	cvt.u64.u32 	%rd93, %r101;
	shl.b64 	%rd94, %rd93, 32;
	cvt.u64.u32 	%rd95, %r100;
	or.b64  	%rd19, %rd94, %rd95;
	or.b64  	%rd96, %rd94, %rd63;
	and.b64  	%rd97, %rd96, -4294967296;
	setp.ne.s64 	%p21, %rd97, 0;
	@%p21 bra 	$L__BB0_17;
	cvt.u32.u64 	%r2720, %rd63;
	cvt.u32.u64 	%r2721, %rd19;
	rem.u32 	%r2722, %r2721, %r2720;
	cvt.u64.u32 	%rd147, %r2722;
	bra.uni 	$L__BB0_18;
$L__BB0_17:
	rem.u64 	%rd147, %rd19, %rd63;
$L__BB0_18:
	st.local.u64 	[%rd1+16], %rd147;
	cvt.u64.u32 	%rd98, %r103;
	shl.b64 	%rd99, %rd98, 32;
	cvt.u64.u32 	%rd100, %r102;
	or.b64  	%rd23, %rd99, %rd100;
	or.b64  	%rd101, %rd99, %rd63;
	and.b64  	%rd102, %rd101, -4294967296;
	setp.ne.s64 	%p22, %rd102, 0;
	@%p22 bra 	$L__BB0_20;
	cvt.u32.u64 	%r2723, %rd63;
	cvt.u32.u64 	%r2724, %rd23;
	rem.u32 	%r2725, %r2724, %r2723;
	cvt.u64.u32 	%rd148, %r2725;
	bra.uni 	$L__BB0_21;
$L__BB0_20:
	rem.u64 	%rd148, %rd23, %rd63;
$L__BB0_21:
	st.local.u64 	[%rd1+24], %rd148;
	cvt.u64.u32 	%rd103, %r105;
	shl.b64 	%rd104, %rd103, 32;
	cvt.u64.u32 	%rd105, %r104;
	or.b64  	%rd27, %rd104, %rd105;
	or.b64  	%rd106, %rd104, %rd63;
	and.b64  	%rd107, %rd106, -4294967296;
	setp.ne.s64 	%p23, %rd107, 0;
	@%p23 bra 	$L__BB0_23;
	cvt.u32.u64 	%r2726, %rd63;
	cvt.u32.u64 	%r2727, %rd27;
	rem.u32 	%r2728, %r2727, %r2726;
	cvt.u64.u32 	%rd149, %r2728;
	bra.uni 	$L__BB0_24;
$L__BB0_23:
	rem.u64 	%rd149, %rd27, %rd63;
$L__BB0_24:
	st.local.u64 	[%rd1+32], %rd149;
	cvt.u64.u32 	%rd108, %r107;
	shl.b64 	%rd109, %rd108, 32;
	cvt.u64.u32 	%rd110, %r106;
	or.b64  	%rd31, %rd109, %rd110;
	or.b64  	%rd111, %rd109, %rd63;
	and.b64  	%rd112, %rd111, -4294967296;
	setp.ne.s64 	%p24, %rd112, 0;
	@%p24 bra 	$L__BB0_26;
	cvt.u32.u64 	%r2729, %rd63;
	cvt.u32.u64 	%r2730, %rd31;
	rem.u32 	%r2731, %r2730, %r2729;
	cvt.u64.u32 	%rd150, %r2731;
	bra.uni 	$L__BB0_27;
$L__BB0_26:
	rem.u64 	%rd150, %rd31, %rd63;
$L__BB0_27:
	st.local.u64 	[%rd1+40], %rd150;
	add.s32 	%r2732, %r97, 1111577667;
	cvt.u64.u32 	%rd113, %r2732;
	shl.b64 	%rd114, %rd113, 32;
	cvt.u64.u32 	%rd115, %r108;
	or.b64  	%rd35, %rd114, %rd115;
	or.b64  	%rd116, %rd114, %rd63;
	and.b64  	%rd117, %rd116, -4294967296;
	setp.ne.s64 	%p25, %rd117, 0;
	@%p25 bra 	$L__BB0_29;
	cvt.u32.u64 	%r2733, %rd63;
	cvt.u32.u64 	%r2734, %rd35;
	rem.u32 	%r2735, %r2734, %r2733;
	cvt.u64.u32 	%rd151, %r2735;
	bra.uni 	$L__BB0_30;
$L__BB0_29:
	rem.u64 	%rd151, %rd35, %rd63;
$L__BB0_30:
	st.local.u64 	[%rd1+48], %rd151;
$L__BB0_31:
	mul.wide.u32 	%rd118, %r96, 8;
	add.s64 	%rd119, %rd1, %rd118;
	ld.local.u64 	%rd39, [%rd119];
	or.b64  	%rd120, %rd144, %rd63;
	and.b64  	%rd121, %rd120, -4294967296;
	setp.ne.s64 	%p26, %rd121, 0;
	@%p26 bra 	$L__BB0_33;
	cvt.u32.u64 	%r2736, %rd63;
	cvt.u32.u64 	%r2737, %rd144;
	rem.u32 	%r2738, %r2737, %r2736;
	cvt.u64.u32 	%rd152, %r2738;
	bra.uni 	$L__BB0_34;
$L__BB0_33:
	rem.u64 	%rd152, %rd144, %rd63;
$L__BB0_34:
	add.s64 	%rd122, %rd39, %rd63;
	sub.s64 	%rd43, %rd122, %rd152;
	or.b64  	%rd123, %rd43, %rd63;
	and.b64  	%rd124, %rd123, -4294967296;
	setp.ne.s64 	%p27, %rd124, 0;
	@%p27 bra 	$L__BB0_36;
	cvt.u32.u64 	%r2739, %rd63;
	cvt.u32.u64 	%r2740, %rd43;
	rem.u32 	%r2741, %r2740, %r2739;
	cvt.u64.u32 	%rd153, %r2741;
	bra.uni 	$L__BB0_37;
$L__BB0_36:
	rem.u64 	%rd153, %rd43, %rd63;
$L__BB0_37:
	max.u64 	%rd125, %rd144, %rd153;
	or.b32  	%r2742, %r3068, -2147483648;
	cvt.u32.u64 	%r2743, %rd125;
	add.s32 	%r2744, %r3076, 1634760805;
	xor.b32  	%r2745, %r2742, %r2744;
	shf.l.wrap.b32 	%r2746, %r2745, %r2745, 16;
	add.s32 	%r2747, %r3072, %r2746;
	xor.b32  	%r2748, %r3076, %r2747;
	shf.l.wrap.b32 	%r2749, %r2748, %r2748, 12;
	add.s32 	%r2750, %r2744, %r2749;
	xor.b32  	%r2751, %r2746, %r2750;
	shf.l.wrap.b32 	%r2752, %r2751, %r2751, 8;
	add.s32 	%r2753, %r2747, %r2752;
	xor.b32  	%r2754, %r2749, %r2753;
	shf.l.wrap.b32 	%r2755, %r2754, %r2754, 7;
	xor.b32  	%r2756, %r82, %r2743;
	shf.l.wrap.b32 	%r2757, %r2756, %r2756, 16;
	add.s32 	%r2758, %r3071, %r2757;
	xor.b32  	%r2759, %r3075, %r2758;
	shf.l.wrap.b32 	%r2760, %r2759, %r2759, 12;
	add.s32 	%r2761, %r82, %r2760;
	xor.b32  	%r2762, %r2757, %r2761;
	shf.l.wrap.b32 	%r2763, %r2762, %r2762, 8;
	add.s32 	%r2764, %r2758, %r2763;
	xor.b32  	%r2765, %r2760, %r2764;
	shf.l.wrap.b32 	%r2766, %r2765, %r2765, 7;
	add.s32 	%r2767, %r2750, %r2766;
	xor.b32  	%r2768, %r89, %r2767;
	shf.l.wrap.b32 	%r2769, %r2768, %r2768, 16;
	add.s32 	%r2770, %r86, %r2769;
	xor.b32  	%r2771, %r2766, %r2770;
	shf.l.wrap.b32 	%r2772, %r2771, %r2771, 12;
	add.s32 	%r2773, %r2767, %r2772;
	xor.b32  	%r2774, %r2769, %r2773;
	shf.l.wrap.b32 	%r2775, %r2774, %r2774, 8;
	add.s32 	%r2776, %r2770, %r2775;
	xor.b32  	%r2777, %r2772, %r2776;
	shf.l.wrap.b32 	%r2778, %r2777, %r2777, 7;
	add.s32 	%r2779, %r2761, %r87;
	xor.b32  	%r2780, %r2752, %r2779;
	shf.l.wrap.b32 	%r2781, %r2780, %r2780, 16;
	add.s32 	%r2782, %r90, %r2781;
	xor.b32  	%r2783, %r87, %r2782;
	shf.l.wrap.b32 	%r2784, %r2783, %r2783, 12;
	add.s32 	%r2785, %r2779, %r2784;
	xor.b32  	%r2786, %r2781, %r2785;
	shf.l.wrap.b32 	%r2787, %r2786, %r2786, 8;
	add.s32 	%r2788, %r2782, %r2787;
	xor.b32  	%r2789, %r2784, %r2788;
	shf.l.wrap.b32 	%r2790, %r2789, %r2789, 7;
	xor.b32  	%r2791, %r2763, %r93;
	shf.l.wrap.b32 	%r2792, %r2791, %r2791, 16;
	add.s32 	%r2793, %r2753, %r2792;
	xor.b32  	%r2794, %r91, %r2793;
	shf.l.wrap.b32 	%r2795, %r2794, %r2794, 12;
	add.s32 	%r2796, %r93, %r2795;
	xor.b32  	%r2797, %r2792, %r2796;
	shf.l.wrap.b32 	%r2798, %r2797, %r2797, 8;
	add.s32 	%r2799, %r2793, %r2798;
	xor.b32  	%r2800, %r2795, %r2799;
	shf.l.wrap.b32 	%r2801, %r2800, %r2800, 7;
	add.s32 	%r2802, %r88, %r2755;
	xor.b32  	%r2803, %r85, %r2802;
	shf.l.wrap.b32 	%r2804, %r2803, %r2803, 16;
	add.s32 	%r2805, %r2764, %r2804;
	xor.b32  	%r2806, %r2755, %r2805;
	shf.l.wrap.b32 	%r2807, %r2806, %r2806, 12;
	add.s32 	%r2808, %r2802, %r2807;
	xor.b32  	%r2809, %r2804, %r2808;
	shf.l.wrap.b32 	%r2810, %r2809, %r2809, 8;
	add.s32 	%r2811, %r2805, %r2810;
	xor.b32  	%r2812, %r2807, %r2811;
	shf.l.wrap.b32 	%r2813, %r2812, %r2812, 7;
	add.s32 	%r2814, %r2773, %r2813;
	xor.b32  	%r2815, %r2787, %r2814;
	shf.l.wrap.b32 	%r2816, %r2815, %r2815, 16;
	add.s32 	%r2817, %r2799, %r2816;
	xor.b32  	%r2818, %r2813, %r2817;
	shf.l.wrap.b32 	%r2819, %r2818, %r2818, 12;
	add.s32 	%r2820, %r2814, %r2819;
	xor.b32  	%r2821, %r2816, %r2820;
	shf.l.wrap.b32 	%r2822, %r2821, %r2821, 8;
	add.s32 	%r2823, %r2817, %r2822;
	xor.b32  	%r2824, %r2819, %r2823;
	shf.l.wrap.b32 	%r2825, %r2824, %r2824, 7;
	add.s32 	%r2826, %r2785, %r2778;
	xor.b32  	%r2827, %r2798, %r2826;
	shf.l.wrap.b32 	%r2828, %r2827, %r2827, 16;
	add.s32 	%r2829, %r2811, %r2828;
	xor.b32  	%r2830, %r2778, %r2829;
	shf.l.wrap.b32 	%r2831, %r2830, %r2830, 12;
	add.s32 	%r2832, %r2826, %r2831;
	xor.b32  	%r2833, %r2828, %r2832;
	shf.l.wrap.b32 	%r2834, %r2833, %r2833, 8;
	add.s32 	%r2835, %r2829, %r2834;
	xor.b32  	%r2836, %r2831, %r2835;
	shf.l.wrap.b32 	%r2837, %r2836, %r2836, 7;
	add.s32 	%r2838, %r2796, %r2790;
	xor.b32  	%r2839, %r2810, %r2838;
	shf.l.wrap.b32 	%r2840, %r2839, %r2839, 16;
	add.s32 	%r2841, %r2776, %r2840;
	xor.b32  	%r2842, %r2790, %r2841;
	shf.l.wrap.b32 	%r2843, %r2842, %r2842, 12;
	add.s32 	%r2844, %r2838, %r2843;
	xor.b32  	%r2845, %r2840, %r2844;
	shf.l.wrap.b32 	%r2846, %r2845, %r2845, 8;
	add.s32 	%r2847, %r2841, %r2846;
	xor.b32  	%r2848, %r2843, %r2847;
	shf.l.wrap.b32 	%r2849, %r2848, %r2848, 7;
	add.s32 	%r2850, %r2808, %r2801;
	xor.b32  	%r2851, %r2775, %r2850;
	shf.l.wrap.b32 	%r2852, %r2851, %r2851, 16;
	add.s32 	%r2853, %r2788, %r2852;
	xor.b32  	%r2854, %r2801, %r2853;
	shf.l.wrap.b32 	%r2855, %r2854, %r2854, 12;
	add.s32 	%r2856, %r2850, %r2855;
	xor.b32  	%r2857, %r2852, %r2856;
	shf.l.wrap.b32 	%r2858, %r2857, %r2857, 8;
	add.s32 	%r2859, %r2853, %r2858;
	xor.b32  	%r2860, %r2855, %r2859;
	shf.l.wrap.b32 	%r2861, %r2860, %r2860, 7;
	add.s32 	%r2862, %r2820, %r2837;
	xor.b32  	%r2863, %r2858, %r2862;
	shf.l.wrap.b32 	%r2864, %r2863, %r2863, 16;
	add.s32 	%r2865, %r2847, %r2864;
	xor.b32  	%r2866, %r2837, %r2865;
	shf.l.wrap.b32 	%r2867, %r2866, %r2866, 12;
	add.s32 	%r2868, %r2862, %r2867;
	xor.b32  	%r2869, %r2864, %r2868;
	shf.l.wrap.b32 	%r2870, %r2869, %r2869, 8;
	add.s32 	%r2871, %r2865, %r2870;
	xor.b32  	%r2872, %r2867, %r2871;
	shf.l.wrap.b32 	%r2873, %r2872, %r2872, 7;
	add.s32 	%r2874, %r2832, %r2849;
	xor.b32  	%r2875, %r2822, %r2874;
	shf.l.wrap.b32 	%r2876, %r2875, %r2875, 16;
	add.s32 	%r2877, %r2859, %r2876;
	xor.b32  	%r2878, %r2849, %r2877;
	shf.l.wrap.b32 	%r2879, %r2878, %r2878, 12;
	add.s32 	%r2880, %r2874, %r2879;
	xor.b32  	%r2881, %r2876, %r2880;
	shf.l.wrap.b32 	%r2882, %r2881, %r2881, 8;
	add.s32 	%r2883, %r2877, %r2882;
	xor.b32  	%r2884, %r2879, %r2883;
	shf.l.wrap.b32 	%r2885, %r2884, %r2884, 7;
	add.s32 	%r2886, %r2844, %r2861;
	xor.b32  	%r2887, %r2834, %r2886;
	shf.l.wrap.b32 	%r2888, %r2887, %r2887, 16;
	add.s32 	%r2889, %r2823, %r2888;
	xor.b32  	%r2890, %r2861, %r2889;
	shf.l.wrap.b32 	%r2891, %r2890, %r2890, 12;
	add.s32 	%r2892, %r2886, %r2891;
	xor.b32  	%r2893, %r2888, %r2892;
	shf.l.wrap.b32 	%r2894, %r2893, %r2893, 8;
	add.s32 	%r2895, %r2889, %r2894;
	xor.b32  	%r2896, %r2891, %r2895;
	shf.l.wrap.b32 	%r2897, %r2896, %r2896, 7;
	add.s32 	%r2898, %r2856, %r2825;
	xor.b32  	%r2899, %r2846, %r2898;
	shf.l.wrap.b32 	%r2900, %r2899, %r2899, 16;
	add.s32 	%r2901, %r2835, %r2900;
	xor.b32  	%r2902, %r2825, %r2901;
	shf.l.wrap.b32 	%r2903, %r2902, %r2902, 12;
	add.s32 	%r2904, %r2898, %r2903;
	xor.b32  	%r2905, %r2900, %r2904;
	shf.l.wrap.b32 	%r2906, %r2905, %r2905, 8;
	add.s32 	%r2907, %r2901, %r2906;
	xor.b32  	%r2908, %r2903, %r2907;
	shf.l.wrap.b32 	%r2909, %r2908, %r2908, 7;
	add.s32 	%r2910, %r2868, %r2909;
	xor.b32  	%r2911, %r2882, %r2910;
	shf.l.wrap.b32 	%r2912, %r2911, %r2911, 16;
	add.s32 	%r2913, %r2895, %r2912;
	xor.b32  	%r2914, %r2909, %r2913;
	shf.l.wrap.b32 	%r2915, %r2914, %r2914, 12;
	add.s32 	%r2916, %r2910, %r2915;
	xor.b32  	%r2917, %r2912, %r2916;
	shf.l.wrap.b32 	%r2918, %r2917, %r2917, 8;
	add.s32 	%r2919, %r2913, %r2918;
	xor.b32  	%r2920, %r2915, %r2919;
	shf.l.wrap.b32 	%r2921, %r2920, %r2920, 7;
	add.s32 	%r2922, %r2880, %r2873;
	xor.b32  	%r2923, %r2894, %r2922;
	shf.l.wrap.b32 	%r2924, %r2923, %r2923, 16;
	add.s32 	%r2925, %r2907, %r2924;
	xor.b32  	%r2926, %r2873, %r2925;
	shf.l.wrap.b32 	%r2927, %r2926, %r2926, 12;
	add.s32 	%r2928, %r2922, %r2927;
	xor.b32  	%r2929, %r2924, %r2928;
	shf.l.wrap.b32 	%r2930, %r2929, %r2929, 8;
	add.s32 	%r2931, %r2925, %r2930;
	xor.b32  	%r2932, %r2927, %r2931;
	shf.l.wrap.b32 	%r2933, %r2932, %r2932, 7;
	add.s32 	%r2934, %r2892, %r2885;
	xor.b32  	%r2935, %r2906, %r2934;
	shf.l.wrap.b32 	%r2936, %r2935, %r2935, 16;
	add.s32 	%r2937, %r2871, %r2936;
	xor.b32  	%r2938, %r2885, %r2937;
	shf.l.wrap.b32 	%r2939, %r2938, %r2938, 12;
	add.s32 	%r2940, %r2934, %r2939;
	xor.b32  	%r2941, %r2936, %r2940;
	shf.l.wrap.b32 	%r2942, %r2941, %r2941, 8;
	add.s32 	%r2943, %r2937, %r2942;
	xor.b32  	%r2944, %r2939, %r2943;
	shf.l.wrap.b32 	%r2945, %r2944, %r2944, 7;
	add.s32 	%r2946, %r2904, %r2897;
	xor.b32  	%r2947, %r2870, %r2946;
	shf.l.wrap.b32 	%r2948, %r2947, %r2947, 16;
	add.s32 	%r2949, %r2883, %r2948;
	xor.b32  	%r2950, %r2897, %r2949;
	shf.l.wrap.b32 	%r2951, %r2950, %r2950, 12;
	add.s32 	%r2952, %r2946, %r2951;
	xor.b32  	%r2953, %r2948, %r2952;
	shf.l.wrap.b32 	%r2954, %r2953, %r2953, 8;
	add.s32 	%r2955, %r2949, %r2954;
	xor.b32  	%r2956, %r2951, %r2955;
	shf.l.wrap.b32 	%r2957, %r2956, %r2956, 7;
	add.s32 	%r2958, %r2916, %r2933;
	xor.b32  	%r2959, %r2954, %r2958;
	shf.l.wrap.b32 	%r2960, %r2959, %r2959, 16;
	add.s32 	%r2961, %r2943, %r2960;
	xor.b32  	%r2962, %r2933, %r2961;
	shf.l.wrap.b32 	%r2963, %r2962, %r2962, 12;
	add.s32 	%r2964, %r2958, %r2963;
	xor.b32  	%r2965, %r2960, %r2964;
	shf.l.wrap.b32 	%r2966, %r2965, %r2965, 8;
	add.s32 	%r2967, %r2961, %r2966;
	xor.b32  	%r2968, %r2963, %r2967;
	shf.l.wrap.b32 	%r2969, %r2968, %r2968, 7;
	add.s32 	%r2970, %r2928, %r2945;
	xor.b32  	%r2971, %r2918, %r2970;
	shf.l.wrap.b32 	%r2972, %r2971, %r2971, 16;
	add.s32 	%r2973, %r2955, %r2972;
	xor.b32  	%r2974, %r2945, %r2973;
	shf.l.wrap.b32 	%r2975, %r2974, %r2974, 12;
	add.s32 	%r2976, %r2970, %r2975;
	xor.b32  	%r2977, %r2972, %r2976;
	shf.l.wrap.b32 	%r2978, %r2977, %r2977, 8;
	add.s32 	%r2979, %r2973, %r2978;
	xor.b32  	%r2980, %r2975, %r2979;
	shf.l.wrap.b32 	%r2981, %r2980, %r2980, 7;
	add.s32 	%r2982, %r2940, %r2957;
	xor.b32  	%r2983, %r2930, %r2982;
	shf.l.wrap.b32 	%r2984, %r2983, %r2983, 16;
	add.s32 	%r2985, %r2919, %r2984;
	xor.b32  	%r2986, %r2957, %r2985;
	shf.l.wrap.b32 	%r2987, %r2986, %r2986, 12;
	add.s32 	%r2988, %r2982, %r2987;
	xor.b32  	%r2989, %r2984, %r2988;
	shf.l.wrap.b32 	%r2990, %r2989, %r2989, 8;
	add.s32 	%r2991, %r2985, %r2990;
	xor.b32  	%r2992, %r2987, %r2991;
	shf.l.wrap.b32 	%r2993, %r2992, %r2992, 7;
	add.s32 	%r2994, %r2952, %r2921;
	xor.b32  	%r2995, %r2942, %r2994;
	shf.l.wrap.b32 	%r2996, %r2995, %r2995, 16;
	add.s32 	%r2997, %r2931, %r2996;
	xor.b32  	%r2998, %r2921, %r2997;
	shf.l.wrap.b32 	%r2999, %r2998, %r2998, 12;
	add.s32 	%r3000, %r2994, %r2999;
	xor.b32  	%r3001, %r2996, %r3000;
	shf.l.wrap.b32 	%r3002, %r3001, %r3001, 8;
	add.s32 	%r3003, %r2997, %r3002;
	xor.b32  	%r3004, %r2999, %r3003;
	shf.l.wrap.b32 	%r3005, %r3004, %r3004, 7;
	add.s32 	%r3006, %r2964, %r3005;
	xor.b32  	%r3007, %r2978, %r3006;
	shf.l.wrap.b32 	%r3008, %r3007, %r3007, 16;
	add.s32 	%r3009, %r2991, %r3008;
	xor.b32  	%r3010, %r3005, %r3009;
	shf.l.wrap.b32 	%r3011, %r3010, %r3010, 12;
	add.s32 	%r3012, %r3006, %r3011;
	add.s32 	%r3013, %r2976, %r2969;
	xor.b32  	%r3014, %r2990, %r3013;
	shf.l.wrap.b32 	%r3015, %r3014, %r3014, 16;
	add.s32 	%r3016, %r3003, %r3015;
	xor.b32  	%r3017, %r2969, %r3016;
	shf.l.wrap.b32 	%r3018, %r3017, %r3017, 12;
	add.s32 	%r3019, %r3013, %r3018;
	xor.b32  	%r3020, %r3015, %r3019;
	shf.l.wrap.b32 	%r3021, %r3020, %r3020, 8;
	add.s32 	%r3022, %r3016, %r3021;
	xor.b32  	%r3023, %r3018, %r3022;
	shf.l.wrap.b32 	%r3024, %r3023, %r3023, 7;
	add.s32 	%r3025, %r2988, %r2981;
	xor.b32  	%r3026, %r3002, %r3025;
	shf.l.wrap.b32 	%r3027, %r3026, %r3026, 16;
	add.s32 	%r3028, %r2967, %r3027;
	xor.b32  	%r3029, %r2981, %r3028;
	shf.l.wrap.b32 	%r3030, %r3029, %r3029, 12;
	add.s32 	%r3031, %r3025, %r3030;
	xor.b32  	%r3032, %r3027, %r3031;
	shf.l.wrap.b32 	%r3033, %r3032, %r3032, 8;
	add.s32 	%r3034, %r3028, %r3033;
	add.s32 	%r3035, %r3000, %r2993;
	xor.b32  	%r3036, %r2966, %r3035;
	shf.l.wrap.b32 	%r3037, %r3036, %r3036, 16;
	add.s32 	%r3038, %r2979, %r3037;
	xor.b32  	%r3039, %r2993, %r3038;
	shf.l.wrap.b32 	%r3040, %r3039, %r3039, 12;
	add.s32 	%r3041, %r3035, %r3040;
	xor.b32  	%r3042, %r3037, %r3041;
	shf.l.wrap.b32 	%r3043, %r3042, %r3042, 8;
	add.s32 	%r3044, %r3012, %r3024;
	xor.b32  	%r3045, %r3043, %r3044;
	shf.l.wrap.b32 	%r3046, %r3045, %r3045, 16;
	add.s32 	%r3047, %r3034, %r3046;
	xor.b32  	%r3048, %r3024, %r3047;
	shr.u32 	%r3049, %r3048, 20;
	add.s32 	%r3050, %r3044, %r3049;
	and.b32  	%r3051, %r3050, 1;
	setp.eq.b32 	%p28, %r3051, 1;
	selp.b64 	%rd144, %rd144, %rd153, %p28;
	add.s32 	%r109, %r3068, -1;
	setp.ne.s32 	%p29, %r3068, 0;
	mov.u32 	%r3068, %r109;
	@%p29 bra 	$L__BB0_8;
	setp.ge.u64 	%p30, %rd144, %rd63;
	@%p30 bra 	$L__BB0_41;
	mad.lo.s64 	%rd48, %rd139, %rd63, %rd144;
	setp.ge.u64 	%p31, %rd48, %rd62;
	@%p31 bra 	$L__BB0_41;
	ld.param.u64 	%rd136, [hint_gen_kernel_warp_param_2];
	cvta.to.global.u64 	%rd126, %rd136;
	mad.lo.s64 	%rd127, %rd48, 40, %rd126;
	ld.global.nc.u64 	%rd128, [%rd127];
	xor.b64  	%rd157, %rd128, %rd157;
	ld.global.nc.u64 	%rd129, [%rd127+8];
	xor.b64  	%rd156, %rd129, %rd156;
	ld.global.nc.u64 	%rd130, [%rd127+16];
	xor.b64  	%rd155, %rd130, %rd155;
	ld.global.nc.u64 	%rd131, [%rd127+24];
	xor.b64  	%rd154, %rd131, %rd154;
$L__BB0_41:
	add.s64 	%rd139, %rd139, 1;
	setp.ne.s64 	%p32, %rd139, %rd64;
	@%p32 bra 	$L__BB0_3;
$L__BB0_42:
	ld.param.u64 	%rd138, [hint_gen_kernel_warp_param_4];
	cvta.to.global.u64 	%rd132, %rd138;
	mul.wide.u32 	%rd133, %r1, 32;
	add.s64 	%rd134, %rd132, %rd133;
	st.global.u64 	[%rd134], %rd157;
	st.global.u64 	[%rd134+8], %rd156;
	st.global.u64 	[%rd134+16], %rd155;
	st.global.u64 	[%rd134+24], %rd154;
$L__BB0_43:
	ret;

}
	// .globl	hint_gen_kernel
.visible .entry hint_gen_kernel(
	.param .align 8 .b8 hint_gen_kernel_param_0[40],
	.param .u64 .ptr .align 1 hint_gen_kernel_param_1,
	.param .u64 .ptr .align 1 hint_gen_kernel_param_2,
	.param .u64 .ptr .align 1 hint_gen_kernel_param_3,
	.param .u64 .ptr .align 1 hint_gen_kernel_param_4
)
{
	.reg .pred 	%p<13>;
	.reg .b16 	%rs<5>;
	.reg .b32 	%r<2934>;
	.reg .b64 	%rd<97>;

	ld.param.v2.u32 	{%r76, %r77}, [hint_gen_kernel_param_0+32];
	ld.param.u64 	%rd38, [hint_gen_kernel_param_0+16];
	ld.param.u64 	%rd37, [hint_gen_kernel_param_0+8];
	ld.param.u64 	%rd36, [hint_gen_kernel_param_0];
	ld.param.v2.u32 	{%r74, %r75}, [hint_gen_kernel_param_0+24];
	mov.u32 	%r78, %ctaid.x;
	mov.u32 	%r79, %ntid.x;
	mov.u32 	%r80, %tid.x;
	mad.lo.s32 	%r1, %r78, %r79, %r80;
	setp.ge.u32 	%p1, %r1, %r75;
	@%p1 bra 	$L__BB1_20;
	setp.eq.s64 	%p2, %rd38, 0;
	mov.b64 	%rd89, 0;
	mov.u64 	%rd90, %rd89;
	mov.u64 	%rd91, %rd89;
	mov.u64 	%rd92, %rd89;
	@%p2 bra 	$L__BB1_19;
	ld.const.u32 	%r2, [SHA256_H0];
	ld.const.u32 	%r3, [SHA256_H0+4];
	ld.const.u32 	%r4, [SHA256_H0+8];
	ld.const.u32 	%r5, [SHA256_H0+12];
	ld.const.u32 	%r6, [SHA256_H0+16];
	ld.const.u32 	%r7, [SHA256_H0+20];
	ld.const.u32 	%r8, [SHA256_H0+24];
	ld.const.u32 	%r9, [SHA256_H0+28];
	shf.l.wrap.b32 	%r81, %r6, %r6, 26;
	shf.l.wrap.b32 	%r82, %r6, %r6, 21;
	xor.b32  	%r83, %r81, %r82;
	shf.l.wrap.b32 	%r84, %r6, %r6, 7;
	xor.b32  	%r85, %r83, %r84;
	and.b32  	%r86, %r6, %r7;
	not.b32 	%r87, %r6;
	and.b32  	%r88, %r8, %r87;
	or.b32  	%r89, %r86, %r88;
	ld.const.u32 	%r90, [SHA256_K];
	add.s32 	%r91, %r85, %r89;
	add.s32 	%r92, %r91, %r9;
	add.s32 	%r10, %r92, %r90;
	shf.l.wrap.b32 	%r93, %r2, %r2, 30;
	shf.l.wrap.b32 	%r94, %r2, %r2, 19;
	xor.b32  	%r95, %r93, %r94;
	shf.l.wrap.b32 	%r96, %r2, %r2, 10;
	xor.b32  	%r97, %r95, %r96;
	xor.b32  	%r98, %r3, %r4;
	and.b32  	%r99, %r2, %r98;
	and.b32  	%r100, %r3, %r4;
	xor.b32  	%r101, %r99, %r100;
	add.s32 	%r11, %r97, %r101;
	ld.const.u32 	%r102, [SHA256_K+4];
	add.s32 	%r12, %r8, %r102;
	ld.const.u32 	%r103, [SHA256_K+8];
	add.s32 	%r13, %r7, %r103;
	ld.const.u32 	%r104, [SHA256_K+12];
	add.s32 	%r14, %r6, %r104;
	ld.const.u32 	%r15, [SHA256_K+16];
	ld.const.u32 	%r16, [SHA256_K+20];
	ld.const.u32 	%r17, [SHA256_K+24];
	ld.const.u32 	%r18, [SHA256_K+28];
	ld.const.u32 	%r105, [SHA256_K+32];
	add.s32 	%r19, %r105, 1886548096;
	ld.const.u32 	%r20, [SHA256_K+36];
	ld.const.u32 	%r106, [SHA256_K+60];
	add.s32 	%r21, %r106, 280;
	ld.const.u32 	%r22, [SHA256_K+64];
	ld.const.u32 	%r23, [SHA256_K+68];
	ld.const.u32 	%r24, [SHA256_K+72];
	ld.const.u32 	%r25, [SHA256_K+76];
	ld.const.u32 	%r26, [SHA256_K+80];
	ld.const.u32 	%r27, [SHA256_K+84];
	ld.const.u32 	%r28, [SHA256_K+88];
	ld.const.u32 	%r29, [SHA256_K+92];
	ld.const.u32 	%r30, [SHA256_K+96];
	ld.const.u32 	%r31, [SHA256_K+104];
	ld.const.u32 	%r32, [SHA256_K+108];
	ld.const.u32 	%r33, [SHA256_K+112];
	ld.const.u32 	%r34, [SHA256_K+116];
	ld.const.u32 	%r35, [SHA256_K+120];
	ld.const.u32 	%r36, [SHA256_K+124];
	ld.const.u32 	%r37, [SHA256_K+128];
	ld.const.u32 	%r38, [SHA256_K+132];
	ld.const.u32 	%r39, [SHA256_K+136];
	ld.const.u32 	%r40, [SHA256_K+140];
	ld.const.u32 	%r41, [SHA256_K+144];
	ld.const.u32 	%r42, [SHA256_K+148];
	ld.const.u32 	%r43, [SHA256_K+192];
	ld.const.u32 	%r44, [SHA256_K+196];
	ld.const.u32 	%r45, [SHA256_K+200];
	ld.const.u32 	%r46, [SHA256_K+204];
	ld.const.u32 	%r47, [SHA256_K+208];
	ld.const.u32 	%r48, [SHA256_K+212];
	ld.const.u32 	%r49, [SHA256_K+224];
	ld.const.u32 	%r50, [SHA256_K+232];
	ld.const.u32 	%r51, [SHA256_K+240];
	mov.b64 	%rd80, 0;
	ld.const.u32 	%r52, [SHA256_K+252];
	add.s64 	%rd46, %rd38, 7;
	shr.u64 	%rd47, %rd46, 3;
	mov.u64 	%rd92, %rd80;
	mov.u64 	%rd91, %rd80;
	mov.u64 	%rd90, %rd80;
	mov.u64 	%rd89, %rd80;
$L__BB1_3:
	ld.param.u64 	%rd78, [hint_gen_kernel_param_3];
	cvt.u32.u64 	%r107, %rd80;
	shr.u64 	%rd45, %rd80, 3;
	cvt.u32.u64 	%r108, %rd45;
	cvt.u32.u64 	%r109, %rd47;
	mad.lo.s32 	%r110, %r1, %r109, %r108;
	and.b32  	%r111, %r107, 7;
	cvt.u64.u32 	%rd48, %r110;
	cvta.to.global.u64 	%rd49, %rd78;
	add.s64 	%rd50, %rd49, %rd48;
	ld.global.nc.u8 	%rs1, [%rd50];
	cvt.u16.u8 	%rs2, %rs1;
	shr.u16 	%rs3, %rs2, %r111;
	and.b16  	%rs4, %rs3, 1;
	setp.eq.b16 	%p3, %rs4, 1;
	not.pred 	%p4, %p3;
	@%p4 bra 	$L__BB1_18;
	ld.param.u64 	%rd76, [hint_gen_kernel_param_1];
	cvt.u64.u32 	%rd51, %r77;
	cvt.u64.u32 	%rd52, %r1;
	add.s64 	%rd85, %rd51, %rd52;
	cvta.to.global.u64 	%rd53, %rd76;
	shl.b64 	%rd54, %rd80, 5;
	add.s64 	%rd55, %rd53, %rd54;
	ld.global.nc.u32 	%r113, [%rd55];
	prmt.b32 	%r114, %r113, 0, 291;
	ld.global.nc.u32 	%r115, [%rd55+4];
	prmt.b32 	%r116, %r115, 0, 291;
	ld.global.nc.u32 	%r117, [%rd55+8];
	prmt.b32 	%r118, %r117, 0, 291;
	ld.global.nc.u32 	%r119, [%rd55+12];
	prmt.b32 	%r120, %r119, 0, 291;
	ld.global.nc.u32 	%r121, [%rd55+16];
	prmt.b32 	%r122, %r121, 0, 291;
	ld.global.nc.u32 	%r123, [%rd55+20];
	prmt.b32 	%r124, %r123, 0, 291;
	ld.global.nc.u32 	%r125, [%rd55+24];
	prmt.b32 	%r126, %r125, 0, 291;
	ld.global.nc.u32 	%r127, [%rd55+28];
	prmt.b32 	%r128, %r127, 0, 291;
	shf.l.wrap.b32 	%r129, %r116, %r116, 25;
	shf.l.wrap.b32 	%r130, %r116, %r116, 14;
	xor.b32  	%r131, %r129, %r130;
	shr.u32 	%r132, %r116, 3;
	xor.b32  	%r133, %r131, %r132;
	add.s32 	%r134, %r114, %r133;
	shf.l.wrap.b32 	%r135, %r118, %r118, 25;
	shf.l.wrap.b32 	%r136, %r118, %r118, 14;
	xor.b32  	%r137, %r135, %r136;
	shr.u32 	%r138, %r118, 3;
	xor.b32  	%r139, %r137, %r138;
	add.s32 	%r140, %r116, %r139;
	add.s32 	%r141, %r140, 11468800;
	shf.l.wrap.b32 	%r142, %r134, %r134, 15;
	shf.l.wrap.b32 	%r143, %r134, %r134, 13;
	xor.b32  	%r144, %r142, %r143;
	shr.u32 	%r145, %r134, 10;
	xor.b32  	%r146, %r144, %r145;
	shf.l.wrap.b32 	%r147, %r120, %r120, 25;
	shf.l.wrap.b32 	%r148, %r120, %r120, 14;
	xor.b32  	%r149, %r147, %r148;
	shr.u32 	%r150, %r120, 3;
	xor.b32  	%r151, %r149, %r150;
	add.s32 	%r152, %r146, %r118;
	add.s32 	%r153, %r152, %r151;
	shf.l.wrap.b32 	%r154, %r141, %r141, 15;
	shf.l.wrap.b32 	%r155, %r141, %r141, 13;
	xor.b32  	%r156, %r154, %r155;
	shr.u32 	%r157, %r141, 10;
	xor.b32  	%r158, %r156, %r157;
	shf.l.wrap.b32 	%r159, %r122, %r122, 25;
	shf.l.wrap.b32 	%r160, %r122, %r122, 14;
	xor.b32  	%r161, %r159, %r160;
	shr.u32 	%r162, %r122, 3;
	xor.b32  	%r163, %r161, %r162;
	add.s32 	%r164, %r158, %r120;
	add.s32 	%r165, %r164, %r163;
	shf.l.wrap.b32 	%r166, %r153, %r153, 15;
	shf.l.wrap.b32 	%r167, %r153, %r153, 13;
	xor.b32  	%r168, %r166, %r167;
	shr.u32 	%r169, %r153, 10;
	xor.b32  	%r170, %r168, %r169;
	shf.l.wrap.b32 	%r171, %r124, %r124, 25;
	shf.l.wrap.b32 	%r172, %r124, %r124, 14;
	xor.b32  	%r173, %r171, %r172;
	shr.u32 	%r174, %r124, 3;
	xor.b32  	%r175, %r173, %r174;
	add.s32 	%r176, %r170, %r122;
	add.s32 	%r177, %r176, %r175;
	shf.l.wrap.b32 	%r178, %r165, %r165, 15;
	shf.l.wrap.b32 	%r179, %r165, %r165, 13;
	xor.b32  	%r180, %r178, %r179;
	shr.u32 	%r181, %r165, 10;
	xor.b32  	%r182, %r180, %r181;
	shf.l.wrap.b32 	%r183, %r126, %r126, 25;
	shf.l.wrap.b32 	%r184, %r126, %r126, 14;
	xor.b32  	%r185, %r183, %r184;
	shr.u32 	%r186, %r126, 3;
	xor.b32  	%r187, %r185, %r186;
	add.s32 	%r188, %r182, %r124;
	add.s32 	%r189, %r188, %r187;
	shf.l.wrap.b32 	%r190, %r177, %r177, 15;
	shf.l.wrap.b32 	%r191, %r177, %r177, 13;
	xor.b32  	%r192, %r190, %r191;
	shr.u32 	%r193, %r177, 10;
	xor.b32  	%r194, %r192, %r193;
	add.s32 	%r195, %r194, %r126;
	shf.l.wrap.b32 	%r196, %r128, %r128, 25;
	shf.l.wrap.b32 	%r197, %r128, %r128, 14;
	xor.b32  	%r198, %r196, %r197;
	shr.u32 	%r199, %r128, 3;
	xor.b32  	%r200, %r198, %r199;
	add.s32 	%r201, %r195, %r200;
	add.s32 	%r202, %r201, 280;
	shf.l.wrap.b32 	%r203, %r189, %r189, 15;
	shf.l.wrap.b32 	%r204, %r189, %r189, 13;
	xor.b32  	%r205, %r203, %r204;
	shr.u32 	%r206, %r189, 10;
	xor.b32  	%r207, %r205, %r206;
	add.s32 	%r208, %r207, %r134;
	add.s32 	%r209, %r208, %r128;
	add.s32 	%r210, %r209, -1831946515;
	shf.l.wrap.b32 	%r211, %r202, %r202, 15;
	shf.l.wrap.b32 	%r212, %r202, %r202, 13;
	xor.b32  	%r213, %r211, %r212;
	shr.u32 	%r214, %r202, 10;
	xor.b32  	%r215, %r213, %r214;
	add.s32 	%r216, %r215, %r141;
	add.s32 	%r217, %r216, 1886548096;
	shf.l.wrap.b32 	%r218, %r210, %r210, 15;
	shf.l.wrap.b32 	%r219, %r210, %r210, 13;
	xor.b32  	%r220, %r218, %r219;
	shr.u32 	%r221, %r210, 10;
	xor.b32  	%r222, %r220, %r221;
	add.s32 	%r223, %r222, %r153;
	shf.l.wrap.b32 	%r224, %r217, %r217, 15;
	shf.l.wrap.b32 	%r225, %r217, %r217, 13;
	xor.b32  	%r226, %r224, %r225;
	shr.u32 	%r227, %r217, 10;
	xor.b32  	%r228, %r226, %r227;
	add.s32 	%r229, %r228, %r165;
	shf.l.wrap.b32 	%r230, %r223, %r223, 15;
	shf.l.wrap.b32 	%r231, %r223, %r223, 13;
	xor.b32  	%r232, %r230, %r231;
	shr.u32 	%r233, %r223, 10;
	xor.b32  	%r234, %r232, %r233;
	add.s32 	%r235, %r234, %r177;
	shf.l.wrap.b32 	%r236, %r229, %r229, 15;
	shf.l.wrap.b32 	%r237, %r229, %r229, 13;
	xor.b32  	%r238, %r236, %r237;
	shr.u32 	%r239, %r229, 10;
	xor.b32  	%r240, %r238, %r239;
	add.s32 	%r241, %r240, %r189;
	shf.l.wrap.b32 	%r242, %r235, %r235, 15;
	shf.l.wrap.b32 	%r243, %r235, %r235, 13;
	xor.b32  	%r244, %r242, %r243;
	shr.u32 	%r245, %r235, 10;
	xor.b32  	%r246, %r244, %r245;
	add.s32 	%r247, %r246, %r202;
	shf.l.wrap.b32 	%r248, %r241, %r241, 15;
	shf.l.wrap.b32 	%r249, %r241, %r241, 13;
	xor.b32  	%r250, %r248, %r249;
	shr.u32 	%r251, %r241, 10;
	xor.b32  	%r252, %r250, %r251;
	add.s32 	%r253, %r252, %r210;
	add.s32 	%r254, %r253, 809893921;
	shf.l.wrap.b32 	%r255, %r247, %r247, 15;
	shf.l.wrap.b32 	%r256, %r247, %r247, 13;
	xor.b32  	%r257, %r255, %r256;
	shr.u32 	%r258, %r247, 10;
	xor.b32  	%r259, %r257, %r258;
	add.s32 	%r260, %r259, %r217;
	shf.l.wrap.b32 	%r261, %r134, %r134, 25;
	shf.l.wrap.b32 	%r262, %r134, %r134, 14;
	xor.b32  	%r263, %r261, %r262;
	shr.u32 	%r264, %r134, 3;
	xor.b32  	%r265, %r263, %r264;
	add.s32 	%r266, %r260, %r265;
	add.s32 	%r267, %r266, 280;
	shf.l.wrap.b32 	%r268, %r254, %r254, 15;
	shf.l.wrap.b32 	%r269, %r254, %r254, 13;
	xor.b32  	%r270, %r268, %r269;
	shr.u32 	%r271, %r254, 10;
	xor.b32  	%r272, %r270, %r271;
	add.s32 	%r273, %r272, %r223;
	shf.l.wrap.b32 	%r274, %r141, %r141, 25;
	shf.l.wrap.b32 	%r275, %r141, %r141, 14;
	xor.b32  	%r276, %r274, %r275;
	shr.u32 	%r277, %r141, 3;
	xor.b32  	%r278, %r276, %r277;
	add.s32 	%r279, %r273, %r134;
	add.s32 	%r280, %r279, %r278;
	shf.l.wrap.b32 	%r281, %r267, %r267, 15;
	shf.l.wrap.b32 	%r282, %r267, %r267, 13;
	xor.b32  	%r283, %r281, %r282;
	shr.u32 	%r284, %r267, 10;
	xor.b32  	%r285, %r283, %r284;
	add.s32 	%r286, %r285, %r229;
	shf.l.wrap.b32 	%r287, %r153, %r153, 25;
	shf.l.wrap.b32 	%r288, %r153, %r153, 14;
	xor.b32  	%r289, %r287, %r288;
	shr.u32 	%r290, %r153, 3;
	xor.b32  	%r291, %r289, %r290;
	add.s32 	%r292, %r286, %r141;
	add.s32 	%r293, %r292, %r291;
	shf.l.wrap.b32 	%r294, %r280, %r280, 15;
	shf.l.wrap.b32 	%r295, %r280, %r280, 13;
	xor.b32  	%r296, %r294, %r295;
	shr.u32 	%r297, %r280, 10;
	xor.b32  	%r298, %r296, %r297;
	add.s32 	%r299, %r298, %r235;
	shf.l.wrap.b32 	%r300, %r165, %r165, 25;
	shf.l.wrap.b32 	%r301, %r165, %r165, 14;
	xor.b32  	%r302, %r300, %r301;
	shr.u32 	%r303, %r165, 3;
	xor.b32  	%r304, %r302, %r303;
	add.s32 	%r305, %r299, %r153;
	add.s32 	%r306, %r305, %r304;
	shf.l.wrap.b32 	%r307, %r293, %r293, 15;
	shf.l.wrap.b32 	%r308, %r293, %r293, 13;
	xor.b32  	%r309, %r307, %r308;
	shr.u32 	%r310, %r293, 10;
	xor.b32  	%r311, %r309, %r310;
	add.s32 	%r312, %r311, %r241;
	shf.l.wrap.b32 	%r313, %r177, %r177, 25;
	shf.l.wrap.b32 	%r314, %r177, %r177, 14;
	xor.b32  	%r315, %r313, %r314;
	shr.u32 	%r316, %r177, 3;
	xor.b32  	%r317, %r315, %r316;
	add.s32 	%r318, %r312, %r165;
	add.s32 	%r319, %r318, %r317;
	shf.l.wrap.b32 	%r320, %r306, %r306, 15;
	shf.l.wrap.b32 	%r321, %r306, %r306, 13;
	xor.b32  	%r322, %r320, %r321;
	shr.u32 	%r323, %r306, 10;
	xor.b32  	%r324, %r322, %r323;
	add.s32 	%r325, %r324, %r247;
	shf.l.wrap.b32 	%r326, %r189, %r189, 25;
	shf.l.wrap.b32 	%r327, %r189, %r189, 14;
	xor.b32  	%r328, %r326, %r327;
	shr.u32 	%r329, %r189, 3;
	xor.b32  	%r330, %r328, %r329;
	add.s32 	%r331, %r325, %r177;
	add.s32 	%r332, %r331, %r330;
	shf.l.wrap.b32 	%r333, %r319, %r319, 15;
	shf.l.wrap.b32 	%r334, %r319, %r319, 13;
	xor.b32  	%r335, %r333, %r334;
	shr.u32 	%r336, %r319, 10;
	xor.b32  	%r337, %r335, %r336;
	add.s32 	%r338, %r337, %r254;
	shf.l.wrap.b32 	%r339, %r202, %r202, 25;
	shf.l.wrap.b32 	%r340, %r202, %r202, 14;
	xor.b32  	%r341, %r339, %r340;
	shr.u32 	%r342, %r202, 3;
	xor.b32  	%r343, %r341, %r342;
	add.s32 	%r344, %r338, %r189;
	add.s32 	%r345, %r344, %r343;
	shf.l.wrap.b32 	%r346, %r332, %r332, 15;
	shf.l.wrap.b32 	%r347, %r332, %r332, 13;
	xor.b32  	%r348, %r346, %r347;
	shr.u32 	%r349, %r332, 10;
	xor.b32  	%r350, %r348, %r349;
	add.s32 	%r351, %r350, %r267;
	shf.l.wrap.b32 	%r352, %r210, %r210, 25;
	shf.l.wrap.b32 	%r353, %r210, %r210, 14;
	xor.b32  	%r354, %r352, %r353;
	shr.u32 	%r355, %r210, 3;
	xor.b32  	%r356, %r354, %r355;
	add.s32 	%r357, %r351, %r202;
	add.s32 	%r358, %r357, %r356;
	shf.l.wrap.b32 	%r359, %r345, %r345, 15;
	shf.l.wrap.b32 	%r360, %r345, %r345, 13;
	xor.b32  	%r361, %r359, %r360;
	shr.u32 	%r362, %r345, 10;
	xor.b32  	%r363, %r361, %r362;
	add.s32 	%r364, %r363, %r280;
	shf.l.wrap.b32 	%r365, %r217, %r217, 25;
	shf.l.wrap.b32 	%r366, %r217, %r217, 14;
	xor.b32  	%r367, %r365, %r366;
	shr.u32 	%r368, %r217, 3;
	xor.b32  	%r369, %r367, %r368;
	add.s32 	%r370, %r364, %r210;
	add.s32 	%r371, %r370, %r369;
	shf.l.wrap.b32 	%r372, %r358, %r358, 15;
	shf.l.wrap.b32 	%r373, %r358, %r358, 13;
	xor.b32  	%r374, %r372, %r373;
	shr.u32 	%r375, %r358, 10;
	xor.b32  	%r376, %r374, %r375;
	add.s32 	%r377, %r376, %r293;
	shf.l.wrap.b32 	%r378, %r223, %r223, 25;
	shf.l.wrap.b32 	%r379, %r223, %r223, 14;
	xor.b32  	%r380, %r378, %r379;
	shr.u32 	%r381, %r223, 3;
	xor.b32  	%r382, %r380, %r381;
	add.s32 	%r383, %r377, %r217;
	add.s32 	%r384, %r383, %r382;
	shf.l.wrap.b32 	%r385, %r371, %r371, 15;
	shf.l.wrap.b32 	%r386, %r371, %r371, 13;
	xor.b32  	%r387, %r385, %r386;
	shr.u32 	%r388, %r371, 10;
	xor.b32  	%r389, %r387, %r388;
	add.s32 	%r390, %r389, %r306;
	shf.l.wrap.b32 	%r391, %r229, %r229, 25;
	shf.l.wrap.b32 	%r392, %r229, %r229, 14;
	xor.b32  	%r393, %r391, %r392;
	shr.u32 	%r394, %r229, 3;
	xor.b32  	%r395, %r393, %r394;
	add.s32 	%r396, %r390, %r223;
	add.s32 	%r397, %r396, %r395;
	shf.l.wrap.b32 	%r398, %r384, %r384, 15;
	shf.l.wrap.b32 	%r399, %r384, %r384, 13;
	xor.b32  	%r400, %r398, %r399;
	shr.u32 	%r401, %r384, 10;
	xor.b32  	%r402, %r400, %r401;
	add.s32 	%r403, %r402, %r319;
	shf.l.wrap.b32 	%r404, %r235, %r235, 25;
	shf.l.wrap.b32 	%r405, %r235, %r235, 14;
	xor.b32  	%r406, %r404, %r405;
	shr.u32 	%r407, %r235, 3;
	xor.b32  	%r408, %r406, %r407;
	add.s32 	%r409, %r403, %r229;
	add.s32 	%r410, %r409, %r408;
	shf.l.wrap.b32 	%r411, %r397, %r397, 15;
	shf.l.wrap.b32 	%r412, %r397, %r397, 13;
	xor.b32  	%r413, %r411, %r412;
	shr.u32 	%r414, %r397, 10;
	xor.b32  	%r415, %r413, %r414;
	add.s32 	%r416, %r415, %r332;
	shf.l.wrap.b32 	%r417, %r241, %r241, 25;
	shf.l.wrap.b32 	%r418, %r241, %r241, 14;
	xor.b32  	%r419, %r417, %r418;
	shr.u32 	%r420, %r241, 3;
	xor.b32  	%r421, %r419, %r420;
	add.s32 	%r422, %r416, %r235;
	add.s32 	%r423, %r422, %r421;
	shf.l.wrap.b32 	%r424, %r410, %r410, 15;
	shf.l.wrap.b32 	%r425, %r410, %r410, 13;
	xor.b32  	%r426, %r424, %r425;
	shr.u32 	%r427, %r410, 10;
	xor.b32  	%r428, %r426, %r427;
	add.s32 	%r429, %r428, %r345;
	shf.l.wrap.b32 	%r430, %r247, %r247, 25;
	shf.l.wrap.b32 	%r431, %r247, %r247, 14;
	xor.b32  	%r432, %r430, %r431;
	shr.u32 	%r433, %r247, 3;
	xor.b32  	%r434, %r432, %r433;
	add.s32 	%r435, %r429, %r241;
	add.s32 	%r436, %r435, %r434;
	shf.l.wrap.b32 	%r437, %r423, %r423, 15;
	shf.l.wrap.b32 	%r438, %r423, %r423, 13;
	xor.b32  	%r439, %r437, %r438;
	shr.u32 	%r440, %r423, 10;
	xor.b32  	%r441, %r439, %r440;
	add.s32 	%r442, %r441, %r358;
	shf.l.wrap.b32 	%r443, %r254, %r254, 25;
	shf.l.wrap.b32 	%r444, %r254, %r254, 14;
	xor.b32  	%r445, %r443, %r444;
	shr.u32 	%r446, %r254, 3;
	xor.b32  	%r447, %r445, %r446;
	add.s32 	%r448, %r442, %r247;
	add.s32 	%r449, %r448, %r447;
	shf.l.wrap.b32 	%r450, %r436, %r436, 15;
	shf.l.wrap.b32 	%r451, %r436, %r436, 13;
	xor.b32  	%r452, %r450, %r451;
	shr.u32 	%r453, %r436, 10;
	xor.b32  	%r454, %r452, %r453;
	add.s32 	%r455, %r454, %r371;
	shf.l.wrap.b32 	%r456, %r267, %r267, 25;
	shf.l.wrap.b32 	%r457, %r267, %r267, 14;
	xor.b32  	%r458, %r456, %r457;
	shr.u32 	%r459, %r267, 3;
	xor.b32  	%r460, %r458, %r459;
	add.s32 	%r461, %r455, %r254;
	add.s32 	%r462, %r461, %r460;
	shf.l.wrap.b32 	%r463, %r449, %r449, 15;
	shf.l.wrap.b32 	%r464, %r449, %r449, 13;
	xor.b32  	%r465, %r463, %r464;
	shr.u32 	%r466, %r449, 10;
	xor.b32  	%r467, %r465, %r466;
	add.s32 	%r468, %r467, %r384;
	shf.l.wrap.b32 	%r469, %r280, %r280, 25;
	shf.l.wrap.b32 	%r470, %r280, %r280, 14;
	xor.b32  	%r471, %r469, %r470;
	shr.u32 	%r472, %r280, 3;
	xor.b32  	%r473, %r471, %r472;
	add.s32 	%r474, %r468, %r267;
	add.s32 	%r475, %r474, %r473;
	shf.l.wrap.b32 	%r476, %r462, %r462, 15;
	shf.l.wrap.b32 	%r477, %r462, %r462, 13;
	xor.b32  	%r478, %r476, %r477;
	shr.u32 	%r479, %r462, 10;
	xor.b32  	%r480, %r478, %r479;
	add.s32 	%r481, %r480, %r397;
	shf.l.wrap.b32 	%r482, %r293, %r293, 25;
	shf.l.wrap.b32 	%r483, %r293, %r293, 14;
	xor.b32  	%r484, %r482, %r483;
	shr.u32 	%r485, %r293, 3;
	xor.b32  	%r486, %r484, %r485;
	add.s32 	%r487, %r481, %r280;
	add.s32 	%r488, %r487, %r486;
	shf.l.wrap.b32 	%r489, %r475, %r475, 15;
	shf.l.wrap.b32 	%r490, %r475, %r475, 13;
	xor.b32  	%r491, %r489, %r490;
	shr.u32 	%r492, %r475, 10;
	xor.b32  	%r493, %r491, %r492;
	add.s32 	%r494, %r493, %r410;
	shf.l.wrap.b32 	%r495, %r306, %r306, 25;
	shf.l.wrap.b32 	%r496, %r306, %r306, 14;
	xor.b32  	%r497, %r495, %r496;
	shr.u32 	%r498, %r306, 3;
	xor.b32  	%r499, %r497, %r498;
	add.s32 	%r500, %r494, %r293;
	add.s32 	%r501, %r500, %r499;
	shf.l.wrap.b32 	%r502, %r488, %r488, 15;
	shf.l.wrap.b32 	%r503, %r488, %r488, 13;
	xor.b32  	%r504, %r502, %r503;
	shr.u32 	%r505, %r488, 10;
	xor.b32  	%r506, %r504, %r505;
	add.s32 	%r507, %r506, %r423;
	shf.l.wrap.b32 	%r508, %r319, %r319, 25;
	shf.l.wrap.b32 	%r509, %r319, %r319, 14;
	xor.b32  	%r510, %r508, %r509;
	shr.u32 	%r511, %r319, 3;
	xor.b32  	%r512, %r510, %r511;
	add.s32 	%r513, %r507, %r306;
	add.s32 	%r514, %r513, %r512;
	shf.l.wrap.b32 	%r515, %r501, %r501, 15;
	shf.l.wrap.b32 	%r516, %r501, %r501, 13;
	xor.b32  	%r517, %r515, %r516;
	shr.u32 	%r518, %r501, 10;
	xor.b32  	%r519, %r517, %r518;
	add.s32 	%r520, %r519, %r436;
	shf.l.wrap.b32 	%r521, %r332, %r332, 25;
	shf.l.wrap.b32 	%r522, %r332, %r332, 14;
	xor.b32  	%r523, %r521, %r522;
	shr.u32 	%r524, %r332, 3;
	xor.b32  	%r525, %r523, %r524;
	add.s32 	%r526, %r520, %r319;
	add.s32 	%r527, %r526, %r525;
	shf.l.wrap.b32 	%r528, %r514, %r514, 15;
	shf.l.wrap.b32 	%r529, %r514, %r514, 13;
	xor.b32  	%r530, %r528, %r529;
	shr.u32 	%r531, %r514, 10;
	xor.b32  	%r532, %r530, %r531;
	add.s32 	%r533, %r532, %r449;
	shf.l.wrap.b32 	%r534, %r345, %r345, 25;
	shf.l.wrap.b32 	%r535, %r345, %r345, 14;
	xor.b32  	%r536, %r534, %r535;
	shr.u32 	%r537, %r345, 3;
	xor.b32  	%r538, %r536, %r537;
	add.s32 	%r539, %r533, %r332;
	add.s32 	%r540, %r539, %r538;
	shf.l.wrap.b32 	%r541, %r527, %r527, 15;
	shf.l.wrap.b32 	%r542, %r527, %r527, 13;
	xor.b32  	%r543, %r541, %r542;
	shr.u32 	%r544, %r527, 10;
	xor.b32  	%r545, %r543, %r544;
	add.s32 	%r546, %r545, %r462;
	shf.l.wrap.b32 	%r547, %r358, %r358, 25;
	shf.l.wrap.b32 	%r548, %r358, %r358, 14;
	xor.b32  	%r549, %r547, %r548;
	shr.u32 	%r550, %r358, 3;
	xor.b32  	%r551, %r549, %r550;
	add.s32 	%r552, %r546, %r345;
	add.s32 	%r553, %r552, %r551;
	shf.l.wrap.b32 	%r554, %r540, %r540, 15;
	shf.l.wrap.b32 	%r555, %r540, %r540, 13;
	xor.b32  	%r556, %r554, %r555;
	shr.u32 	%r557, %r540, 10;
	xor.b32  	%r558, %r556, %r557;
	add.s32 	%r559, %r558, %r475;
	shf.l.wrap.b32 	%r560, %r371, %r371, 25;
	shf.l.wrap.b32 	%r561, %r371, %r371, 14;
	xor.b32  	%r562, %r560, %r561;
	shr.u32 	%r563, %r371, 3;
	xor.b32  	%r564, %r562, %r563;
	add.s32 	%r565, %r559, %r358;
	add.s32 	%r566, %r565, %r564;
	shf.l.wrap.b32 	%r567, %r553, %r553, 15;
	shf.l.wrap.b32 	%r568, %r553, %r553, 13;
	xor.b32  	%r569, %r567, %r568;
	shr.u32 	%r570, %r553, 10;
	xor.b32  	%r571, %r569, %r570;
	add.s32 	%r572, %r571, %r488;
	shf.l.wrap.b32 	%r573, %r384, %r384, 25;
	shf.l.wrap.b32 	%r574, %r384, %r384, 14;
	xor.b32  	%r575, %r573, %r574;
	shr.u32 	%r576, %r384, 3;
	xor.b32  	%r577, %r575, %r576;
	add.s32 	%r578, %r572, %r371;
	add.s32 	%r579, %r578, %r577;
	shf.l.wrap.b32 	%r580, %r566, %r566, 15;
	shf.l.wrap.b32 	%r581, %r566, %r566, 13;
	xor.b32  	%r582, %r580, %r581;
	shr.u32 	%r583, %r566, 10;
	xor.b32  	%r584, %r582, %r583;
	add.s32 	%r585, %r584, %r501;
	shf.l.wrap.b32 	%r586, %r397, %r397, 25;
	shf.l.wrap.b32 	%r587, %r397, %r397, 14;
	xor.b32  	%r588, %r586, %r587;
	shr.u32 	%r589, %r397, 3;
	xor.b32  	%r590, %r588, %r589;
	add.s32 	%r591, %r585, %r384;
	add.s32 	%r592, %r591, %r590;
	shf.l.wrap.b32 	%r593, %r579, %r579, 15;
	shf.l.wrap.b32 	%r594, %r579, %r579, 13;
	xor.b32  	%r595, %r593, %r594;
	shr.u32 	%r596, %r579, 10;
	xor.b32  	%r597, %r595, %r596;
	add.s32 	%r598, %r597, %r514;
	shf.l.wrap.b32 	%r599, %r410, %r410, 25;
	shf.l.wrap.b32 	%r600, %r410, %r410, 14;
	xor.b32  	%r601, %r599, %r600;
	shr.u32 	%r602, %r410, 3;
	xor.b32  	%r603, %r601, %r602;
	add.s32 	%r604, %r598, %r397;
	add.s32 	%r605, %r604, %r603;
	shf.l.wrap.b32 	%r606, %r592, %r592, 15;
	shf.l.wrap.b32 	%r607, %r592, %r592, 13;
	xor.b32  	%r608, %r606, %r607;
	shr.u32 	%r609, %r592, 10;
	xor.b32  	%r610, %r608, %r609;
	add.s32 	%r611, %r610, %r527;
	shf.l.wrap.b32 	%r612, %r423, %r423, 25;
	shf.l.wrap.b32 	%r613, %r423, %r423, 14;
	xor.b32  	%r614, %r612, %r613;
	shr.u32 	%r615, %r423, 3;
	xor.b32  	%r616, %r614, %r615;
	add.s32 	%r617, %r611, %r410;
	add.s32 	%r618, %r617, %r616;
	shf.l.wrap.b32 	%r619, %r605, %r605, 15;
	shf.l.wrap.b32 	%r620, %r605, %r605, 13;
	xor.b32  	%r621, %r619, %r620;
	shr.u32 	%r622, %r605, 10;
	xor.b32  	%r623, %r621, %r622;
	add.s32 	%r624, %r623, %r540;
	shf.l.wrap.b32 	%r625, %r436, %r436, 25;
	shf.l.wrap.b32 	%r626, %r436, %r436, 14;
	xor.b32  	%r627, %r625, %r626;
	shr.u32 	%r628, %r436, 3;
	xor.b32  	%r629, %r627, %r628;
	add.s32 	%r630, %r624, %r423;
	add.s32 	%r631, %r630, %r629;
	shf.l.wrap.b32 	%r632, %r618, %r618, 15;
	shf.l.wrap.b32 	%r633, %r618, %r618, 13;
	xor.b32  	%r634, %r632, %r633;
	shr.u32 	%r635, %r618, 10;
	xor.b32  	%r636, %r634, %r635;
	add.s32 	%r637, %r636, %r553;
	shf.l.wrap.b32 	%r638, %r449, %r449, 25;
	shf.l.wrap.b32 	%r639, %r449, %r449, 14;
	xor.b32  	%r640, %r638, %r639;
	shr.u32 	%r641, %r449, 3;
	xor.b32  	%r642, %r640, %r641;
	add.s32 	%r643, %r637, %r436;
	add.s32 	%r644, %r643, %r642;
	shf.l.wrap.b32 	%r645, %r631, %r631, 15;
	shf.l.wrap.b32 	%r646, %r631, %r631, 13;
	xor.b32  	%r647, %r645, %r646;
	shr.u32 	%r648, %r631, 10;
	xor.b32  	%r649, %r647, %r648;
	add.s32 	%r650, %r649, %r566;
	shf.l.wrap.b32 	%r651, %r462, %r462, 25;
	shf.l.wrap.b32 	%r652, %r462, %r462, 14;
	xor.b32  	%r653, %r651, %r652;
	shr.u32 	%r654, %r462, 3;
	xor.b32  	%r655, %r653, %r654;
	add.s32 	%r656, %r650, %r449;
	add.s32 	%r657, %r656, %r655;
	shf.l.wrap.b32 	%r658, %r644, %r644, 15;
	shf.l.wrap.b32 	%r659, %r644, %r644, 13;
	xor.b32  	%r660, %r658, %r659;
	shr.u32 	%r661, %r644, 10;
	xor.b32  	%r662, %r660, %r661;
	add.s32 	%r663, %r662, %r579;
	shf.l.wrap.b32 	%r664, %r475, %r475, 25;
	shf.l.wrap.b32 	%r665, %r475, %r475, 14;
	xor.b32  	%r666, %r664, %r665;
	shr.u32 	%r667, %r475, 3;
	xor.b32  	%r668, %r666, %r667;
	add.s32 	%r669, %r663, %r462;
	add.s32 	%r670, %r669, %r668;
	shf.l.wrap.b32 	%r671, %r657, %r657, 15;
	shf.l.wrap.b32 	%r672, %r657, %r657, 13;
	xor.b32  	%r673, %r671, %r672;
	shr.u32 	%r674, %r657, 10;
	xor.b32  	%r675, %r673, %r674;
	add.s32 	%r676, %r675, %r592;
	shf.l.wrap.b32 	%r677, %r488, %r488, 25;
	shf.l.wrap.b32 	%r678, %r488, %r488, 14;
	xor.b32  	%r679, %r677, %r678;
	shr.u32 	%r680, %r488, 3;
	xor.b32  	%r681, %r679, %r680;
	add.s32 	%r682, %r676, %r475;
	add.s32 	%r683, %r682, %r681;
	add.s32 	%r684, %r10, %r114;
	add.s32 	%r685, %r684, %r5;
	add.s32 	%r686, %r11, %r684;
	shf.l.wrap.b32 	%r687, %r685, %r685, 26;
	shf.l.wrap.b32 	%r688, %r685, %r685, 21;
	xor.b32  	%r689, %r687, %r688;
	shf.l.wrap.b32 	%r690, %r685, %r685, 7;
	xor.b32  	%r691, %r689, %r690;
	and.b32  	%r692, %r685, %r6;
	not.b32 	%r693, %r685;
	and.b32  	%r694, %r7, %r693;
	or.b32  	%r695, %r692, %r694;
	add.s32 	%r696, %r691, %r695;
	add.s32 	%r697, %r696, %r12;
	add.s32 	%r698, %r697, %r116;
	shf.l.wrap.b32 	%r699, %r686, %r686, 30;
	shf.l.wrap.b32 	%r700, %r686, %r686, 19;
	xor.b32  	%r701, %r699, %r700;
	shf.l.wrap.b32 	%r702, %r686, %r686, 10;
	xor.b32  	%r703, %r701, %r702;
	xor.b32  	%r704, %r2, %r3;
	and.b32  	%r705, %r686, %r704;
	and.b32  	%r706, %r2, %r3;
	xor.b32  	%r707, %r705, %r706;
	add.s32 	%r708, %r703, %r707;
	add.s32 	%r709, %r698, %r4;
	add.s32 	%r710, %r708, %r698;
	shf.l.wrap.b32 	%r711, %r709, %r709, 26;
	shf.l.wrap.b32 	%r712, %r709, %r709, 21;
	xor.b32  	%r713, %r711, %r712;
	shf.l.wrap.b32 	%r714, %r709, %r709, 7;
	xor.b32  	%r715, %r713, %r714;
	and.b32  	%r716, %r709, %r685;
	not.b32 	%r717, %r709;
	and.b32  	%r718, %r6, %r717;
	or.b32  	%r719, %r716, %r718;
	add.s32 	%r720, %r715, %r719;
	add.s32 	%r721, %r720, %r13;
	add.s32 	%r722, %r721, %r118;
	shf.l.wrap.b32 	%r723, %r710, %r710, 30;
	shf.l.wrap.b32 	%r724, %r710, %r710, 19;
	xor.b32  	%r725, %r723, %r724;
	shf.l.wrap.b32 	%r726, %r710, %r710, 10;
	xor.b32  	%r727, %r725, %r726;
	xor.b32  	%r728, %r686, %r2;
	and.b32  	%r729, %r710, %r728;
	and.b32  	%r730, %r686, %r2;
	xor.b32  	%r731, %r729, %r730;
	add.s32 	%r732, %r727, %r731;
	add.s32 	%r733, %r722, %r3;
	add.s32 	%r734, %r732, %r722;
	shf.l.wrap.b32 	%r735, %r733, %r733, 26;
	shf.l.wrap.b32 	%r736, %r733, %r733, 21;
	xor.b32  	%r737, %r735, %r736;
	shf.l.wrap.b32 	%r738, %r733, %r733, 7;
	xor.b32  	%r739, %r737, %r738;
	and.b32  	%r740, %r733, %r709;
	not.b32 	%r741, %r733;
	and.b32  	%r742, %r685, %r741;
	or.b32  	%r743, %r740, %r742;
	add.s32 	%r744, %r739, %r743;
	add.s32 	%r745, %r744, %r14;
	add.s32 	%r746, %r745, %r120;
	shf.l.wrap.b32 	%r747, %r734, %r734, 30;
	shf.l.wrap.b32 	%r748, %r734, %r734, 19;
	xor.b32  	%r749, %r747, %r748;
	shf.l.wrap.b32 	%r750, %r734, %r734, 10;
	xor.b32  	%r751, %r749, %r750;
	xor.b32  	%r752, %r710, %r686;
	and.b32  	%r753, %r734, %r752;
	and.b32  	%r754, %r710, %r686;
	xor.b32  	%r755, %r753, %r754;
	add.s32 	%r756, %r751, %r755;
	add.s32 	%r757, %r746, %r2;
	add.s32 	%r758, %r756, %r746;
	shf.l.wrap.b32 	%r759, %r757, %r757, 26;
	shf.l.wrap.b32 	%r760, %r757, %r757, 21;
	xor.b32  	%r761, %r759, %r760;
	shf.l.wrap.b32 	%r762, %r757, %r757, 7;
	xor.b32  	%r763, %r761, %r762;
	and.b32  	%r764, %r757, %r733;
	not.b32 	%r765, %r757;
	and.b32  	%r766, %r709, %r765;
	or.b32  	%r767, %r764, %r766;
	add.s32 	%r768, %r763, %r767;
	add.s32 	%r769, %r768, %r685;
	add.s32 	%r770, %r769, %r15;
	add.s32 	%r771, %r770, %r122;
	shf.l.wrap.b32 	%r772, %r758, %r758, 30;
	shf.l.wrap.b32 	%r773, %r758, %r758, 19;
	xor.b32  	%r774, %r772, %r773;
	shf.l.wrap.b32 	%r775, %r758, %r758, 10;
	xor.b32  	%r776, %r774, %r775;
	xor.b32  	%r777, %r734, %r710;
	and.b32  	%r778, %r758, %r777;
	and.b32  	%r779, %r734, %r710;
	xor.b32  	%r780, %r778, %r779;
	add.s32 	%r781, %r776, %r780;
	add.s32 	%r782, %r771, %r686;
	add.s32 	%r783, %r781, %r771;
	shf.l.wrap.b32 	%r784, %r782, %r782, 26;
	shf.l.wrap.b32 	%r785, %r782, %r782, 21;
	xor.b32  	%r786, %r784, %r785;
	shf.l.wrap.b32 	%r787, %r782, %r782, 7;
	xor.b32  	%r788, %r786, %r787;
	and.b32  	%r789, %r782, %r757;
	not.b32 	%r790, %r782;
	and.b32  	%r791, %r733, %r790;
	or.b32  	%r792, %r789, %r791;
	add.s32 	%r793, %r788, %r792;
	add.s32 	%r794, %r793, %r709;
	add.s32 	%r795, %r794, %r16;
	add.s32 	%r796, %r795, %r124;
	shf.l.wrap.b32 	%r797, %r783, %r783, 30;
	shf.l.wrap.b32 	%r798, %r783, %r783, 19;
	xor.b32  	%r799, %r797, %r798;
	shf.l.wrap.b32 	%r800, %r783, %r783, 10;
	xor.b32  	%r801, %r799, %r800;
	xor.b32  	%r802, %r758, %r734;
	and.b32  	%r803, %r783, %r802;
	and.b32  	%r804, %r758, %r734;
	xor.b32  	%r805, %r803, %r804;
	add.s32 	%r806, %r801, %r805;
	add.s32 	%r807, %r796, %r710;
	add.s32 	%r808, %r806, %r796;
	shf.l.wrap.b32 	%r809, %r807, %r807, 26;
	shf.l.wrap.b32 	%r810, %r807, %r807, 21;
	xor.b32  	%r811, %r809, %r810;
	shf.l.wrap.b32 	%r812, %r807, %r807, 7;
	xor.b32  	%r813, %r811, %r812;
	and.b32  	%r814, %r807, %r782;
	not.b32 	%r815, %r807;
	and.b32  	%r816, %r757, %r815;
	or.b32  	%r817, %r814, %r816;
	add.s32 	%r818, %r813, %r817;
	add.s32 	%r819, %r818, %r733;
	add.s32 	%r820, %r819, %r17;
	add.s32 	%r821, %r820, %r126;
	shf.l.wrap.b32 	%r822, %r808, %r808, 30;
	shf.l.wrap.b32 	%r823, %r808, %r808, 19;
	xor.b32  	%r824, %r822, %r823;
	shf.l.wrap.b32 	%r825, %r808, %r808, 10;
	xor.b32  	%r826, %r824, %r825;
	xor.b32  	%r827, %r783, %r758;
	and.b32  	%r828, %r808, %r827;
	and.b32  	%r829, %r783, %r758;
	xor.b32  	%r830, %r828, %r829;
	add.s32 	%r831, %r826, %r830;
	add.s32 	%r832, %r821, %r734;
	add.s32 	%r833, %r831, %r821;
	shf.l.wrap.b32 	%r834, %r832, %r832, 26;
	shf.l.wrap.b32 	%r835, %r832, %r832, 21;
	xor.b32  	%r836, %r834, %r835;
	shf.l.wrap.b32 	%r837, %r832, %r832, 7;
	xor.b32  	%r838, %r836, %r837;
	and.b32  	%r839, %r832, %r807;
	not.b32 	%r840, %r832;
	and.b32  	%r841, %r782, %r840;
	or.b32  	%r842, %r839, %r841;
	add.s32 	%r843, %r838, %r842;
	add.s32 	%r844, %r843, %r757;
	add.s32 	%r845, %r844, %r18;
	add.s32 	%r846, %r845, %r128;
	shf.l.wrap.b32 	%r847, %r833, %r833, 30;
	shf.l.wrap.b32 	%r848, %r833, %r833, 19;
	xor.b32  	%r849, %r847, %r848;
	shf.l.wrap.b32 	%r850, %r833, %r833, 10;
	xor.b32  	%r851, %r849, %r850;
	xor.b32  	%r852, %r808, %r783;
	and.b32  	%r853, %r833, %r852;
	and.b32  	%r854, %r808, %r783;
	xor.b32  	%r855, %r853, %r854;
	add.s32 	%r856, %r851, %r855;
	add.s32 	%r857, %r846, %r758;
	add.s32 	%r858, %r856, %r846;
	shf.l.wrap.b32 	%r859, %r857, %r857, 26;
	shf.l.wrap.b32 	%r860, %r857, %r857, 21;
	xor.b32  	%r861, %r859, %r860;
	shf.l.wrap.b32 	%r862, %r857, %r857, 7;
	xor.b32  	%r863, %r861, %r862;
	and.b32  	%r864, %r857, %r832;
	not.b32 	%r865, %r857;
	and.b32  	%r866, %r807, %r865;
	or.b32  	%r867, %r864, %r866;
	add.s32 	%r868, %r863, %r867;
	add.s32 	%r869, %r868, %r782;
	add.s32 	%r870, %r869, %r19;
	shf.l.wrap.b32 	%r871, %r858, %r858, 30;
	shf.l.wrap.b32 	%r872, %r858, %r858, 19;
	xor.b32  	%r873, %r871, %r872;
	shf.l.wrap.b32 	%r874, %r858, %r858, 10;
	xor.b32  	%r875, %r873, %r874;
	xor.b32  	%r876, %r833, %r808;
	and.b32  	%r877, %r858, %r876;
	and.b32  	%r878, %r833, %r808;
	xor.b32  	%r879, %r877, %r878;
	add.s32 	%r880, %r875, %r879;
	add.s32 	%r881, %r870, %r783;
	add.s32 	%r882, %r880, %r870;
	shf.l.wrap.b32 	%r883, %r881, %r881, 26;
	shf.l.wrap.b32 	%r884, %r881, %r881, 21;
	xor.b32  	%r885, %r883, %r884;
	shf.l.wrap.b32 	%r886, %r881, %r881, 7;
	xor.b32  	%r887, %r885, %r886;
	and.b32  	%r888, %r881, %r857;
	not.b32 	%r889, %r881;
	and.b32  	%r890, %r832, %r889;
	or.b32  	%r891, %r888, %r890;
	add.s32 	%r892, %r887, %r891;
	add.s32 	%r893, %r892, %r807;
	add.s32 	%r894, %r893, %r20;
	shf.l.wrap.b32 	%r895, %r882, %r882, 30;
	shf.l.wrap.b32 	%r896, %r882, %r882, 19;
	xor.b32  	%r897, %r895, %r896;
	shf.l.wrap.b32 	%r898, %r882, %r882, 10;
	xor.b32  	%r899, %r897, %r898;
	xor.b32  	%r900, %r858, %r833;
	and.b32  	%r901, %r882, %r900;
	and.b32  	%r902, %r858, %r833;
	xor.b32  	%r903, %r901, %r902;
	add.s32 	%r904, %r899, %r903;
	add.s32 	%r905, %r894, %r808;
	add.s32 	%r906, %r904, %r894;
	shf.l.wrap.b32 	%r907, %r905, %r905, 26;
	shf.l.wrap.b32 	%r908, %r905, %r905, 21;
	xor.b32  	%r909, %r907, %r908;
	shf.l.wrap.b32 	%r910, %r905, %r905, 7;
	xor.b32  	%r911, %r909, %r910;
	and.b32  	%r912, %r905, %r881;
	not.b32 	%r913, %r905;
	and.b32  	%r914, %r857, %r913;
	or.b32  	%r915, %r912, %r914;
	add.s32 	%r916, %r911, %r915;
	add.s32 	%r917, %r916, %r832;
	ld.const.u32 	%r918, [SHA256_K+40];
	add.s32 	%r919, %r917, %r918;
	shf.l.wrap.b32 	%r920, %r906, %r906, 30;
	shf.l.wrap.b32 	%r921, %r906, %r906, 19;
	xor.b32  	%r922, %r920, %r921;
	shf.l.wrap.b32 	%r923, %r906, %r906, 10;
	xor.b32  	%r924, %r922, %r923;
	xor.b32  	%r925, %r882, %r858;
	and.b32  	%r926, %r906, %r925;
	and.b32  	%r927, %r882, %r858;
	xor.b32  	%r928, %r926, %r927;
	add.s32 	%r929, %r924, %r928;
	add.s32 	%r930, %r919, %r833;
	add.s32 	%r931, %r929, %r919;
	shf.l.wrap.b32 	%r932, %r930, %r930, 26;
	shf.l.wrap.b32 	%r933, %r930, %r930, 21;
	xor.b32  	%r934, %r932, %r933;
	shf.l.wrap.b32 	%r935, %r930, %r930, 7;
	xor.b32  	%r936, %r934, %r935;
	and.b32  	%r937, %r930, %r905;
	not.b32 	%r938, %r930;
	and.b32  	%r939, %r881, %r938;
	or.b32  	%r940, %r937, %r939;
	add.s32 	%r941, %r936, %r940;
	add.s32 	%r942, %r941, %r857;
	ld.const.u32 	%r943, [SHA256_K+44];
	add.s32 	%r944, %r942, %r943;
	shf.l.wrap.b32 	%r945, %r931, %r931, 30;
	shf.l.wrap.b32 	%r946, %r931, %r931, 19;
	xor.b32  	%r947, %r945, %r946;
	shf.l.wrap.b32 	%r948, %r931, %r931, 10;
	xor.b32  	%r949, %r947, %r948;
	xor.b32  	%r950, %r906, %r882;
	and.b32  	%r951, %r931, %r950;
	and.b32  	%r952, %r906, %r882;
	xor.b32  	%r953, %r951, %r952;
	add.s32 	%r954, %r949, %r953;
	add.s32 	%r955, %r944, %r858;
	add.s32 	%r956, %r954, %r944;
	shf.l.wrap.b32 	%r957, %r955, %r955, 26;
	shf.l.wrap.b32 	%r958, %r955, %r955, 21;
	xor.b32  	%r959, %r957, %r958;
	shf.l.wrap.b32 	%r960, %r955, %r955, 7;
	xor.b32  	%r961, %r959, %r960;
	and.b32  	%r962, %r955, %r930;
	not.b32 	%r963, %r955;
	and.b32  	%r964, %r905, %r963;
	or.b32  	%r965, %r962, %r964;
	add.s32 	%r966, %r961, %r965;
	add.s32 	%r967, %r966, %r881;
	ld.const.u32 	%r968, [SHA256_K+48];
	add.s32 	%r969, %r967, %r968;
	shf.l.wrap.b32 	%r970, %r956, %r956, 30;
	shf.l.wrap.b32 	%r971, %r956, %r956, 19;
	xor.b32  	%r972, %r970, %r971;
	shf.l.wrap.b32 	%r973, %r956, %r956, 10;
	xor.b32  	%r974, %r972, %r973;
	xor.b32  	%r975, %r931, %r906;
	and.b32  	%r976, %r956, %r975;
	and.b32  	%r977, %r931, %r906;
	xor.b32  	%r978, %r976, %r977;
	add.s32 	%r979, %r974, %r978;
	add.s32 	%r980, %r969, %r882;
	add.s32 	%r981, %r979, %r969;
	shf.l.wrap.b32 	%r982, %r980, %r980, 26;
	shf.l.wrap.b32 	%r983, %r980, %r980, 21;
	xor.b32  	%r984, %r982, %r983;
	shf.l.wrap.b32 	%r985, %r980, %r980, 7;
	xor.b32  	%r986, %r984, %r985;
	and.b32  	%r987, %r980, %r955;
	not.b32 	%r988, %r980;
	and.b32  	%r989, %r930, %r988;
	or.b32  	%r990, %r987, %r989;
	add.s32 	%r991, %r986, %r990;
	add.s32 	%r992, %r991, %r905;
	ld.const.u32 	%r993, [SHA256_K+52];
	add.s32 	%r994, %r992, %r993;
	shf.l.wrap.b32 	%r995, %r981, %r981, 30;
	shf.l.wrap.b32 	%r996, %r981, %r981, 19;
	xor.b32  	%r997, %r995, %r996;
	shf.l.wrap.b32 	%r998, %r981, %r981, 10;
	xor.b32  	%r999, %r997, %r998;
	xor.b32  	%r1000, %r956, %r931;
	and.b32  	%r1001, %r981, %r1000;
	and.b32  	%r1002, %r956, %r931;
	xor.b32  	%r1003, %r1001, %r1002;
	add.s32 	%r1004, %r999, %r1003;
	add.s32 	%r1005, %r994, %r906;
	add.s32 	%r1006, %r1004, %r994;
	shf.l.wrap.b32 	%r1007, %r1005, %r1005, 26;
	shf.l.wrap.b32 	%r1008, %r1005, %r1005, 21;
	xor.b32  	%r1009, %r1007, %r1008;
	shf.l.wrap.b32 	%r1010, %r1005, %r1005, 7;
	xor.b32  	%r1011, %r1009, %r1010;
	and.b32  	%r1012, %r1005, %r980;
	not.b32 	%r1013, %r1005;
	and.b32  	%r1014, %r955, %r1013;
	or.b32  	%r1015, %r1012, %r1014;
	add.s32 	%r1016, %r1011, %r1015;
	add.s32 	%r1017, %r1016, %r930;
	ld.const.u32 	%r1018, [SHA256_K+56];
	add.s32 	%r1019, %r1017, %r1018;
	shf.l.wrap.b32 	%r1020, %r1006, %r1006, 30;
	shf.l.wrap.b32 	%r1021, %r1006, %r1006, 19;
	xor.b32  	%r1022, %r1020, %r1021;
	shf.l.wrap.b32 	%r1023, %r1006, %r1006, 10;
	xor.b32  	%r1024, %r1022, %r1023;
	xor.b32  	%r1025, %r981, %r956;
	and.b32  	%r1026, %r1006, %r1025;
	and.b32  	%r1027, %r981, %r956;
	xor.b32  	%r1028, %r1026, %r1027;
	add.s32 	%r1029, %r1024, %r1028;
	add.s32 	%r1030, %r1019, %r931;
	add.s32 	%r1031, %r1029, %r1019;
	shf.l.wrap.b32 	%r1032, %r1030, %r1030, 26;
	shf.l.wrap.b32 	%r1033, %r1030, %r1030, 21;
	xor.b32  	%r1034, %r1032, %r1033;
	shf.l.wrap.b32 	%r1035, %r1030, %r1030, 7;
	xor.b32  	%r1036, %r1034, %r1035;
	and.b32  	%r1037, %r1030, %r1005;
	not.b32 	%r1038, %r1030;
	and.b32  	%r1039, %r980, %r1038;
	or.b32  	%r1040, %r1037, %r1039;
	add.s32 	%r1041, %r1036, %r1040;
	add.s32 	%r1042, %r1041, %r955;
	add.s32 	%r1043, %r1042, %r21;
	shf.l.wrap.b32 	%r1044, %r1031, %r1031, 30;
	shf.l.wrap.b32 	%r1045, %r1031, %r1031, 19;
	xor.b32  	%r1046, %r1044, %r1045;
	shf.l.wrap.b32 	%r1047, %r1031, %r1031, 10;
	xor.b32  	%r1048, %r1046, %r1047;
	xor.b32  	%r1049, %r1006, %r981;
	and.b32  	%r1050, %r1031, %r1049;
	and.b32  	%r1051, %r1006, %r981;
	xor.b32  	%r1052, %r1050, %r1051;
	add.s32 	%r1053, %r1048, %r1052;
	add.s32 	%r1054, %r1043, %r956;
	add.s32 	%r1055, %r1053, %r1043;
	shf.l.wrap.b32 	%r1056, %r1054, %r1054, 26;
	shf.l.wrap.b32 	%r1057, %r1054, %r1054, 21;
	xor.b32  	%r1058, %r1056, %r1057;
	shf.l.wrap.b32 	%r1059, %r1054, %r1054, 7;
	xor.b32  	%r1060, %r1058, %r1059;
	and.b32  	%r1061, %r1054, %r1030;
	not.b32 	%r1062, %r1054;
	and.b32  	%r1063, %r1005, %r1062;
	or.b32  	%r1064, %r1061, %r1063;
	add.s32 	%r1065, %r1060, %r1064;
	add.s32 	%r1066, %r1065, %r980;
	add.s32 	%r1067, %r1066, %r22;
	add.s32 	%r1068, %r1067, %r134;
	shf.l.wrap.b32 	%r1069, %r1055, %r1055, 30;
	shf.l.wrap.b32 	%r1070, %r1055, %r1055, 19;
	xor.b32  	%r1071, %r1069, %r1070;
	shf.l.wrap.b32 	%r1072, %r1055, %r1055, 10;
	xor.b32  	%r1073, %r1071, %r1072;
	xor.b32  	%r1074, %r1031, %r1006;
	and.b32  	%r1075, %r1055, %r1074;
	and.b32  	%r1076, %r1031, %r1006;
	xor.b32  	%r1077, %r1075, %r1076;
	add.s32 	%r1078, %r1073, %r1077;
	add.s32 	%r1079, %r1068, %r981;
	add.s32 	%r1080, %r1078, %r1068;
	shf.l.wrap.b32 	%r1081, %r1079, %r1079, 26;
	shf.l.wrap.b32 	%r1082, %r1079, %r1079, 21;
	xor.b32  	%r1083, %r1081, %r1082;
	shf.l.wrap.b32 	%r1084, %r1079, %r1079, 7;
	xor.b32  	%r1085, %r1083, %r1084;
	and.b32  	%r1086, %r1079, %r1054;
	not.b32 	%r1087, %r1079;
	and.b32  	%r1088, %r1030, %r1087;
	or.b32  	%r1089, %r1086, %r1088;
	add.s32 	%r1090, %r1085, %r1089;
	add.s32 	%r1091, %r1090, %r1005;
	add.s32 	%r1092, %r1091, %r23;
	add.s32 	%r1093, %r1092, %r141;
	shf.l.wrap.b32 	%r1094, %r1080, %r1080, 30;
	shf.l.wrap.b32 	%r1095, %r1080, %r1080, 19;
	xor.b32  	%r1096, %r1094, %r1095;
	shf.l.wrap.b32 	%r1097, %r1080, %r1080, 10;
	xor.b32  	%r1098, %r1096, %r1097;
	xor.b32  	%r1099, %r1055, %r1031;
	and.b32  	%r1100, %r1080, %r1099;
	and.b32  	%r1101, %r1055, %r1031;
	xor.b32  	%r1102, %r1100, %r1101;
	add.s32 	%r1103, %r1098, %r1102;
	add.s32 	%r1104, %r1093, %r1006;
	add.s32 	%r1105, %r1103, %r1093;
	shf.l.wrap.b32 	%r1106, %r1104, %r1104, 26;
	shf.l.wrap.b32 	%r1107, %r1104, %r1104, 21;
	xor.b32  	%r1108, %r1106, %r1107;
	shf.l.wrap.b32 	%r1109, %r1104, %r1104, 7;
	xor.b32  	%r1110, %r1108, %r1109;
	and.b32  	%r1111, %r1104, %r1079;
	not.b32 	%r1112, %r1104;
	and.b32  	%r1113, %r1054, %r1112;
	or.b32  	%r1114, %r1111, %r1113;
	add.s32 	%r1115, %r1110, %r1114;
	add.s32 	%r1116, %r1115, %r1030;
	add.s32 	%r1117, %r1116, %r24;
	add.s32 	%r1118, %r1117, %r153;
	shf.l.wrap.b32 	%r1119, %r1105, %r1105, 30;
	shf.l.wrap.b32 	%r1120, %r1105, %r1105, 19;
	xor.b32  	%r1121, %r1119, %r1120;
	shf.l.wrap.b32 	%r1122, %r1105, %r1105, 10;
	xor.b32  	%r1123, %r1121, %r1122;
	xor.b32  	%r1124, %r1080, %r1055;
	and.b32  	%r1125, %r1105, %r1124;
	and.b32  	%r1126, %r1080, %r1055;
	xor.b32  	%r1127, %r1125, %r1126;
	add.s32 	%r1128, %r1123, %r1127;
	add.s32 	%r1129, %r1118, %r1031;
	add.s32 	%r1130, %r1128, %r1118;
	shf.l.wrap.b32 	%r1131, %r1129, %r1129, 26;
	shf.l.wrap.b32 	%r1132, %r1129, %r1129, 21;
	xor.b32  	%r1133, %r1131, %r1132;
	shf.l.wrap.b32 	%r1134, %r1129, %r1129, 7;
	xor.b32  	%r1135, %r1133, %r1134;
	and.b32  	%r1136, %r1129, %r1104;
	not.b32 	%r1137, %r1129;
	and.b32  	%r1138, %r1079, %r1137;
	or.b32  	%r1139, %r1136, %r1138;
	add.s32 	%r1140, %r1135, %r1139;
	add.s32 	%r1141, %r1140, %r1054;
	add.s32 	%r1142, %r1141, %r25;
	add.s32 	%r1143, %r1142, %r165;
	shf.l.wrap.b32 	%r1144, %r1130, %r1130, 30;
	shf.l.wrap.b32 	%r1145, %r1130, %r1130, 19;
	xor.b32  	%r1146, %r1144, %r1145;
	shf.l.wrap.b32 	%r1147, %r1130, %r1130, 10;
	xor.b32  	%r1148, %r1146, %r1147;
	xor.b32  	%r1149, %r1105, %r1080;
	and.b32  	%r1150, %r1130, %r1149;
	and.b32  	%r1151, %r1105, %r1080;
	xor.b32  	%r1152, %r1150, %r1151;
	add.s32 	%r1153, %r1148, %r1152;
	add.s32 	%r1154, %r1143, %r1055;
	add.s32 	%r1155, %r1153, %r1143;
	shf.l.wrap.b32 	%r1156, %r1154, %r1154, 26;
	shf.l.wrap.b32 	%r1157, %r1154, %r1154, 21;
	xor.b32  	%r1158, %r1156, %r1157;
	shf.l.wrap.b32 	%r1159, %r1154, %r1154, 7;
	xor.b32  	%r1160, %r1158, %r1159;
	and.b32  	%r1161, %r1154, %r1129;
	not.b32 	%r1162, %r1154;
	and.b32  	%r1163, %r1104, %r1162;
	or.b32  	%r1164, %r1161, %r1163;
	add.s32 	%r1165, %r1160, %r1164;
	add.s32 	%r1166, %r1165, %r1079;
	add.s32 	%r1167, %r1166, %r26;
	add.s32 	%r1168, %r1167, %r177;
	shf.l.wrap.b32 	%r1169, %r1155, %r1155, 30;
	shf.l.wrap.b32 	%r1170, %r1155, %r1155, 19;
	xor.b32  	%r1171, %r1169, %r1170;
	shf.l.wrap.b32 	%r1172, %r1155, %r1155, 10;
	xor.b32  	%r1173, %r1171, %r1172;
	xor.b32  	%r1174, %r1130, %r1105;
	and.b32  	%r1175, %r1155, %r1174;
	and.b32  	%r1176, %r1130, %r1105;
	xor.b32  	%r1177, %r1175, %r1176;
	add.s32 	%r1178, %r1173, %r1177;
	add.s32 	%r1179, %r1168, %r1080;
	add.s32 	%r1180, %r1178, %r1168;
	shf.l.wrap.b32 	%r1181, %r1179, %r1179, 26;
	shf.l.wrap.b32 	%r1182, %r1179, %r1179, 21;
	xor.b32  	%r1183, %r1181, %r1182;
	shf.l.wrap.b32 	%r1184, %r1179, %r1179, 7;
	xor.b32  	%r1185, %r1183, %r1184;
	and.b32  	%r1186, %r1179, %r1154;
	not.b32 	%r1187, %r1179;
	and.b32  	%r1188, %r1129, %r1187;
	or.b32  	%r1189, %r1186, %r1188;
	add.s32 	%r1190, %r1185, %r1189;
	add.s32 	%r1191, %r1190, %r1104;
	add.s32 	%r1192, %r1191, %r27;
	add.s32 	%r1193, %r1192, %r189;
	shf.l.wrap.b32 	%r1194, %r1180, %r1180, 30;
	shf.l.wrap.b32 	%r1195, %r1180, %r1180, 19;
	xor.b32  	%r1196, %r1194, %r1195;
	shf.l.wrap.b32 	%r1197, %r1180, %r1180, 10;
	xor.b32  	%r1198, %r1196, %r1197;
	xor.b32  	%r1199, %r1155, %r1130;
	and.b32  	%r1200, %r1180, %r1199;
	and.b32  	%r1201, %r1155, %r1130;
	xor.b32  	%r1202, %r1200, %r1201;
	add.s32 	%r1203, %r1198, %r1202;
	add.s32 	%r1204, %r1193, %r1105;
	add.s32 	%r1205, %r1203, %r1193;
	shf.l.wrap.b32 	%r1206, %r1204, %r1204, 26;
	shf.l.wrap.b32 	%r1207, %r1204, %r1204, 21;
	xor.b32  	%r1208, %r1206, %r1207;
	shf.l.wrap.b32 	%r1209, %r1204, %r1204, 7;
	xor.b32  	%r1210, %r1208, %r1209;
	and.b32  	%r1211, %r1204, %r1179;
	not.b32 	%r1212, %r1204;
	and.b32  	%r1213, %r1154, %r1212;
	or.b32  	%r1214, %r1211, %r1213;
	add.s32 	%r1215, %r1210, %r1214;
	add.s32 	%r1216, %r1215, %r1129;
	add.s32 	%r1217, %r1216, %r28;
	add.s32 	%r1218, %r1217, %r202;
	shf.l.wrap.b32 	%r1219, %r1205, %r1205, 30;
	shf.l.wrap.b32 	%r1220, %r1205, %r1205, 19;
	xor.b32  	%r1221, %r1219, %r1220;
	shf.l.wrap.b32 	%r1222, %r1205, %r1205, 10;
	xor.b32  	%r1223, %r1221, %r1222;
	xor.b32  	%r1224, %r1180, %r1155;
	and.b32  	%r1225, %r1205, %r1224;
	and.b32  	%r1226, %r1180, %r1155;
	xor.b32  	%r1227, %r1225, %r1226;
	add.s32 	%r1228, %r1223, %r1227;
	add.s32 	%r1229, %r1218, %r1130;
	add.s32 	%r1230, %r1228, %r1218;
	shf.l.wrap.b32 	%r1231, %r1229, %r1229, 26;
	shf.l.wrap.b32 	%r1232, %r1229, %r1229, 21;
	xor.b32  	%r1233, %r1231, %r1232;
	shf.l.wrap.b32 	%r1234, %r1229, %r1229, 7;
	xor.b32  	%r1235, %r1233, %r1234;
	and.b32  	%r1236, %r1229, %r1204;
	not.b32 	%r1237, %r1229;
	and.b32  	%r1238, %r1179, %r1237;
	or.b32  	%r1239, %r1236, %r1238;
	add.s32 	%r1240, %r1235, %r1239;
	add.s32 	%r1241, %r1240, %r1154;
	add.s32 	%r1242, %r1241, %r29;
	add.s32 	%r1243, %r1242, %r210;
	shf.l.wrap.b32 	%r1244, %r1230, %r1230, 30;
	shf.l.wrap.b32 	%r1245, %r1230, %r1230, 19;
	xor.b32  	%r1246, %r1244, %r1245;
	shf.l.wrap.b32 	%r1247, %r1230, %r1230, 10;
	xor.b32  	%r1248, %r1246, %r1247;
	xor.b32  	%r1249, %r1205, %r1180;
	and.b32  	%r1250, %r1230, %r1249;
	and.b32  	%r1251, %r1205, %r1180;
	xor.b32  	%r1252, %r1250, %r1251;
	add.s32 	%r1253, %r1248, %r1252;
	add.s32 	%r1254, %r1243, %r1155;
	add.s32 	%r1255, %r1253, %r1243;
	shf.l.wrap.b32 	%r1256, %r1254, %r1254, 26;
	shf.l.wrap.b32 	%r1257, %r1254, %r1254, 21;
	xor.b32  	%r1258, %r1256, %r1257;
	shf.l.wrap.b32 	%r1259, %r1254, %r1254, 7;
	xor.b32  	%r1260, %r1258, %r1259;
	and.b32  	%r1261, %r1254, %r1229;
	not.b32 	%r1262, %r1254;
	and.b32  	%r1263, %r1204, %r1262;
	or.b32  	%r1264, %r1261, %r1263;
	add.s32 	%r1265, %r1260, %r1264;
	add.s32 	%r1266, %r1265, %r1179;
	add.s32 	%r1267, %r1266, %r30;
	add.s32 	%r1268, %r1267, %r217;
	shf.l.wrap.b32 	%r1269, %r1255, %r1255, 30;
	shf.l.wrap.b32 	%r1270, %r1255, %r1255, 19;
	xor.b32  	%r1271, %r1269, %r1270;
	shf.l.wrap.b32 	%r1272, %r1255, %r1255, 10;
	xor.b32  	%r1273, %r1271, %r1272;
	xor.b32  	%r1274, %r1230, %r1205;
	and.b32  	%r1275, %r1255, %r1274;
	and.b32  	%r1276, %r1230, %r1205;
	xor.b32  	%r1277, %r1275, %r1276;
	add.s32 	%r1278, %r1273, %r1277;
	add.s32 	%r1279, %r1268, %r1180;
	add.s32 	%r1280, %r1278, %r1268;
	shf.l.wrap.b32 	%r1281, %r1279, %r1279, 26;
	shf.l.wrap.b32 	%r1282, %r1279, %r1279, 21;
	xor.b32  	%r1283, %r1281, %r1282;
	shf.l.wrap.b32 	%r1284, %r1279, %r1279, 7;
	xor.b32  	%r1285, %r1283, %r1284;
	and.b32  	%r1286, %r1279, %r1254;
	not.b32 	%r1287, %r1279;
	and.b32  	%r1288, %r1229, %r1287;
	or.b32  	%r1289, %r1286, %r1288;
	add.s32 	%r1290, %r1285, %r1289;
	add.s32 	%r1291, %r1290, %r1204;
	ld.const.u32 	%r1292, [SHA256_K+100];
	add.s32 	%r1293, %r1291, %r1292;
	add.s32 	%r1294, %r1293, %r223;
	shf.l.wrap.b32 	%r1295, %r1280, %r1280, 30;
	shf.l.wrap.b32 	%r1296, %r1280, %r1280, 19;
	xor.b32  	%r1297, %r1295, %r1296;
	shf.l.wrap.b32 	%r1298, %r1280, %r1280, 10;
	xor.b32  	%r1299, %r1297, %r1298;
	xor.b32  	%r1300, %r1255, %r1230;
	and.b32  	%r1301, %r1280, %r1300;
	and.b32  	%r1302, %r1255, %r1230;
	xor.b32  	%r1303, %r1301, %r1302;
	add.s32 	%r1304, %r1299, %r1303;
	add.s32 	%r1305, %r1294, %r1205;
	add.s32 	%r1306, %r1304, %r1294;
	shf.l.wrap.b32 	%r1307, %r1305, %r1305, 26;
	shf.l.wrap.b32 	%r1308, %r1305, %r1305, 21;
	xor.b32  	%r1309, %r1307, %r1308;
	shf.l.wrap.b32 	%r1310, %r1305, %r1305, 7;
	xor.b32  	%r1311, %r1309, %r1310;
	and.b32  	%r1312, %r1305, %r1279;
	not.b32 	%r1313, %r1305;
	and.b32  	%r1314, %r1254, %r1313;
	or.b32  	%r1315, %r1312, %r1314;
	add.s32 	%r1316, %r1311, %r1315;
	add.s32 	%r1317, %r1316, %r1229;
	add.s32 	%r1318, %r1317, %r31;
	add.s32 	%r1319, %r1318, %r229;
	shf.l.wrap.b32 	%r1320, %r1306, %r1306, 30;
	shf.l.wrap.b32 	%r1321, %r1306, %r1306, 19;
	xor.b32  	%r1322, %r1320, %r1321;
	shf.l.wrap.b32 	%r1323, %r1306, %r1306, 10;
	xor.b32  	%r1324, %r1322, %r1323;
	xor.b32  	%r1325, %r1280, %r1255;
	and.b32  	%r1326, %r1306, %r1325;
	and.b32  	%r1327, %r1280, %r1255;
	xor.b32  	%r1328, %r1326, %r1327;
	add.s32 	%r1329, %r1324, %r1328;
	add.s32 	%r1330, %r1319, %r1230;
	add.s32 	%r1331, %r1329, %r1319;
	shf.l.wrap.b32 	%r1332, %r1330, %r1330, 26;
	shf.l.wrap.b32 	%r1333, %r1330, %r1330, 21;
	xor.b32  	%r1334, %r1332, %r1333;
	shf.l.wrap.b32 	%r1335, %r1330, %r1330, 7;
	xor.b32  	%r1336, %r1334, %r1335;
	and.b32  	%r1337, %r1330, %r1305;
	not.b32 	%r1338, %r1330;
	and.b32  	%r1339, %r1279, %r1338;
	or.b32  	%r1340, %r1337, %r1339;
	add.s32 	%r1341, %r1336, %r1340;
	add.s32 	%r1342, %r1341, %r1254;
	add.s32 	%r1343, %r1342, %r32;
	add.s32 	%r1344, %r1343, %r235;
	shf.l.wrap.b32 	%r1345, %r1331, %r1331, 30;
	shf.l.wrap.b32 	%r1346, %r1331, %r1331, 19;
	xor.b32  	%r1347, %r1345, %r1346;
	shf.l.wrap.b32 	%r1348, %r1331, %r1331, 10;
	xor.b32  	%r1349, %r1347, %r1348;
	xor.b32  	%r1350, %r1306, %r1280;
	and.b32  	%r1351, %r1331, %r1350;
	and.b32  	%r1352, %r1306, %r1280;
	xor.b32  	%r1353, %r1351, %r1352;
	add.s32 	%r1354, %r1349, %r1353;
	add.s32 	%r1355, %r1344, %r1255;
	add.s32 	%r1356, %r1354, %r1344;
	shf.l.wrap.b32 	%r1357, %r1355, %r1355, 26;
	shf.l.wrap.b32 	%r1358, %r1355, %r1355, 21;
	xor.b32  	%r1359, %r1357, %r1358;
	shf.l.wrap.b32 	%r1360, %r1355, %r1355, 7;
	xor.b32  	%r1361, %r1359, %r1360;
	and.b32  	%r1362, %r1355, %r1330;
	not.b32 	%r1363, %r1355;
	and.b32  	%r1364, %r1305, %r1363;
	or.b32  	%r1365, %r1362, %r1364;
	add.s32 	%r1366, %r1361, %r1365;
	add.s32 	%r1367, %r1366, %r1279;
	add.s32 	%r1368, %r1367, %r33;
	add.s32 	%r1369, %r1368, %r241;
	shf.l.wrap.b32 	%r1370, %r1356, %r1356, 30;
	shf.l.wrap.b32 	%r1371, %r1356, %r1356, 19;
	xor.b32  	%r1372, %r1370, %r1371;
	shf.l.wrap.b32 	%r1373, %r1356, %r1356, 10;
	xor.b32  	%r1374, %r1372, %r1373;
	xor.b32  	%r1375, %r1331, %r1306;
	and.b32  	%r1376, %r1356, %r1375;
	and.b32  	%r1377, %r1331, %r1306;
	xor.b32  	%r1378, %r1376, %r1377;
	add.s32 	%r1379, %r1374, %r1378;
	add.s32 	%r1380, %r1369, %r1280;
	add.s32 	%r1381, %r1379, %r1369;
	shf.l.wrap.b32 	%r1382, %r1380, %r1380, 26;
	shf.l.wrap.b32 	%r1383, %r1380, %r1380, 21;
	xor.b32  	%r1384, %r1382, %r1383;
	shf.l.wrap.b32 	%r1385, %r1380, %r1380, 7;
	xor.b32  	%r1386, %r1384, %r1385;
	and.b32  	%r1387, %r1380, %r1355;
	not.b32 	%r1388, %r1380;
	and.b32  	%r1389, %r1330, %r1388;
	or.b32  	%r1390, %r1387, %r1389;
	add.s32 	%r1391, %r1386, %r1390;
	add.s32 	%r1392, %r1391, %r1305;
	add.s32 	%r1393, %r1392, %r34;
	add.s32 	%r1394, %r1393, %r247;
	shf.l.wrap.b32 	%r1395, %r1381, %r1381, 30;
	shf.l.wrap.b32 	%r1396, %r1381, %r1381, 19;
	xor.b32  	%r1397, %r1395, %r1396;
	shf.l.wrap.b32 	%r1398, %r1381, %r1381, 10;
	xor.b32  	%r1399, %r1397, %r1398;
	xor.b32  	%r1400, %r1356, %r1331;
	and.b32  	%r1401, %r1381, %r1400;
	and.b32  	%r1402, %r1356, %r1331;
	xor.b32  	%r1403, %r1401, %r1402;
	add.s32 	%r1404, %r1399, %r1403;
	add.s32 	%r1405, %r1394, %r1306;
	add.s32 	%r1406, %r1404, %r1394;
	shf.l.wrap.b32 	%r1407, %r1405, %r1405, 26;
	shf.l.wrap.b32 	%r1408, %r1405, %r1405, 21;
	xor.b32  	%r1409, %r1407, %r1408;
	shf.l.wrap.b32 	%r1410, %r1405, %r1405, 7;
	xor.b32  	%r1411, %r1409, %r1410;
	and.b32  	%r1412, %r1405, %r1380;
	not.b32 	%r1413, %r1405;
	and.b32  	%r1414, %r1355, %r1413;
	or.b32  	%r1415, %r1412, %r1414;
	add.s32 	%r1416, %r1411, %r1415;
	add.s32 	%r1417, %r1416, %r1330;
	add.s32 	%r1418, %r1417, %r35;
	add.s32 	%r1419, %r1418, %r254;
	shf.l.wrap.b32 	%r1420, %r1406, %r1406, 30;
	shf.l.wrap.b32 	%r1421, %r1406, %r1406, 19;
	xor.b32  	%r1422, %r1420, %r1421;
	shf.l.wrap.b32 	%r1423, %r1406, %r1406, 10;
	xor.b32  	%r1424, %r1422, %r1423;
	xor.b32  	%r1425, %r1381, %r1356;
	and.b32  	%r1426, %r1406, %r1425;
	and.b32  	%r1427, %r1381, %r1356;
	xor.b32  	%r1428, %r1426, %r1427;
	add.s32 	%r1429, %r1424, %r1428;
	add.s32 	%r1430, %r1419, %r1331;
	add.s32 	%r1431, %r1429, %r1419;
	shf.l.wrap.b32 	%r1432, %r1430, %r1430, 26;
	shf.l.wrap.b32 	%r1433, %r1430, %r1430, 21;
	xor.b32  	%r1434, %r1432, %r1433;
	shf.l.wrap.b32 	%r1435, %r1430, %r1430, 7;
	xor.b32  	%r1436, %r1434, %r1435;
	and.b32  	%r1437, %r1430, %r1405;
	not.b32 	%r1438, %r1430;
	and.b32  	%r1439, %r1380, %r1438;
	or.b32  	%r1440, %r1437, %r1439;
	add.s32 	%r1441, %r1436, %r1440;
	add.s32 	%r1442, %r1441, %r1355;
	add.s32 	%r1443, %r1442, %r36;
	add.s32 	%r1444, %r1443, %r267;
	shf.l.wrap.b32 	%r1445, %r1431, %r1431, 30;
	shf.l.wrap.b32 	%r1446, %r1431, %r1431, 19;
	xor.b32  	%r1447, %r1445, %r1446;
	shf.l.wrap.b32 	%r1448, %r1431, %r1431, 10;
	xor.b32  	%r1449, %r1447, %r1448;
	xor.b32  	%r1450, %r1406, %r1381;
	and.b32  	%r1451, %r1431, %r1450;
	and.b32  	%r1452, %r1406, %r1381;
	xor.b32  	%r1453, %r1451, %r1452;
	add.s32 	%r1454, %r1449, %r1453;
	add.s32 	%r1455, %r1444, %r1356;
	add.s32 	%r1456, %r1454, %r1444;
	shf.l.wrap.b32 	%r1457, %r1455, %r1455, 26;
	shf.l.wrap.b32 	%r1458, %r1455, %r1455, 21;
	xor.b32  	%r1459, %r1457, %r1458;
	shf.l.wrap.b32 	%r1460, %r1455, %r1455, 7;
	xor.b32  	%r1461, %r1459, %r1460;
	and.b32  	%r1462, %r1455, %r1430;
	not.b32 	%r1463, %r1455;
	and.b32  	%r1464, %r1405, %r1463;
	or.b32  	%r1465, %r1462, %r1464;
	add.s32 	%r1466, %r1461, %r1465;
	add.s32 	%r1467, %r1466, %r1380;
	add.s32 	%r1468, %r1467, %r37;
	add.s32 	%r1469, %r1468, %r280;
	shf.l.wrap.b32 	%r1470, %r1456, %r1456, 30;
	shf.l.wrap.b32 	%r1471, %r1456, %r1456, 19;
	xor.b32  	%r1472, %r1470, %r1471;
	shf.l.wrap.b32 	%r1473, %r1456, %r1456, 10;
	xor.b32  	%r1474, %r1472, %r1473;
	xor.b32  	%r1475, %r1431, %r1406;
	and.b32  	%r1476, %r1456, %r1475;
	and.b32  	%r1477, %r1431, %r1406;
	xor.b32  	%r1478, %r1476, %r1477;
	add.s32 	%r1479, %r1474, %r1478;
	add.s32 	%r1480, %r1469, %r1381;
	add.s32 	%r1481, %r1479, %r1469;
	shf.l.wrap.b32 	%r1482, %r1480, %r1480, 26;
	shf.l.wrap.b32 	%r1483, %r1480, %r1480, 21;
	xor.b32  	%r1484, %r1482, %r1483;
	shf.l.wrap.b32 	%r1485, %r1480, %r1480, 7;
	xor.b32  	%r1486, %r1484, %r1485;
	and.b32  	%r1487, %r1480, %r1455;
	not.b32 	%r1488, %r1480;
	and.b32  	%r1489, %r1430, %r1488;
	or.b32  	%r1490, %r1487, %r1489;
	add.s32 	%r1491, %r1486, %r1490;
	add.s32 	%r1492, %r1491, %r1405;
	add.s32 	%r1493, %r1492, %r38;
	add.s32 	%r1494, %r1493, %r293;
	shf.l.wrap.b32 	%r1495, %r1481, %r1481, 30;
	shf.l.wrap.b32 	%r1496, %r1481, %r1481, 19;
	xor.b32  	%r1497, %r1495, %r1496;
	shf.l.wrap.b32 	%r1498, %r1481, %r1481, 10;
	xor.b32  	%r1499, %r1497, %r1498;
	xor.b32  	%r1500, %r1456, %r1431;
	and.b32  	%r1501, %r1481, %r1500;
	and.b32  	%r1502, %r1456, %r1431;
	xor.b32  	%r1503, %r1501, %r1502;
	add.s32 	%r1504, %r1499, %r1503;
	add.s32 	%r1505, %r1494, %r1406;
	add.s32 	%r1506, %r1504, %r1494;
	shf.l.wrap.b32 	%r1507, %r1505, %r1505, 26;
	shf.l.wrap.b32 	%r1508, %r1505, %r1505, 21;
	xor.b32  	%r1509, %r1507, %r1508;
	shf.l.wrap.b32 	%r1510, %r1505, %r1505, 7;
	xor.b32  	%r1511, %r1509, %r1510;
	and.b32  	%r1512, %r1505, %r1480;
	not.b32 	%r1513, %r1505;
	and.b32  	%r1514, %r1455, %r1513;
	or.b32  	%r1515, %r1512, %r1514;
	add.s32 	%r1516, %r1511, %r1515;
	add.s32 	%r1517, %r1516, %r1430;
	add.s32 	%r1518, %r1517, %r39;
	add.s32 	%r1519, %r1518, %r306;
	shf.l.wrap.b32 	%r1520, %r1506, %r1506, 30;
	shf.l.wrap.b32 	%r1521, %r1506, %r1506, 19;
	xor.b32  	%r1522, %r1520, %r1521;
	shf.l.wrap.b32 	%r1523, %r1506, %r1506, 10;
	xor.b32  	%r1524, %r1522, %r1523;
	xor.b32  	%r1525, %r1481, %r1456;
	and.b32  	%r1526, %r1506, %r1525;
	and.b32  	%r1527, %r1481, %r1456;
	xor.b32  	%r1528, %r1526, %r1527;
	add.s32 	%r1529, %r1524, %r1528;
	add.s32 	%r1530, %r1519, %r1431;
	add.s32 	%r1531, %r1529, %r1519;
	shf.l.wrap.b32 	%r1532, %r1530, %r1530, 26;
	shf.l.wrap.b32 	%r1533, %r1530, %r1530, 21;
	xor.b32  	%r1534, %r1532, %r1533;
	shf.l.wrap.b32 	%r1535, %r1530, %r1530, 7;
	xor.b32  	%r1536, %r1534, %r1535;
	and.b32  	%r1537, %r1530, %r1505;
	not.b32 	%r1538, %r1530;
	and.b32  	%r1539, %r1480, %r1538;
	or.b32  	%r1540, %r1537, %r1539;
	add.s32 	%r1541, %r1536, %r1540;
	add.s32 	%r1542, %r1541, %r1455;
	add.s32 	%r1543, %r1542, %r40;
	add.s32 	%r1544, %r1543, %r319;
	shf.l.wrap.b32 	%r1545, %r1531, %r1531, 30;
	shf.l.wrap.b32 	%r1546, %r1531, %r1531, 19;
	xor.b32  	%r1547, %r1545, %r1546;
	shf.l.wrap.b32 	%r1548, %r1531, %r1531, 10;
	xor.b32  	%r1549, %r1547, %r1548;
	xor.b32  	%r1550, %r1506, %r1481;
	and.b32  	%r1551, %r1531, %r1550;
	and.b32  	%r1552, %r1506, %r1481;
	xor.b32  	%r1553, %r1551, %r1552;
	add.s32 	%r1554, %r1549, %r1553;
	add.s32 	%r1555, %r1544, %r1456;
	add.s32 	%r1556, %r1554, %r1544;
	shf.l.wrap.b32 	%r1557, %r1555, %r1555, 26;
	shf.l.wrap.b32 	%r1558, %r1555, %r1555, 21;
	xor.b32  	%r1559, %r1557, %r1558;
	shf.l.wrap.b32 	%r1560, %r1555, %r1555, 7;
	xor.b32  	%r1561, %r1559, %r1560;
	and.b32  	%r1562, %r1555, %r1530;
	not.b32 	%r1563, %r1555;
	and.b32  	%r1564, %r1505, %r1563;
	or.b32  	%r1565, %r1562, %r1564;
	add.s32 	%r1566, %r1561, %r1565;
	add.s32 	%r1567, %r1566, %r1480;
	add.s32 	%r1568, %r1567, %r41;
	add.s32 	%r1569, %r1568, %r332;
	shf.l.wrap.b32 	%r1570, %r1556, %r1556, 30;
	shf.l.wrap.b32 	%r1571, %r1556, %r1556, 19;
	xor.b32  	%r1572, %r1570, %r1571;
	shf.l.wrap.b32 	%r1573, %r1556, %r1556, 10;
	xor.b32  	%r1574, %r1572, %r1573;
	xor.b32  	%r1575, %r1531, %r1506;
	and.b32  	%r1576, %r1556, %r1575;
	and.b32  	%r1577, %r1531, %r1506;
	xor.b32  	%r1578, %r1576, %r1577;
	add.s32 	%r1579, %r1574, %r1578;
	add.s32 	%r1580, %r1569, %r1481;
	add.s32 	%r1581, %r1579, %r1569;
	shf.l.wrap.b32 	%r1582, %r1580, %r1580, 26;
	shf.l.wrap.b32 	%r1583, %r1580, %r1580, 21;
	xor.b32  	%r1584, %r1582, %r1583;
	shf.l.wrap.b32 	%r1585, %r1580, %r1580, 7;
	xor.b32  	%r1586, %r1584, %r1585;
	and.b32  	%r1587, %r1580, %r1555;
	not.b32 	%r1588, %r1580;
	and.b32  	%r1589, %r1530, %r1588;
	or.b32  	%r1590, %r1587, %r1589;
	add.s32 	%r1591, %r1586, %r1590;
	add.s32 	%r1592, %r1591, %r1505;
	add.s32 	%r1593, %r1592, %r42;
	add.s32 	%r1594, %r1593, %r345;
	shf.l.wrap.b32 	%r1595, %r1581, %r1581, 30;
	shf.l.wrap.b32 	%r1596, %r1581, %r1581, 19;
	xor.b32  	%r1597, %r1595, %r1596;
	shf.l.wrap.b32 	%r1598, %r1581, %r1581, 10;
	xor.b32  	%r1599, %r1597, %r1598;
	xor.b32  	%r1600, %r1556, %r1531;
	and.b32  	%r1601, %r1581, %r1600;
	and.b32  	%r1602, %r1556, %r1531;
	xor.b32  	%r1603, %r1601, %r1602;
	add.s32 	%r1604, %r1599, %r1603;
	add.s32 	%r1605, %r1594, %r1506;
	add.s32 	%r1606, %r1604, %r1594;
	shf.l.wrap.b32 	%r1607, %r1605, %r1605, 26;
	shf.l.wrap.b32 	%r1608, %r1605, %r1605, 21;
	xor.b32  	%r1609, %r1607, %r1608;
	shf.l.wrap.b32 	%r1610, %r1605, %r1605, 7;
	xor.b32  	%r1611, %r1609, %r1610;
	and.b32  	%r1612, %r1605, %r1580;
	not.b32 	%r1613, %r1605;
	and.b32  	%r1614, %r1555, %r1613;
	or.b32  	%r1615, %r1612, %r1614;
	add.s32 	%r1616, %r1611, %r1615;
	add.s32 	%r1617, %r1616, %r1530;
	ld.const.u32 	%r1618, [SHA256_K+152];
	add.s32 	%r1619, %r1617, %r1618;
	add.s32 	%r1620, %r1619, %r358;
	shf.l.wrap.b32 	%r1621, %r1606, %r1606, 30;
	shf.l.wrap.b32 	%r1622, %r1606, %r1606, 19;
	xor.b32  	%r1623, %r1621, %r1622;
	shf.l.wrap.b32 	%r1624, %r1606, %r1606, 10;
	xor.b32  	%r1625, %r1623, %r1624;
	xor.b32  	%r1626, %r1581, %r1556;
	and.b32  	%r1627, %r1606, %r1626;
	and.b32  	%r1628, %r1581, %r1556;
	xor.b32  	%r1629, %r1627, %r1628;
	add.s32 	%r1630, %r1625, %r1629;
	add.s32 	%r1631, %r1620, %r1531;
	add.s32 	%r1632, %r1630, %r1620;
	shf.l.wrap.b32 	%r1633, %r1631, %r1631, 26;
	shf.l.wrap.b32 	%r1634, %r1631, %r1631, 21;
	xor.b32  	%r1635, %r1633, %r1634;
	shf.l.wrap.b32 	%r1636, %r1631, %r1631, 7;
	xor.b32  	%r1637, %r1635, %r1636;
	and.b32  	%r1638, %r1631, %r1605;
	not.b32 	%r1639, %r1631;
	and.b32  	%r1640, %r1580, %r1639;
	or.b32  	%r1641, %r1638, %r1640;
	add.s32 	%r1642, %r1637, %r1641;
	add.s32 	%r1643, %r1642, %r1555;
	ld.const.u32 	%r1644, [SHA256_K+156];
	add.s32 	%r1645, %r1643, %r1644;
	add.s32 	%r1646, %r1645, %r371;
	shf.l.wrap.b32 	%r1647, %r1632, %r1632, 30;
	shf.l.wrap.b32 	%r1648, %r1632, %r1632, 19;
	xor.b32  	%r1649, %r1647, %r1648;
	shf.l.wrap.b32 	%r1650, %r1632, %r1632, 10;
	xor.b32  	%r1651, %r1649, %r1650;
	xor.b32  	%r1652, %r1606, %r1581;
	and.b32  	%r1653, %r1632, %r1652;
	and.b32  	%r1654, %r1606, %r1581;
	xor.b32  	%r1655, %r1653, %r1654;
	add.s32 	%r1656, %r1651, %r1655;
	add.s32 	%r1657, %r1646, %r1556;
	add.s32 	%r1658, %r1656, %r1646;
	shf.l.wrap.b32 	%r1659, %r1657, %r1657, 26;
	shf.l.wrap.b32 	%r1660, %r1657, %r1657, 21;
	xor.b32  	%r1661, %r1659, %r1660;
	shf.l.wrap.b32 	%r1662, %r1657, %r1657, 7;
	xor.b32  	%r1663, %r1661, %r1662;
	and.b32  	%r1664, %r1657, %r1631;
	not.b32 	%r1665, %r1657;
	and.b32  	%r1666, %r1605, %r1665;
	or.b32  	%r1667, %r1664, %r1666;
	add.s32 	%r1668, %r1663, %r1667;
	add.s32 	%r1669, %r1668, %r1580;
	ld.const.u32 	%r1670, [SHA256_K+160];
	add.s32 	%r1671, %r1669, %r1670;
	add.s32 	%r1672, %r1671, %r384;
	shf.l.wrap.b32 	%r1673, %r1658, %r1658, 30;
	shf.l.wrap.b32 	%r1674, %r1658, %r1658, 19;
	xor.b32  	%r1675, %r1673, %r1674;
	shf.l.wrap.b32 	%r1676, %r1658, %r1658, 10;
	xor.b32  	%r1677, %r1675, %r1676;
	xor.b32  	%r1678, %r1632, %r1606;
	and.b32  	%r1679, %r1658, %r1678;
	and.b32  	%r1680, %r1632, %r1606;
	xor.b32  	%r1681, %r1679, %r1680;
	add.s32 	%r1682, %r1677, %r1681;
	add.s32 	%r1683, %r1672, %r1581;
	add.s32 	%r1684, %r1682, %r1672;
	shf.l.wrap.b32 	%r1685, %r1683, %r1683, 26;
	shf.l.wrap.b32 	%r1686, %r1683, %r1683, 21;
	xor.b32  	%r1687, %r1685, %r1686;
	shf.l.wrap.b32 	%r1688, %r1683, %r1683, 7;
	xor.b32  	%r1689, %r1687, %r1688;
	and.b32  	%r1690, %r1683, %r1657;
	not.b32 	%r1691, %r1683;
	and.b32  	%r1692, %r1631, %r1691;
	or.b32  	%r1693, %r1690, %r1692;
	add.s32 	%r1694, %r1689, %r1693;
	add.s32 	%r1695, %r1694, %r1605;
	ld.const.u32 	%r1696, [SHA256_K+164];
	add.s32 	%r1697, %r1695, %r1696;
	add.s32 	%r1698, %r1697, %r397;
	shf.l.wrap.b32 	%r1699, %r1684, %r1684, 30;
	shf.l.wrap.b32 	%r1700, %r1684, %r1684, 19;
	xor.b32  	%r1701, %r1699, %r1700;
	shf.l.wrap.b32 	%r1702, %r1684, %r1684, 10;
	xor.b32  	%r1703, %r1701, %r1702;
	xor.b32  	%r1704, %r1658, %r1632;
	and.b32  	%r1705, %r1684, %r1704;
	and.b32  	%r1706, %r1658, %r1632;
	xor.b32  	%r1707, %r1705, %r1706;
	add.s32 	%r1708, %r1703, %r1707;
	add.s32 	%r1709, %r1698, %r1606;
	add.s32 	%r1710, %r1708, %r1698;
	shf.l.wrap.b32 	%r1711, %r1709, %r1709, 26;
	shf.l.wrap.b32 	%r1712, %r1709, %r1709, 21;
	xor.b32  	%r1713, %r1711, %r1712;
	shf.l.wrap.b32 	%r1714, %r1709, %r1709, 7;
	xor.b32  	%r1715, %r1713, %r1714;
	and.b32  	%r1716, %r1709, %r1683;
	not.b32 	%r1717, %r1709;
	and.b32  	%r1718, %r1657, %r1717;
	or.b32  	%r1719, %r1716, %r1718;
	add.s32 	%r1720, %r1715, %r1719;
	add.s32 	%r1721, %r1720, %r1631;
	ld.const.u32 	%r1722, [SHA256_K+168];
	add.s32 	%r1723, %r1721, %r1722;
	add.s32 	%r1724, %r1723, %r410;
	shf.l.wrap.b32 	%r1725, %r1710, %r1710, 30;
	shf.l.wrap.b32 	%r1726, %r1710, %r1710, 19;
	xor.b32  	%r1727, %r1725, %r1726;
	shf.l.wrap.b32 	%r1728, %r1710, %r1710, 10;
	xor.b32  	%r1729, %r1727, %r1728;
	xor.b32  	%r1730, %r1684, %r1658;
	and.b32  	%r1731, %r1710, %r1730;
	and.b32  	%r1732, %r1684, %r1658;
	xor.b32  	%r1733, %r1731, %r1732;
	add.s32 	%r1734, %r1729, %r1733;
	add.s32 	%r1735, %r1724, %r1632;
	add.s32 	%r1736, %r1734, %r1724;
	shf.l.wrap.b32 	%r1737, %r1735, %r1735, 26;
	shf.l.wrap.b32 	%r1738, %r1735, %r1735, 21;
	xor.b32  	%r1739, %r1737, %r1738;
	shf.l.wrap.b32 	%r1740, %r1735, %r1735, 7;
	xor.b32  	%r1741, %r1739, %r1740;
	and.b32  	%r1742, %r1735, %r1709;
	not.b32 	%r1743, %r1735;
	and.b32  	%r1744, %r1683, %r1743;
	or.b32  	%r1745, %r1742, %r1744;
	add.s32 	%r1746, %r1741, %r1745;
	add.s32 	%r1747, %r1746, %r1657;
	ld.const.u32 	%r1748, [SHA256_K+172];
	add.s32 	%r1749, %r1747, %r1748;
	add.s32 	%r1750, %r1749, %r423;
	shf.l.wrap.b32 	%r1751, %r1736, %r1736, 30;
	shf.l.wrap.b32 	%r1752, %r1736, %r1736, 19;
	xor.b32  	%r1753, %r1751, %r1752;
	shf.l.wrap.b32 	%r1754, %r1736, %r1736, 10;
	xor.b32  	%r1755, %r1753, %r1754;
	xor.b32  	%r1756, %r1710, %r1684;
	and.b32  	%r1757, %r1736, %r1756;
	and.b32  	%r1758, %r1710, %r1684;
	xor.b32  	%r1759, %r1757, %r1758;
	add.s32 	%r1760, %r1755, %r1759;
	add.s32 	%r1761, %r1750, %r1658;
	add.s32 	%r1762, %r1760, %r1750;
	shf.l.wrap.b32 	%r1763, %r1761, %r1761, 26;
	shf.l.wrap.b32 	%r1764, %r1761, %r1761, 21;
	xor.b32  	%r1765, %r1763, %r1764;
	shf.l.wrap.b32 	%r1766, %r1761, %r1761, 7;
	xor.b32  	%r1767, %r1765, %r1766;
	and.b32  	%r1768, %r1761, %r1735;
	not.b32 	%r1769, %r1761;
	and.b32  	%r1770, %r1709, %r1769;
	or.b32  	%r1771, %r1768, %r1770;
	add.s32 	%r1772, %r1767, %r1771;
	add.s32 	%r1773, %r1772, %r1683;
	ld.const.u32 	%r1774, [SHA256_K+176];
	add.s32 	%r1775, %r1773, %r1774;
	add.s32 	%r1776, %r1775, %r436;
	shf.l.wrap.b32 	%r1777, %r1762, %r1762, 30;
	shf.l.wrap.b32 	%r1778, %r1762, %r1762, 19;
	xor.b32  	%r1779, %r1777, %r1778;
	shf.l.wrap.b32 	%r1780, %r1762, %r1762, 10;
	xor.b32  	%r1781, %r1779, %r1780;
	xor.b32  	%r1782, %r1736, %r1710;
	and.b32  	%r1783, %r1762, %r1782;
	and.b32  	%r1784, %r1736, %r1710;
	xor.b32  	%r1785, %r1783, %r1784;
	add.s32 	%r1786, %r1781, %r1785;
	add.s32 	%r1787, %r1776, %r1684;
	add.s32 	%r1788, %r1786, %r1776;
	shf.l.wrap.b32 	%r1789, %r1787, %r1787, 26;
	shf.l.wrap.b32 	%r1790, %r1787, %r1787, 21;
	xor.b32  	%r1791, %r1789, %r1790;
	shf.l.wrap.b32 	%r1792, %r1787, %r1787, 7;
	xor.b32  	%r1793, %r1791, %r1792;
	and.b32  	%r1794, %r1787, %r1761;
	not.b32 	%r1795, %r1787;
	and.b32  	%r1796, %r1735, %r1795;
	or.b32  	%r1797, %r1794, %r1796;
	add.s32 	%r1798, %r1793, %r1797;
	add.s32 	%r1799, %r1798, %r1709;
	ld.const.u32 	%r1800, [SHA256_K+180];
	add.s32 	%r1801, %r1799, %r1800;
	add.s32 	%r1802, %r1801, %r449;
	shf.l.wrap.b32 	%r1803, %r1788, %r1788, 30;
	shf.l.wrap.b32 	%r1804, %r1788, %r1788, 19;
	xor.b32  	%r1805, %r1803, %r1804;
	shf.l.wrap.b32 	%r1806, %r1788, %r1788, 10;
	xor.b32  	%r1807, %r1805, %r1806;
	xor.b32  	%r1808, %r1762, %r1736;
	and.b32  	%r1809, %r1788, %r1808;
	and.b32  	%r1810, %r1762, %r1736;
	xor.b32  	%r1811, %r1809, %r1810;
	add.s32 	%r1812, %r1807, %r1811;
	add.s32 	%r1813, %r1802, %r1710;
	add.s32 	%r1814, %r1812, %r1802;
	shf.l.wrap.b32 	%r1815, %r1813, %r1813, 26;
	shf.l.wrap.b32 	%r1816, %r1813, %r1813, 21;
	xor.b32  	%r1817, %r1815, %r1816;
	shf.l.wrap.b32 	%r1818, %r1813, %r1813, 7;
	xor.b32  	%r1819, %r1817, %r1818;
	and.b32  	%r1820, %r1813, %r1787;
	not.b32 	%r1821, %r1813;
	and.b32  	%r1822, %r1761, %r1821;
	or.b32  	%r1823, %r1820, %r1822;
	add.s32 	%r1824, %r1819, %r1823;
	add.s32 	%r1825, %r1824, %r1735;
	ld.const.u32 	%r1826, [SHA256_K+184];
	add.s32 	%r1827, %r1825, %r1826;
	add.s32 	%r1828, %r1827, %r462;
	shf.l.wrap.b32 	%r1829, %r1814, %r1814, 30;
	shf.l.wrap.b32 	%r1830, %r1814, %r1814, 19;
	xor.b32  	%r1831, %r1829, %r1830;
	shf.l.wrap.b32 	%r1832, %r1814, %r1814, 10;
	xor.b32  	%r1833, %r1831, %r1832;
	xor.b32  	%r1834, %r1788, %r1762;
	and.b32  	%r1835, %r1814, %r1834;
	and.b32  	%r1836, %r1788, %r1762;
	xor.b32  	%r1837, %r1835, %r1836;
	add.s32 	%r1838, %r1833, %r1837;
	add.s32 	%r1839, %r1828, %r1736;
	add.s32 	%r1840, %r1838, %r1828;
	shf.l.wrap.b32 	%r1841, %r1839, %r1839, 26;
	shf.l.wrap.b32 	%r1842, %r1839, %r1839, 21;
	xor.b32  	%r1843, %r1841, %r1842;
	shf.l.wrap.b32 	%r1844, %r1839, %r1839, 7;
	xor.b32  	%r1845, %r1843, %r1844;
	and.b32  	%r1846, %r1839, %r1813;
	not.b32 	%r1847, %r1839;
	and.b32  	%r1848, %r1787, %r1847;
	or.b32  	%r1849, %r1846, %r1848;
	add.s32 	%r1850, %r1845, %r1849;
	add.s32 	%r1851, %r1850, %r1761;
	ld.const.u32 	%r1852, [SHA256_K+188];
	add.s32 	%r1853, %r1851, %r1852;
	add.s32 	%r1854, %r1853, %r475;
	shf.l.wrap.b32 	%r1855, %r1840, %r1840, 30;
	shf.l.wrap.b32 	%r1856, %r1840, %r1840, 19;
	xor.b32  	%r1857, %r1855, %r1856;
	shf.l.wrap.b32 	%r1858, %r1840, %r1840, 10;
	xor.b32  	%r1859, %r1857, %r1858;
	xor.b32  	%r1860, %r1814, %r1788;
	and.b32  	%r1861, %r1840, %r1860;
	and.b32  	%r1862, %r1814, %r1788;
	xor.b32  	%r1863, %r1861, %r1862;
	add.s32 	%r1864, %r1859, %r1863;
	add.s32 	%r1865, %r1854, %r1762;
	add.s32 	%r1866, %r1864, %r1854;
	shf.l.wrap.b32 	%r1867, %r1865, %r1865, 26;
	shf.l.wrap.b32 	%r1868, %r1865, %r1865, 21;
	xor.b32  	%r1869, %r1867, %r1868;
	shf.l.wrap.b32 	%r1870, %r1865, %r1865, 7;
	xor.b32  	%r1871, %r1869, %r1870;
	and.b32  	%r1872, %r1865, %r1839;
	not.b32 	%r1873, %r1865;
	and.b32  	%r1874, %r1813, %r1873;
	or.b32  	%r1875, %r1872, %r1874;
	add.s32 	%r1876, %r1871, %r1875;
	add.s32 	%r1877, %r1876, %r1787;
	add.s32 	%r1878, %r1877, %r43;
	add.s32 	%r1879, %r1878, %r488;
	shf.l.wrap.b32 	%r1880, %r1866, %r1866, 30;
	shf.l.wrap.b32 	%r1881, %r1866, %r1866, 19;
	xor.b32  	%r1882, %r1880, %r1881;
	shf.l.wrap.b32 	%r1883, %r1866, %r1866, 10;
	xor.b32  	%r1884, %r1882, %r1883;
	xor.b32  	%r1885, %r1840, %r1814;
	and.b32  	%r1886, %r1866, %r1885;
	and.b32  	%r1887, %r1840, %r1814;
	xor.b32  	%r1888, %r1886, %r1887;
	add.s32 	%r1889, %r1884, %r1888;
	add.s32 	%r1890, %r1879, %r1788;
	add.s32 	%r1891, %r1889, %r1879;
	shf.l.wrap.b32 	%r1892, %r1890, %r1890, 26;
	shf.l.wrap.b32 	%r1893, %r1890, %r1890, 21;
	xor.b32  	%r1894, %r1892, %r1893;
	shf.l.wrap.b32 	%r1895, %r1890, %r1890, 7;
	xor.b32  	%r1896, %r1894, %r1895;
	and.b32  	%r1897, %r1890, %r1865;
	not.b32 	%r1898, %r1890;
	and.b32  	%r1899, %r1839, %r1898;
	or.b32  	%r1900, %r1897, %r1899;
	add.s32 	%r1901, %r1896, %r1900;
	add.s32 	%r1902, %r1901, %r1813;
	add.s32 	%r1903, %r1902, %r44;
	add.s32 	%r1904, %r1903, %r501;
	shf.l.wrap.b32 	%r1905, %r1891, %r1891, 30;
	shf.l.wrap.b32 	%r1906, %r1891, %r1891, 19;
	xor.b32  	%r1907, %r1905, %r1906;
	shf.l.wrap.b32 	%r1908, %r1891, %r1891, 10;
	xor.b32  	%r1909, %r1907, %r1908;
	xor.b32  	%r1910, %r1866, %r1840;
	and.b32  	%r1911, %r1891, %r1910;
	and.b32  	%r1912, %r1866, %r1840;
	xor.b32  	%r1913, %r1911, %r1912;
	add.s32 	%r1914, %r1909, %r1913;
	add.s32 	%r1915, %r1904, %r1814;
	add.s32 	%r1916, %r1914, %r1904;
	shf.l.wrap.b32 	%r1917, %r1915, %r1915, 26;
	shf.l.wrap.b32 	%r1918, %r1915, %r1915, 21;
	xor.b32  	%r1919, %r1917, %r1918;
	shf.l.wrap.b32 	%r1920, %r1915, %r1915, 7;
	xor.b32  	%r1921, %r1919, %r1920;
	and.b32  	%r1922, %r1915, %r1890;
	not.b32 	%r1923, %r1915;
	and.b32  	%r1924, %r1865, %r1923;
	or.b32  	%r1925, %r1922, %r1924;
	add.s32 	%r1926, %r1921, %r1925;
	add.s32 	%r1927, %r1926, %r1839;
	add.s32 	%r1928, %r1927, %r45;
	add.s32 	%r1929, %r1928, %r514;
	shf.l.wrap.b32 	%r1930, %r1916, %r1916, 30;
	shf.l.wrap.b32 	%r1931, %r1916, %r1916, 19;
	xor.b32  	%r1932, %r1930, %r1931;
	shf.l.wrap.b32 	%r1933, %r1916, %r1916, 10;
	xor.b32  	%r1934, %r1932, %r1933;
	xor.b32  	%r1935, %r1891, %r1866;
	and.b32  	%r1936, %r1916, %r1935;
	and.b32  	%r1937, %r1891, %r1866;
	xor.b32  	%r1938, %r1936, %r1937;
	add.s32 	%r1939, %r1934, %r1938;
	add.s32 	%r1940, %r1929, %r1840;
	add.s32 	%r1941, %r1939, %r1929;
	shf.l.wrap.b32 	%r1942, %r1940, %r1940, 26;
	shf.l.wrap.b32 	%r1943, %r1940, %r1940, 21;
	xor.b32  	%r1944, %r1942, %r1943;
	shf.l.wrap.b32 	%r1945, %r1940, %r1940, 7;
	xor.b32  	%r1946, %r1944, %r1945;
	and.b32  	%r1947, %r1940, %r1915;
	not.b32 	%r1948, %r1940;
	and.b32  	%r1949, %r1890, %r1948;
	or.b32  	%r1950, %r1947, %r1949;
	add.s32 	%r1951, %r1946, %r1950;
	add.s32 	%r1952, %r1951, %r1865;
	add.s32 	%r1953, %r1952, %r46;
	add.s32 	%r1954, %r1953, %r527;
	shf.l.wrap.b32 	%r1955, %r1941, %r1941, 30;
	shf.l.wrap.b32 	%r1956, %r1941, %r1941, 19;
	xor.b32  	%r1957, %r1955, %r1956;
	shf.l.wrap.b32 	%r1958, %r1941, %r1941, 10;
	xor.b32  	%r1959, %r1957, %r1958;
	xor.b32  	%r1960, %r1916, %r1891;
	and.b32  	%r1961, %r1941, %r1960;
	and.b32  	%r1962, %r1916, %r1891;
	xor.b32  	%r1963, %r1961, %r1962;
	add.s32 	%r1964, %r1959, %r1963;
	add.s32 	%r1965, %r1954, %r1866;
	add.s32 	%r1966, %r1964, %r1954;
	shf.l.wrap.b32 	%r1967, %r1965, %r1965, 26;
	shf.l.wrap.b32 	%r1968, %r1965, %r1965, 21;
	xor.b32  	%r1969, %r1967, %r1968;
	shf.l.wrap.b32 	%r1970, %r1965, %r1965, 7;
	xor.b32  	%r1971, %r1969, %r1970;
	and.b32  	%r1972, %r1965, %r1940;
	not.b32 	%r1973, %r1965;
	and.b32  	%r1974, %r1915, %r1973;
	or.b32  	%r1975, %r1972, %r1974;
	add.s32 	%r1976, %r1971, %r1975;
	add.s32 	%r1977, %r1976, %r1890;
	add.s32 	%r1978, %r1977, %r47;
	add.s32 	%r1979, %r1978, %r540;
	shf.l.wrap.b32 	%r1980, %r1966, %r1966, 30;
	shf.l.wrap.b32 	%r1981, %r1966, %r1966, 19;
	xor.b32  	%r1982, %r1980, %r1981;
	shf.l.wrap.b32 	%r1983, %r1966, %r1966, 10;
	xor.b32  	%r1984, %r1982, %r1983;
	xor.b32  	%r1985, %r1941, %r1916;
	and.b32  	%r1986, %r1966, %r1985;
	and.b32  	%r1987, %r1941, %r1916;
	xor.b32  	%r1988, %r1986, %r1987;
	add.s32 	%r1989, %r1984, %r1988;
	add.s32 	%r1990, %r1979, %r1891;
	add.s32 	%r1991, %r1989, %r1979;
	shf.l.wrap.b32 	%r1992, %r1990, %r1990, 26;
	shf.l.wrap.b32 	%r1993, %r1990, %r1990, 21;
	xor.b32  	%r1994, %r1992, %r1993;
	shf.l.wrap.b32 	%r1995, %r1990, %r1990, 7;
	xor.b32  	%r1996, %r1994, %r1995;
	and.b32  	%r1997, %r1990, %r1965;
	not.b32 	%r1998, %r1990;
	and.b32  	%r1999, %r1940, %r1998;
	or.b32  	%r2000, %r1997, %r1999;
	add.s32 	%r2001, %r1996, %r2000;
	add.s32 	%r2002, %r2001, %r1915;
	add.s32 	%r2003, %r2002, %r48;
	add.s32 	%r2004, %r2003, %r553;
	shf.l.wrap.b32 	%r2005, %r1991, %r1991, 30;
	shf.l.wrap.b32 	%r2006, %r1991, %r1991, 19;
	xor.b32  	%r2007, %r2005, %r2006;
	shf.l.wrap.b32 	%r2008, %r1991, %r1991, 10;
	xor.b32  	%r2009, %r2007, %r2008;
	xor.b32  	%r2010, %r1966, %r1941;
	and.b32  	%r2011, %r1991, %r2010;
	and.b32  	%r2012, %r1966, %r1941;
	xor.b32  	%r2013, %r2011, %r2012;
	add.s32 	%r2014, %r2009, %r2013;
	add.s32 	%r2015, %r2004, %r1916;
	add.s32 	%r2016, %r2014, %r2004;
	shf.l.wrap.b32 	%r2017, %r2015, %r2015, 26;
	shf.l.wrap.b32 	%r2018, %r2015, %r2015, 21;
	xor.b32  	%r2019, %r2017, %r2018;
	shf.l.wrap.b32 	%r2020, %r2015, %r2015, 7;
	xor.b32  	%r2021, %r2019, %r2020;
	and.b32  	%r2022, %r2015, %r1990;
	not.b32 	%r2023, %r2015;
	and.b32  	%r2024, %r1965, %r2023;
	or.b32  	%r2025, %r2022, %r2024;
	add.s32 	%r2026, %r2021, %r2025;
	add.s32 	%r2027, %r2026, %r1940;
	ld.const.u32 	%r2028, [SHA256_K+216];
	add.s32 	%r2029, %r2027, %r2028;
	add.s32 	%r2030, %r2029, %r566;
	shf.l.wrap.b32 	%r2031, %r2016, %r2016, 30;
	shf.l.wrap.b32 	%r2032, %r2016, %r2016, 19;
	xor.b32  	%r2033, %r2031, %r2032;
	shf.l.wrap.b32 	%r2034, %r2016, %r2016, 10;
	xor.b32  	%r2035, %r2033, %r2034;
	xor.b32  	%r2036, %r1991, %r1966;
	and.b32  	%r2037, %r2016, %r2036;
	and.b32  	%r2038, %r1991, %r1966;
	xor.b32  	%r2039, %r2037, %r2038;
	add.s32 	%r2040, %r2035, %r2039;
	add.s32 	%r2041, %r2030, %r1941;
	add.s32 	%r2042, %r2040, %r2030;
	shf.l.wrap.b32 	%r2043, %r2041, %r2041, 26;
	shf.l.wrap.b32 	%r2044, %r2041, %r2041, 21;
	xor.b32  	%r2045, %r2043, %r2044;
	shf.l.wrap.b32 	%r2046, %r2041, %r2041, 7;
	xor.b32  	%r2047, %r2045, %r2046;
	and.b32  	%r2048, %r2041, %r2015;
	not.b32 	%r2049, %r2041;
	and.b32  	%r2050, %r1990, %r2049;
	or.b32  	%r2051, %r2048, %r2050;
	add.s32 	%r2052, %r2047, %r2051;
	add.s32 	%r2053, %r2052, %r1965;
	ld.const.u32 	%r2054, [SHA256_K+220];
	add.s32 	%r2055, %r2053, %r2054;
	add.s32 	%r2056, %r2055, %r579;
	shf.l.wrap.b32 	%r2057, %r2042, %r2042, 30;
	shf.l.wrap.b32 	%r2058, %r2042, %r2042, 19;
	xor.b32  	%r2059, %r2057, %r2058;
	shf.l.wrap.b32 	%r2060, %r2042, %r2042, 10;
	xor.b32  	%r2061, %r2059, %r2060;
	xor.b32  	%r2062, %r2016, %r1991;
	and.b32  	%r2063, %r2042, %r2062;
	and.b32  	%r2064, %r2016, %r1991;
	xor.b32  	%r2065, %r2063, %r2064;
	add.s32 	%r2066, %r2061, %r2065;
	add.s32 	%r2067, %r2056, %r1966;
	add.s32 	%r2068, %r2066, %r2056;
	shf.l.wrap.b32 	%r2069, %r2067, %r2067, 26;
	shf.l.wrap.b32 	%r2070, %r2067, %r2067, 21;
	xor.b32  	%r2071, %r2069, %r2070;
	shf.l.wrap.b32 	%r2072, %r2067, %r2067, 7;
	xor.b32  	%r2073, %r2071, %r2072;
	and.b32  	%r2074, %r2067, %r2041;
	not.b32 	%r2075, %r2067;
	and.b32  	%r2076, %r2015, %r2075;
	or.b32  	%r2077, %r2074, %r2076;
	add.s32 	%r2078, %r2073, %r2077;
	add.s32 	%r2079, %r2078, %r1990;
	add.s32 	%r2080, %r2079, %r49;
	add.s32 	%r2081, %r2080, %r592;
	shf.l.wrap.b32 	%r2082, %r2068, %r2068, 30;
	shf.l.wrap.b32 	%r2083, %r2068, %r2068, 19;
	xor.b32  	%r2084, %r2082, %r2083;
	shf.l.wrap.b32 	%r2085, %r2068, %r2068, 10;
	xor.b32  	%r2086, %r2084, %r2085;
	xor.b32  	%r2087, %r2042, %r2016;
	and.b32  	%r2088, %r2068, %r2087;
	and.b32  	%r2089, %r2042, %r2016;
	xor.b32  	%r2090, %r2088, %r2089;
	add.s32 	%r2091, %r2086, %r2090;
	add.s32 	%r2092, %r2081, %r1991;
	add.s32 	%r2093, %r2091, %r2081;
	shf.l.wrap.b32 	%r2094, %r2092, %r2092, 26;
	shf.l.wrap.b32 	%r2095, %r2092, %r2092, 21;
	xor.b32  	%r2096, %r2094, %r2095;
	shf.l.wrap.b32 	%r2097, %r2092, %r2092, 7;
	xor.b32  	%r2098, %r2096, %r2097;
	and.b32  	%r2099, %r2092, %r2067;
	not.b32 	%r2100, %r2092;
	and.b32  	%r2101, %r2041, %r2100;
	or.b32  	%r2102, %r2099, %r2101;
	add.s32 	%r2103, %r2098, %r2102;
	add.s32 	%r2104, %r2103, %r2015;
	ld.const.u32 	%r2105, [SHA256_K+228];
	add.s32 	%r2106, %r2104, %r2105;
	add.s32 	%r2107, %r2106, %r605;
	shf.l.wrap.b32 	%r2108, %r2093, %r2093, 30;
	shf.l.wrap.b32 	%r2109, %r2093, %r2093, 19;
	xor.b32  	%r2110, %r2108, %r2109;
	shf.l.wrap.b32 	%r2111, %r2093, %r2093, 10;
	xor.b32  	%r2112, %r2110, %r2111;
	xor.b32  	%r2113, %r2068, %r2042;
	and.b32  	%r2114, %r2093, %r2113;
	and.b32  	%r2115, %r2068, %r2042;
	xor.b32  	%r2116, %r2114, %r2115;
	add.s32 	%r2117, %r2112, %r2116;
	add.s32 	%r2118, %r2107, %r2016;
	add.s32 	%r2119, %r2117, %r2107;
	shf.l.wrap.b32 	%r2120, %r2118, %r2118, 26;
	shf.l.wrap.b32 	%r2121, %r2118, %r2118, 21;
	xor.b32  	%r2122, %r2120, %r2121;
	shf.l.wrap.b32 	%r2123, %r2118, %r2118, 7;
	xor.b32  	%r2124, %r2122, %r2123;
	and.b32  	%r2125, %r2118, %r2092;
	not.b32 	%r2126, %r2118;
	and.b32  	%r2127, %r2067, %r2126;
	or.b32  	%r2128, %r2125, %r2127;
	add.s32 	%r2129, %r2124, %r2128;
	add.s32 	%r2130, %r2129, %r2041;
	add.s32 	%r2131, %r2130, %r50;
	add.s32 	%r2132, %r2131, %r618;
	shf.l.wrap.b32 	%r2133, %r2119, %r2119, 30;
	shf.l.wrap.b32 	%r2134, %r2119, %r2119, 19;
	xor.b32  	%r2135, %r2133, %r2134;
	shf.l.wrap.b32 	%r2136, %r2119, %r2119, 10;
	xor.b32  	%r2137, %r2135, %r2136;
	xor.b32  	%r2138, %r2093, %r2068;
	and.b32  	%r2139, %r2119, %r2138;
	and.b32  	%r2140, %r2093, %r2068;
	xor.b32  	%r2141, %r2139, %r2140;
	add.s32 	%r2142, %r2137, %r2141;
	add.s32 	%r2143, %r2132, %r2042;
	add.s32 	%r2144, %r2142, %r2132;
	shf.l.wrap.b32 	%r2145, %r2143, %r2143, 26;
	shf.l.wrap.b32 	%r2146, %r2143, %r2143, 21;
	xor.b32  	%r2147, %r2145, %r2146;
	shf.l.wrap.b32 	%r2148, %r2143, %r2143, 7;
	xor.b32  	%r2149, %r2147, %r2148;
	and.b32  	%r2150, %r2143, %r2118;
	not.b32 	%r2151, %r2143;
	and.b32  	%r2152, %r2092, %r2151;
	or.b32  	%r2153, %r2150, %r2152;
	add.s32 	%r2154, %r2149, %r2153;
	add.s32 	%r2155, %r2154, %r2067;
	ld.const.u32 	%r2156, [SHA256_K+236];
	add.s32 	%r2157, %r2155, %r2156;
	add.s32 	%r2158, %r2157, %r631;
	shf.l.wrap.b32 	%r2159, %r2144, %r2144, 30;
	shf.l.wrap.b32 	%r2160, %r2144, %r2144, 19;
	xor.b32  	%r2161, %r2159, %r2160;
	shf.l.wrap.b32 	%r2162, %r2144, %r2144, 10;
	xor.b32  	%r2163, %r2161, %r2162;
	xor.b32  	%r2164, %r2119, %r2093;
	and.b32  	%r2165, %r2144, %r2164;
	and.b32  	%r2166, %r2119, %r2093;
	xor.b32  	%r2167, %r2165, %r2166;
	add.s32 	%r2168, %r2163, %r2167;
	add.s32 	%r2169, %r2158, %r2068;
	add.s32 	%r2170, %r2168, %r2158;
	shf.l.wrap.b32 	%r2171, %r2169, %r2169, 26;
	shf.l.wrap.b32 	%r2172, %r2169, %r2169, 21;
	xor.b32  	%r2173, %r2171, %r2172;
	shf.l.wrap.b32 	%r2174, %r2169, %r2169, 7;
	xor.b32  	%r2175, %r2173, %r2174;
	and.b32  	%r2176, %r2169, %r2143;
	not.b32 	%r2177, %r2169;
	and.b32  	%r2178, %r2118, %r2177;
	or.b32  	%r2179, %r2176, %r2178;
	add.s32 	%r2180, %r2175, %r2179;
	add.s32 	%r2181, %r2180, %r2092;
	add.s32 	%r2182, %r2181, %r51;
	add.s32 	%r2183, %r2182, %r644;
	shf.l.wrap.b32 	%r2184, %r2170, %r2170, 30;
	shf.l.wrap.b32 	%r2185, %r2170, %r2170, 19;
	xor.b32  	%r2186, %r2184, %r2185;
	shf.l.wrap.b32 	%r2187, %r2170, %r2170, 10;
	xor.b32  	%r2188, %r2186, %r2187;
	xor.b32  	%r2189, %r2144, %r2119;
	and.b32  	%r2190, %r2170, %r2189;
	and.b32  	%r2191, %r2144, %r2119;
	xor.b32  	%r2192, %r2190, %r2191;
	add.s32 	%r2193, %r2188, %r2192;
	add.s32 	%r2194, %r2183, %r2093;
	add.s32 	%r2195, %r2193, %r2183;
	shf.l.wrap.b32 	%r2196, %r2194, %r2194, 26;
	shf.l.wrap.b32 	%r2197, %r2194, %r2194, 21;
	xor.b32  	%r2198, %r2196, %r2197;
	shf.l.wrap.b32 	%r2199, %r2194, %r2194, 7;
	xor.b32  	%r2200, %r2198, %r2199;
	and.b32  	%r2201, %r2194, %r2169;
	not.b32 	%r2202, %r2194;
	and.b32  	%r2203, %r2143, %r2202;
	or.b32  	%r2204, %r2201, %r2203;
	add.s32 	%r2205, %r2200, %r2204;
	add.s32 	%r2206, %r2205, %r2118;
	ld.const.u32 	%r2207, [SHA256_K+244];
	add.s32 	%r2208, %r2206, %r2207;
	add.s32 	%r2209, %r2208, %r657;
	shf.l.wrap.b32 	%r2210, %r2195, %r2195, 30;
	shf.l.wrap.b32 	%r2211, %r2195, %r2195, 19;
	xor.b32  	%r2212, %r2210, %r2211;
	shf.l.wrap.b32 	%r2213, %r2195, %r2195, 10;
	xor.b32  	%r2214, %r2212, %r2213;
	xor.b32  	%r2215, %r2170, %r2144;
	and.b32  	%r2216, %r2195, %r2215;
	and.b32  	%r2217, %r2170, %r2144;
	xor.b32  	%r2218, %r2216, %r2217;
	add.s32 	%r2219, %r2214, %r2218;
	add.s32 	%r2220, %r2209, %r2119;
	add.s32 	%r2221, %r2219, %r2209;
	shf.l.wrap.b32 	%r2222, %r2220, %r2220, 26;
	shf.l.wrap.b32 	%r2223, %r2220, %r2220, 21;
	xor.b32  	%r2224, %r2222, %r2223;
	shf.l.wrap.b32 	%r2225, %r2220, %r2220, 7;
	xor.b32  	%r2226, %r2224, %r2225;
	and.b32  	%r2227, %r2220, %r2194;
	not.b32 	%r2228, %r2220;
	and.b32  	%r2229, %r2169, %r2228;
	or.b32  	%r2230, %r2227, %r2229;
	add.s32 	%r2231, %r2226, %r2230;
	add.s32 	%r2232, %r2231, %r2143;
	ld.const.u32 	%r2233, [SHA256_K+248];
	add.s32 	%r2234, %r2232, %r2233;
	add.s32 	%r2235, %r2234, %r670;
	shf.l.wrap.b32 	%r2236, %r2221, %r2221, 30;
	shf.l.wrap.b32 	%r2237, %r2221, %r2221, 19;
	xor.b32  	%r2238, %r2236, %r2237;
	shf.l.wrap.b32 	%r2239, %r2221, %r2221, 10;
	xor.b32  	%r2240, %r2238, %r2239;
	xor.b32  	%r2241, %r2195, %r2170;
	and.b32  	%r2242, %r2221, %r2241;
	and.b32  	%r2243, %r2195, %r2170;
	xor.b32  	%r2244, %r2242, %r2243;
	add.s32 	%r2245, %r2240, %r2244;
	add.s32 	%r2246, %r2235, %r2144;
	add.s32 	%r2247, %r2245, %r2235;
	shf.l.wrap.b32 	%r2248, %r2246, %r2246, 26;
	shf.l.wrap.b32 	%r2249, %r2246, %r2246, 21;
	xor.b32  	%r2250, %r2248, %r2249;
	shf.l.wrap.b32 	%r2251, %r2246, %r2246, 7;
	xor.b32  	%r2252, %r2250, %r2251;
	and.b32  	%r2253, %r2246, %r2220;
	not.b32 	%r2254, %r2246;
	and.b32  	%r2255, %r2194, %r2254;
	or.b32  	%r2256, %r2253, %r2255;
	add.s32 	%r2257, %r2252, %r2256;
	add.s32 	%r2258, %r2257, %r2169;
	add.s32 	%r2259, %r2258, %r52;
	add.s32 	%r2260, %r2259, %r683;
	shf.l.wrap.b32 	%r2261, %r2247, %r2247, 30;
	shf.l.wrap.b32 	%r2262, %r2247, %r2247, 19;
	xor.b32  	%r2263, %r2261, %r2262;
	shf.l.wrap.b32 	%r2264, %r2247, %r2247, 10;
	xor.b32  	%r2265, %r2263, %r2264;
	xor.b32  	%r2266, %r2221, %r2195;
	and.b32  	%r2267, %r2247, %r2266;
	and.b32  	%r2268, %r2221, %r2195;
	xor.b32  	%r2269, %r2267, %r2268;
	add.s32 	%r2270, %r2265, %r2269;
	add.s32 	%r2271, %r2260, %r2170;
	add.s32 	%r2272, %r2270, %r2260;
	add.s32 	%r2273, %r2, %r2272;
	add.s32 	%r2274, %r3, %r2247;
	add.s32 	%r2275, %r4, %r2221;
	add.s32 	%r2276, %r5, %r2195;
	add.s32 	%r2277, %r6, %r2271;
	add.s32 	%r2278, %r7, %r2246;
	add.s32 	%r2279, %r8, %r2220;
	add.s32 	%r2280, %r9, %r2194;
	prmt.b32 	%r53, %r2273, 0, 291;
	prmt.b32 	%r54, %r2274, 0, 291;
	prmt.b32 	%r2281, %r2275, 0, 291;
	prmt.b32 	%r2282, %r2276, 0, 291;
	prmt.b32 	%r55, %r2277, 0, 291;
	prmt.b32 	%r56, %r2278, 0, 291;
	prmt.b32 	%r2283, %r2279, 0, 291;
	prmt.b32 	%r2284, %r2280, 0, 291;
	add.s32 	%r57, %r53, 1634760805;
	add.s32 	%r58, %r54, 857760878;
	shf.l.wrap.b32 	%r2285, %r58, %r58, 16;
	add.s32 	%r2286, %r56, %r2285;
	xor.b32  	%r2287, %r54, %r2286;
	shf.l.wrap.b32 	%r2288, %r2287, %r2287, 12;
	add.s32 	%r2289, %r58, %r2288;
	xor.b32  	%r2290, %r2285, %r2289;
	shf.l.wrap.b32 	%r2291, %r2290, %r2290, 8;
	add.s32 	%r59, %r2286, %r2291;
	xor.b32  	%r2292, %r2288, %r59;
	shf.l.wrap.b32 	%r60, %r2292, %r2292, 7;
	add.s32 	%r2293, %r2281, 2036477234;
	shf.l.wrap.b32 	%r2294, %r2293, %r2293, 16;
	add.s32 	%r2295, %r2283, %r2294;
	xor.b32  	%r2296, %r2281, %r2295;
	shf.l.wrap.b32 	%r2297, %r2296, %r2296, 12;
	add.s32 	%r2298, %r2293, %r2297;
	xor.b32  	%r2299, %r2294, %r2298;
	shf.l.wrap.b32 	%r61, %r2299, %r2299, 8;
	add.s32 	%r62, %r2295, %r61;
	xor.b32  	%r2300, %r2297, %r62;
	shf.l.wrap.b32 	%r63, %r2300, %r2300, 7;
	add.s32 	%r2301, %r2282, 1797285236;
	shf.l.wrap.b32 	%r2302, %r2301, %r2301, 16;
	add.s32 	%r2303, %r2284, %r2302;
	xor.b32  	%r2304, %r2282, %r2303;
	shf.l.wrap.b32 	%r2305, %r2304, %r2304, 12;
	add.s32 	%r64, %r2301, %r2305;
	xor.b32  	%r2306, %r2302, %r64;
	shf.l.wrap.b32 	%r65, %r2306, %r2306, 8;
	add.s32 	%r66, %r2303, %r65;
	xor.b32  	%r2307, %r2305, %r66;
	shf.l.wrap.b32 	%r67, %r2307, %r2307, 7;
	add.s32 	%r68, %r2289, %r63;
	add.s32 	%r69, %r2298, %r67;
	xor.b32  	%r2308, %r2291, %r69;
	shf.l.wrap.b32 	%r70, %r2308, %r2308, 16;
	mov.b32 	%r2933, 0;
$L__BB1_5:
	add.s32 	%r72, %r2933, 758;
	xor.b32  	%r2309, %r72, %r57;
	shf.l.wrap.b32 	%r2310, %r2309, %r2309, 16;
	add.s32 	%r2311, %r55, %r2310;
	xor.b32  	%r2312, %r53, %r2311;
	shf.l.wrap.b32 	%r2313, %r2312, %r2312, 12;
	add.s32 	%r2314, %r57, %r2313;
	xor.b32  	%r2315, %r2310, %r2314;
	shf.l.wrap.b32 	%r2316, %r2315, %r2315, 8;
	add.s32 	%r2317, %r2311, %r2316;
	xor.b32  	%r2318, %r2313, %r2317;
	shf.l.wrap.b32 	%r2319, %r2318, %r2318, 7;
	add.s32 	%r2320, %r2314, %r60;
	xor.b32  	%r2321, %r65, %r2320;
	shf.l.wrap.b32 	%r2322, %r2321, %r2321, 16;
	add.s32 	%r2323, %r62, %r2322;
	xor.b32  	%r2324, %r60, %r2323;
	shf.l.wrap.b32 	%r2325, %r2324, %r2324, 12;
	add.s32 	%r2326, %r2320, %r2325;
	xor.b32  	%r2327, %r2322, %r2326;
	shf.l.wrap.b32 	%r2328, %r2327, %r2327, 8;
	add.s32 	%r2329, %r2323, %r2328;
	xor.b32  	%r2330, %r2325, %r2329;
	shf.l.wrap.b32 	%r2331, %r2330, %r2330, 7;
	xor.b32  	%r2332, %r2316, %r68;
	shf.l.wrap.b32 	%r2333, %r2332, %r2332, 16;
	add.s32 	%r2334, %r66, %r2333;
	xor.b32  	%r2335, %r63, %r2334;
	shf.l.wrap.b32 	%r2336, %r2335, %r2335, 12;
	add.s32 	%r2337, %r68, %r2336;
	xor.b32  	%r2338, %r2333, %r2337;
	shf.l.wrap.b32 	%r2339, %r2338, %r2338, 8;
	add.s32 	%r2340, %r2334, %r2339;
	xor.b32  	%r2341, %r2336, %r2340;
	shf.l.wrap.b32 	%r2342, %r2341, %r2341, 7;
	add.s32 	%r2343, %r2317, %r70;
	xor.b32  	%r2344, %r67, %r2343;
	shf.l.wrap.b32 	%r2345, %r2344, %r2344, 12;
	add.s32 	%r2346, %r69, %r2345;
	xor.b32  	%r2347, %r70, %r2346;
	shf.l.wrap.b32 	%r2348, %r2347, %r2347, 8;
	add.s32 	%r2349, %r2343, %r2348;
	xor.b32  	%r2350, %r2345, %r2349;
	shf.l.wrap.b32 	%r2351, %r2350, %r2350, 7;
	add.s32 	%r2352, %r64, %r2319;
	xor.b32  	%r2353, %r61, %r2352;
	shf.l.wrap.b32 	%r2354, %r2353, %r2353, 16;
	add.s32 	%r2355, %r59, %r2354;
	xor.b32  	%r2356, %r2319, %r2355;
	shf.l.wrap.b32 	%r2357, %r2356, %r2356, 12;
	add.s32 	%r2358, %r2352, %r2357;
	xor.b32  	%r2359, %r2354, %r2358;
	shf.l.wrap.b32 	%r2360, %r2359, %r2359, 8;
	add.s32 	%r2361, %r2355, %r2360;
	xor.b32  	%r2362, %r2357, %r2361;
	shf.l.wrap.b32 	%r2363, %r2362, %r2362, 7;
	add.s32 	%r2364, %r2326, %r2363;
	xor.b32  	%r2365, %r2339, %r2364;
	shf.l.wrap.b32 	%r2366, %r2365, %r2365, 16;
	add.s32 	%r2367, %r2349, %r2366;
	xor.b32  	%r2368, %r2363, %r2367;
	shf.l.wrap.b32 	%r2369, %r2368, %r2368, 12;
	add.s32 	%r2370, %r2364, %r2369;
	xor.b32  	%r2371, %r2366, %r2370;
	shf.l.wrap.b32 	%r2372, %r2371, %r2371, 8;
	add.s32 	%r2373, %r2367, %r2372;
	xor.b32  	%r2374, %r2369, %r2373;
	shf.l.wrap.b32 	%r2375, %r2374, %r2374, 7;
	add.s32 	%r2376, %r2337, %r2331;
	xor.b32  	%r2377, %r2348, %r2376;
	shf.l.wrap.b32 	%r2378, %r2377, %r2377, 16;
	add.s32 	%r2379, %r2361, %r2378;
	xor.b32  	%r2380, %r2331, %r2379;
	shf.l.wrap.b32 	%r2381, %r2380, %r2380, 12;
	add.s32 	%r2382, %r2376, %r2381;
	xor.b32  	%r2383, %r2378, %r2382;
	shf.l.wrap.b32 	%r2384, %r2383, %r2383, 8;
	add.s32 	%r2385, %r2379, %r2384;
	xor.b32  	%r2386, %r2381, %r2385;
	shf.l.wrap.b32 	%r2387, %r2386, %r2386, 7;
	add.s32 	%r2388, %r2346, %r2342;
	xor.b32  	%r2389, %r2360, %r2388;
	shf.l.wrap.b32 	%r2390, %r2389, %r2389, 16;
	add.s32 	%r2391, %r2329, %r2390;
	xor.b32  	%r2392, %r2342, %r2391;
	shf.l.wrap.b32 	%r2393, %r2392, %r2392, 12;
	add.s32 	%r2394, %r2388, %r2393;
	xor.b32  	%r2395, %r2390, %r2394;
	shf.l.wrap.b32 	%r2396, %r2395, %r2395, 8;
	add.s32 	%r2397, %r2391, %r2396;
	xor.b32  	%r2398, %r2393, %r2397;
	shf.l.wrap.b32 	%r2399, %r2398, %r2398, 7;
	add.s32 	%r2400, %r2358, %r2351;
	xor.b32  	%r2401, %r2328, %r2400;
	shf.l.wrap.b32 	%r2402, %r2401, %r2401, 16;
	add.s32 	%r2403, %r2340, %r2402;
	xor.b32  	%r2404, %r2351, %r2403;
	shf.l.wrap.b32 	%r2405, %r2404, %r2404, 12;
	add.s32 	%r2406, %r2400, %r2405;
	xor.b32  	%r2407, %r2402, %r2406;
	shf.l.wrap.b32 	%r2408, %r2407, %r2407, 8;
	add.s32 	%r2409, %r2403, %r2408;
	xor.b32  	%r2410, %r2405, %r2409;
	shf.l.wrap.b32 	%r2411, %r2410, %r2410, 7;
	add.s32 	%r2412, %r2370, %r2387;
	xor.b32  	%r2413, %r2408, %r2412;
	shf.l.wrap.b32 	%r2414, %r2413, %r2413, 16;
	add.s32 	%r2415, %r2397, %r2414;
	xor.b32  	%r2416, %r2387, %r2415;
	shf.l.wrap.b32 	%r2417, %r2416, %r2416, 12;
	add.s32 	%r2418, %r2412, %r2417;
	xor.b32  	%r2419, %r2414, %r2418;
	shf.l.wrap.b32 	%r2420, %r2419, %r2419, 8;
	add.s32 	%r2421, %r2415, %r2420;
	xor.b32  	%r2422, %r2417, %r2421;
	shf.l.wrap.b32 	%r2423, %r2422, %r2422, 7;
	add.s32 	%r2424, %r2382, %r2399;
	xor.b32  	%r2425, %r2372, %r2424;
	shf.l.wrap.b32 	%r2426, %r2425, %r2425, 16;
	add.s32 	%r2427, %r2409, %r2426;
	xor.b32  	%r2428, %r2399, %r2427;
	shf.l.wrap.b32 	%r2429, %r2428, %r2428, 12;
	add.s32 	%r2430, %r2424, %r2429;
	xor.b32  	%r2431, %r2426, %r2430;
	shf.l.wrap.b32 	%r2432, %r2431, %r2431, 8;
	add.s32 	%r2433, %r2427, %r2432;
	xor.b32  	%r2434, %r2429, %r2433;
	shf.l.wrap.b32 	%r2435, %r2434, %r2434, 7;
	add.s32 	%r2436, %r2394, %r2411;
	xor.b32  	%r2437, %r2384, %r2436;
	shf.l.wrap.b32 	%r2438, %r2437, %r2437, 16;
	add.s32 	%r2439, %r2373, %r2438;
	xor.b32  	%r2440, %r2411, %r2439;
	shf.l.wrap.b32 	%r2441, %r2440, %r2440, 12;
	add.s32 	%r2442, %r2436, %r2441;
	xor.b32  	%r2443, %r2438, %r2442;
	shf.l.wrap.b32 	%r2444, %r2443, %r2443, 8;
	add.s32 	%r2445, %r2439, %r2444;
	xor.b32  	%r2446, %r2441, %r2445;
	shf.l.wrap.b32 	%r2447, %r2446, %r2446, 7;
	add.s32 	%r2448, %r2406, %r2375;
	xor.b32  	%r2449, %r2396, %r2448;
	shf.l.wrap.b32 	%r2450, %r2449, %r2449, 16;
	add.s32 	%r2451, %r2385, %r2450;
	xor.b32  	%r2452, %r2375, %r2451;
	shf.l.wrap.b32 	%r2453, %r2452, %r2452, 12;
	add.s32 	%r2454, %r2448, %r2453;
	xor.b32  	%r2455, %r2450, %r2454;
	shf.l.wrap.b32 	%r2456, %r2455, %r2455, 8;
	add.s32 	%r2457, %r2451, %r2456;
	xor.b32  	%r2458, %r2453, %r2457;
	shf.l.wrap.b32 	%r2459, %r2458, %r2458, 7;
	add.s32 	%r2460, %r2418, %r2459;
	xor.b32  	%r2461, %r2432, %r2460;
	shf.l.wrap.b32 	%r2462, %r2461, %r2461, 16;
	add.s32 	%r2463, %r2445, %r2462;
	xor.b32  	%r2464, %r2459, %r2463;
	shf.l.wrap.b32 	%r2465, %r2464, %r2464, 12;
	add.s32 	%r2466, %r2460, %r2465;
	xor.b32  	%r2467, %r2462, %r2466;
	shf.l.wrap.b32 	%r2468, %r2467, %r2467, 8;
	add.s32 	%r2469, %r2463, %r2468;
	xor.b32  	%r2470, %r2465, %r2469;
	shf.l.wrap.b32 	%r2471, %r2470, %r2470, 7;
	add.s32 	%r2472, %r2430, %r2423;
	xor.b32  	%r2473, %r2444, %r2472;
	shf.l.wrap.b32 	%r2474, %r2473, %r2473, 16;
	add.s32 	%r2475, %r2457, %r2474;
	xor.b32  	%r2476, %r2423, %r2475;
	shf.l.wrap.b32 	%r2477, %r2476, %r2476, 12;
	add.s32 	%r2478, %r2472, %r2477;
	xor.b32  	%r2479, %r2474, %r2478;
	shf.l.wrap.b32 	%r2480, %r2479, %r2479, 8;
	add.s32 	%r2481, %r2475, %r2480;
	xor.b32  	%r2482, %r2477, %r2481;
	shf.l.wrap.b32 	%r2483, %r2482, %r2482, 7;
	add.s32 	%r2484, %r2442, %r2435;
	xor.b32  	%r2485, %r2456, %r2484;
	shf.l.wrap.b32 	%r2486, %r2485, %r2485, 16;
	add.s32 	%r2487, %r2421, %r2486;
	xor.b32  	%r2488, %r2435, %r2487;
	shf.l.wrap.b32 	%r2489, %r2488, %r2488, 12;
	add.s32 	%r2490, %r2484, %r2489;
	xor.b32  	%r2491, %r2486, %r2490;
	shf.l.wrap.b32 	%r2492, %r2491, %r2491, 8;
	add.s32 	%r2493, %r2487, %r2492;
	xor.b32  	%r2494, %r2489, %r2493;
	shf.l.wrap.b32 	%r2495, %r2494, %r2494, 7;
	add.s32 	%r2496, %r2454, %r2447;
	xor.b32  	%r2497, %r2420, %r2496;
	shf.l.wrap.b32 	%r2498, %r2497, %r2497, 16;
	add.s32 	%r2499, %r2433, %r2498;
	xor.b32  	%r2500, %r2447, %r2499;
	shf.l.wrap.b32 	%r2501, %r2500, %r2500, 12;
	add.s32 	%r2502, %r2496, %r2501;
	xor.b32  	%r2503, %r2498, %r2502;
	shf.l.wrap.b32 	%r2504, %r2503, %r2503, 8;
	add.s32 	%r2505, %r2499, %r2504;
	xor.b32  	%r2506, %r2501, %r2505;
	shf.l.wrap.b32 	%r2507, %r2506, %r2506, 7;
	add.s32 	%r2508, %r2466, %r2483;
	xor.b32  	%r2509, %r2504, %r2508;
	shf.l.wrap.b32 	%r2510, %r2509, %r2509, 16;
	add.s32 	%r2511, %r2493, %r2510;
	xor.b32  	%r2512, %r2483, %r2511;
	shf.l.wrap.b32 	%r2513, %r2512, %r2512, 12;
	add.s32 	%r2514, %r2508, %r2513;
	xor.b32  	%r2515, %r2510, %r2514;
	shf.l.wrap.b32 	%r2516, %r2515, %r2515, 8;
	add.s32 	%r2517, %r2511, %r2516;
	xor.b32  	%r2518, %r2513, %r2517;
	shf.l.wrap.b32 	%r2519, %r2518, %r2518, 7;
	add.s32 	%r2520, %r2478, %r2495;
	xor.b32  	%r2521, %r2468, %r2520;
	shf.l.wrap.b32 	%r2522, %r2521, %r2521, 16;
	add.s32 	%r2523, %r2505, %r2522;
	xor.b32  	%r2524, %r2495, %r2523;
	shf.l.wrap.b32 	%r2525, %r2524, %r2524, 12;
	add.s32 	%r2526, %r2520, %r2525;
	xor.b32  	%r2527, %r2522, %r2526;
	shf.l.wrap.b32 	%r2528, %r2527, %r2527, 8;
	add.s32 	%r2529, %r2523, %r2528;
	xor.b32  	%r2530, %r2525, %r2529;
	shf.l.wrap.b32 	%r2531, %r2530, %r2530, 7;
	add.s32 	%r2532, %r2490, %r2507;
	xor.b32  	%r2533, %r2480, %r2532;
	shf.l.wrap.b32 	%r2534, %r2533, %r2533, 16;
	add.s32 	%r2535, %r2469, %r2534;
	xor.b32  	%r2536, %r2507, %r2535;
	shf.l.wrap.b32 	%r2537, %r2536, %r2536, 12;
	add.s32 	%r2538, %r2532, %r2537;
	xor.b32  	%r2539, %r2534, %r2538;
	shf.l.wrap.b32 	%r2540, %r2539, %r2539, 8;
	add.s32 	%r2541, %r2535, %r2540;
	xor.b32  	%r2542, %r2537, %r2541;
	shf.l.wrap.b32 	%r2543, %r2542, %r2542, 7;
	add.s32 	%r2544, %r2502, %r2471;
	xor.b32  	%r2545, %r2492, %r2544;
	shf.l.wrap.b32 	%r2546, %r2545, %r2545, 16;
	add.s32 	%r2547, %r2481, %r2546;
	xor.b32  	%r2548, %r2471, %r2547;
	shf.l.wrap.b32 	%r2549, %r2548, %r2548, 12;
	add.s32 	%r2550, %r2544, %r2549;
	xor.b32  	%r2551, %r2546, %r2550;
	shf.l.wrap.b32 	%r2552, %r2551, %r2551, 8;
	add.s32 	%r2553, %r2547, %r2552;
	xor.b32  	%r2554, %r2549, %r2553;
	shf.l.wrap.b32 	%r2555, %r2554, %r2554, 7;
	add.s32 	%r2556, %r2514, %r2555;
	xor.b32  	%r2557, %r2528, %r2556;
	shf.l.wrap.b32 	%r2558, %r2557, %r2557, 16;
	add.s32 	%r2559, %r2541, %r2558;
	xor.b32  	%r2560, %r2555, %r2559;
	shf.l.wrap.b32 	%r2561, %r2560, %r2560, 12;
	add.s32 	%r2562, %r2556, %r2561;
	xor.b32  	%r2563, %r2558, %r2562;
	shf.l.wrap.b32 	%r2564, %r2563, %r2563, 8;
	add.s32 	%r2565, %r2526, %r2519;
	xor.b32  	%r2566, %r2540, %r2565;
	shf.l.wrap.b32 	%r2567, %r2566, %r2566, 16;
	add.s32 	%r2568, %r2553, %r2567;
	xor.b32  	%r2569, %r2519, %r2568;
	shf.l.wrap.b32 	%r2570, %r2569, %r2569, 12;
	add.s32 	%r2571, %r2565, %r2570;
	xor.b32  	%r2572, %r2567, %r2571;
	shf.l.wrap.b32 	%r2573, %r2572, %r2572, 8;
	add.s32 	%r2574, %r2568, %r2573;
	xor.b32  	%r2575, %r2570, %r2574;
	shf.l.wrap.b32 	%r2576, %r2575, %r2575, 7;
	add.s32 	%r2577, %r2538, %r2531;
	xor.b32  	%r2578, %r2552, %r2577;
	shf.l.wrap.b32 	%r2579, %r2578, %r2578, 16;
	add.s32 	%r2580, %r2517, %r2579;
	xor.b32  	%r2581, %r2531, %r2580;
	shf.l.wrap.b32 	%r2582, %r2581, %r2581, 12;
	add.s32 	%r2583, %r2577, %r2582;
	xor.b32  	%r2584, %r2579, %r2583;
	shf.l.wrap.b32 	%r2585, %r2584, %r2584, 8;
	add.s32 	%r2586, %r2580, %r2585;
	xor.b32  	%r2587, %r2582, %r2586;
	shf.l.wrap.b32 	%r2588, %r2587, %r2587, 7;
	add.s32 	%r2589, %r2550, %r2543;
	xor.b32  	%r2590, %r2516, %r2589;
	shf.l.wrap.b32 	%r2591, %r2590, %r2590, 16;
	add.s32 	%r2592, %r2529, %r2591;
	xor.b32  	%r2593, %r2543, %r2592;
	shf.l.wrap.b32 	%r2594, %r2593, %r2593, 12;
	add.s32 	%r2595, %r2589, %r2594;
	xor.b32  	%r2596, %r2591, %r2595;
	shf.l.wrap.b32 	%r2597, %r2596, %r2596, 8;
	add.s32 	%r2598, %r2592, %r2597;
	add.s32 	%r2599, %r2562, %r2576;
	xor.b32  	%r2600, %r2597, %r2599;
	shf.l.wrap.b32 	%r2601, %r2600, %r2600, 16;
	add.s32 	%r2602, %r2586, %r2601;
	xor.b32  	%r2603, %r2576, %r2602;
	shf.l.wrap.b32 	%r2604, %r2603, %r2603, 12;
	add.s32 	%r2605, %r2599, %r2604;
	add.s32 	%r2606, %r2571, %r2588;
	xor.b32  	%r2607, %r2564, %r2606;
	shf.l.wrap.b32 	%r2608, %r2607, %r2607, 16;
	add.s32 	%r2609, %r2598, %r2608;
	xor.b32  	%r2610, %r2588, %r2609;
	shf.l.wrap.b32 	%r2611, %r2610, %r2610, 12;
	add.s32 	%r2612, %r2606, %r2611;
	add.s32 	%r2613, %r2605, 1634760805;
	add.s32 	%r2614, %r2612, 857760878;
	cvt.u64.u32 	%rd56, %r2614;
	shl.b64 	%rd57, %rd56, 32;
	cvt.u64.u32 	%rd58, %r2613;
	or.b64  	%rd10, %rd57, %rd58;
	or.b64  	%rd59, %rd57, %rd37;
	and.b64  	%rd60, %rd59, -4294967296;
	setp.ne.s64 	%p5, %rd60, 0;
	@%p5 bra 	$L__BB1_7;
	cvt.u32.u64 	%r2615, %rd37;
	cvt.u32.u64 	%r2616, %rd10;
	rem.u32 	%r2617, %r2616, %r2615;
	cvt.u64.u32 	%rd86, %r2617;
	bra.uni 	$L__BB1_8;
$L__BB1_7:
	rem.u64 	%rd86, %rd10, %rd37;
$L__BB1_8:
	or.b64  	%rd61, %rd85, %rd37;
	and.b64  	%rd62, %rd61, -4294967296;
	setp.ne.s64 	%p6, %rd62, 0;
	@%p6 bra 	$L__BB1_10;
	cvt.u32.u64 	%r2618, %rd37;
	cvt.u32.u64 	%r2619, %rd85;
	rem.u32 	%r2620, %r2619, %r2618;
	cvt.u64.u32 	%rd87, %r2620;
	bra.uni 	$L__BB1_11;
$L__BB1_10:
	rem.u64 	%rd87, %rd85, %rd37;
$L__BB1_11:
	add.s64 	%rd63, %rd86, %rd37;
	sub.s64 	%rd17, %rd63, %rd87;
	or.b64  	%rd64, %rd17, %rd37;
	and.b64  	%rd65, %rd64, -4294967296;
	setp.ne.s64 	%p7, %rd65, 0;
	@%p7 bra 	$L__BB1_13;
	cvt.u32.u64 	%r2621, %rd37;
	cvt.u32.u64 	%r2622, %rd17;
	rem.u32 	%r2623, %r2622, %r2621;
	cvt.u64.u32 	%rd88, %r2623;
	bra.uni 	$L__BB1_14;
$L__BB1_13:
	rem.u64 	%rd88, %rd17, %rd37;
$L__BB1_14:
	max.u64 	%rd66, %rd85, %rd88;
	cvt.u32.u64 	%r2624, %rd66;
	add.s32 	%r2625, %r72, -2147483648;
	xor.b32  	%r2626, %r2625, %r57;
	shf.l.wrap.b32 	%r2627, %r2626, %r2626, 16;
	add.s32 	%r2628, %r55, %r2627;
	xor.b32  	%r2629, %r53, %r2628;
	shf.l.wrap.b32 	%r2630, %r2629, %r2629, 12;
	add.s32 	%r2631, %r57, %r2630;
	xor.b32  	%r2632, %r2627, %r2631;
	shf.l.wrap.b32 	%r2633, %r2632, %r2632, 8;
	add.s32 	%r2634, %r2628, %r2633;
	xor.b32  	%r2635, %r2630, %r2634;
	shf.l.wrap.b32 	%r2636, %r2635, %r2635, 7;
	xor.b32  	%r2637, %r58, %r2624;
	shf.l.wrap.b32 	%r2638, %r2637, %r2637, 16;
	add.s32 	%r2639, %r56, %r2638;
	xor.b32  	%r2640, %r54, %r2639;
	shf.l.wrap.b32 	%r2641, %r2640, %r2640, 12;
	add.s32 	%r2642, %r58, %r2641;
	xor.b32  	%r2643, %r2638, %r2642;
	shf.l.wrap.b32 	%r2644, %r2643, %r2643, 8;
	add.s32 	%r2645, %r2639, %r2644;
	xor.b32  	%r2646, %r2641, %r2645;
	shf.l.wrap.b32 	%r2647, %r2646, %r2646, 7;
	add.s32 	%r2648, %r2631, %r2647;
	xor.b32  	%r2649, %r65, %r2648;
	shf.l.wrap.b32 	%r2650, %r2649, %r2649, 16;
	add.s32 	%r2651, %r62, %r2650;
	xor.b32  	%r2652, %r2647, %r2651;
	shf.l.wrap.b32 	%r2653, %r2652, %r2652, 12;
	add.s32 	%r2654, %r2648, %r2653;
	xor.b32  	%r2655, %r2650, %r2654;
	shf.l.wrap.b32 	%r2656, %r2655, %r2655, 8;
	add.s32 	%r2657, %r2651, %r2656;
	xor.b32  	%r2658, %r2653, %r2657;
	shf.l.wrap.b32 	%r2659, %r2658, %r2658, 7;
	add.s32 	%r2660, %r2642, %r63;
	xor.b32  	%r2661, %r2633, %r2660;
	shf.l.wrap.b32 	%r2662, %r2661, %r2661, 16;
	add.s32 	%r2663, %r66, %r2662;
	xor.b32  	%r2664, %r63, %r2663;
	shf.l.wrap.b32 	%r2665, %r2664, %r2664, 12;
	add.s32 	%r2666, %r2660, %r2665;
	xor.b32  	%r2667, %r2662, %r2666;
	shf.l.wrap.b32 	%r2668, %r2667, %r2667, 8;
	add.s32 	%r2669, %r2663, %r2668;
	xor.b32  	%r2670, %r2665, %r2669;
	shf.l.wrap.b32 	%r2671, %r2670, %r2670, 7;
	xor.b32  	%r2672, %r2644, %r69;
	shf.l.wrap.b32 	%r2673, %r2672, %r2672, 16;
	add.s32 	%r2674, %r2634, %r2673;
	xor.b32  	%r2675, %r67, %r2674;
	shf.l.wrap.b32 	%r2676, %r2675, %r2675, 12;
	add.s32 	%r2677, %r69, %r2676;
	xor.b32  	%r2678, %r2673, %r2677;
	shf.l.wrap.b32 	%r2679, %r2678, %r2678, 8;
	add.s32 	%r2680, %r2674, %r2679;
	xor.b32  	%r2681, %r2676, %r2680;
	shf.l.wrap.b32 	%r2682, %r2681, %r2681, 7;
	add.s32 	%r2683, %r64, %r2636;
	xor.b32  	%r2684, %r61, %r2683;
	shf.l.wrap.b32 	%r2685, %r2684, %r2684, 16;
	add.s32 	%r2686, %r2645, %r2685;
	xor.b32  	%r2687, %r2636, %r2686;
	shf.l.wrap.b32 	%r2688, %r2687, %r2687, 12;
	add.s32 	%r2689, %r2683, %r2688;
	xor.b32  	%r2690, %r2685, %r2689;
	shf.l.wrap.b32 	%r2691, %r2690, %r2690, 8;
	add.s32 	%r2692, %r2686, %r2691;
	xor.b32  	%r2693, %r2688, %r2692;
	shf.l.wrap.b32 	%r2694, %r2693, %r2693, 7;
	add.s32 	%r2695, %r2654, %r2694;
	xor.b32  	%r2696, %r2668, %r2695;
	shf.l.wrap.b32 	%r2697, %r2696, %r2696, 16;
	add.s32 	%r2698, %r2680, %r2697;
	xor.b32  	%r2699, %r2694, %r2698;
	shf.l.wrap.b32 	%r2700, %r2699, %r2699, 12;
	add.s32 	%r2701, %r2695, %r2700;
	xor.b32  	%r2702, %r2697, %r2701;
	shf.l.wrap.b32 	%r2703, %r2702, %r2702, 8;
	add.s32 	%r2704, %r2698, %r2703;
	xor.b32  	%r2705, %r2700, %r2704;
	shf.l.wrap.b32 	%r2706, %r2705, %r2705, 7;
	add.s32 	%r2707, %r2666, %r2659;
	xor.b32  	%r2708, %r2679, %r2707;
	shf.l.wrap.b32 	%r2709, %r2708, %r2708, 16;
	add.s32 	%r2710, %r2692, %r2709;
	xor.b32  	%r2711, %r2659, %r2710;
	shf.l.wrap.b32 	%r2712, %r2711, %r2711, 12;
	add.s32 	%r2713, %r2707, %r2712;
	xor.b32  	%r2714, %r2709, %r2713;
	shf.l.wrap.b32 	%r2715, %r2714, %r2714, 8;
	add.s32 	%r2716, %r2710, %r2715;
	xor.b32  	%r2717, %r2712, %r2716;
	shf.l.wrap.b32 	%r2718, %r2717, %r2717, 7;
	add.s32 	%r2719, %r2677, %r2671;
	xor.b32  	%r2720, %r2691, %r2719;
	shf.l.wrap.b32 	%r2721, %r2720, %r2720, 16;
	add.s32 	%r2722, %r2657, %r2721;
	xor.b32  	%r2723, %r2671, %r2722;
	shf.l.wrap.b32 	%r2724, %r2723, %r2723, 12;
	add.s32 	%r2725, %r2719, %r2724;
	xor.b32  	%r2726, %r2721, %r2725;
	shf.l.wrap.b32 	%r2727, %r2726, %r2726, 8;
	add.s32 	%r2728, %r2722, %r2727;
	xor.b32  	%r2729, %r2724, %r2728;
	shf.l.wrap.b32 	%r2730, %r2729, %r2729, 7;
	add.s32 	%r2731, %r2689, %r2682;
	xor.b32  	%r2732, %r2656, %r2731;
	shf.l.wrap.b32 	%r2733, %r2732, %r2732, 16;
	add.s32 	%r2734, %r2669, %r2733;
	xor.b32  	%r2735, %r2682, %r2734;
	shf.l.wrap.b32 	%r2736, %r2735, %r2735, 12;
	add.s32 	%r2737, %r2731, %r2736;
	xor.b32  	%r2738, %r2733, %r2737;
	shf.l.wrap.b32 	%r2739, %r2738, %r2738, 8;
	add.s32 	%r2740, %r2734, %r2739;
	xor.b32  	%r2741, %r2736, %r2740;
	shf.l.wrap.b32 	%r2742, %r2741, %r2741, 7;
	add.s32 	%r2743, %r2701, %r2718;
	xor.b32  	%r2744, %r2739, %r2743;
	shf.l.wrap.b32 	%r2745, %r2744, %r2744, 16;
	add.s32 	%r2746, %r2728, %r2745;
	xor.b32  	%r2747, %r2718, %r2746;
	shf.l.wrap.b32 	%r2748, %r2747, %r2747, 12;
	add.s32 	%r2749, %r2743, %r2748;
	xor.b32  	%r2750, %r2745, %r2749;
	shf.l.wrap.b32 	%r2751, %r2750, %r2750, 8;
	add.s32 	%r2752, %r2746, %r2751;
	xor.b32  	%r2753, %r2748, %r2752;
	shf.l.wrap.b32 	%r2754, %r2753, %r2753, 7;
	add.s32 	%r2755, %r2713, %r2730;
	xor.b32  	%r2756, %r2703, %r2755;
	shf.l.wrap.b32 	%r2757, %r2756, %r2756, 16;
	add.s32 	%r2758, %r2740, %r2757;
	xor.b32  	%r2759, %r2730, %r2758;
	shf.l.wrap.b32 	%r2760, %r2759, %r2759, 12;
	add.s32 	%r2761, %r2755, %r2760;
	xor.b32  	%r2762, %r2757, %r2761;
	shf.l.wrap.b32 	%r2763, %r2762, %r2762, 8;
	add.s32 	%r2764, %r2758, %r2763;
	xor.b32  	%r2765, %r2760, %r2764;
	shf.l.wrap.b32 	%r2766, %r2765, %r2765, 7;
	add.s32 	%r2767, %r2725, %r2742;
	xor.b32  	%r2768, %r2715, %r2767;
	shf.l.wrap.b32 	%r2769, %r2768, %r2768, 16;
	add.s32 	%r2770, %r2704, %r2769;
	xor.b32  	%r2771, %r2742, %r2770;
	shf.l.wrap.b32 	%r2772, %r2771, %r2771, 12;
	add.s32 	%r2773, %r2767, %r2772;
	xor.b32  	%r2774, %r2769, %r2773;
	shf.l.wrap.b32 	%r2775, %r2774, %r2774, 8;
	add.s32 	%r2776, %r2770, %r2775;
	xor.b32  	%r2777, %r2772, %r2776;
	shf.l.wrap.b32 	%r2778, %r2777, %r2777, 7;
	add.s32 	%r2779, %r2737, %r2706;
	xor.b32  	%r2780, %r2727, %r2779;
	shf.l.wrap.b32 	%r2781, %r2780, %r2780, 16;
	add.s32 	%r2782, %r2716, %r2781;
	xor.b32  	%r2783, %r2706, %r2782;
	shf.l.wrap.b32 	%r2784, %r2783, %r2783, 12;
	add.s32 	%r2785, %r2779, %r2784;
	xor.b32  	%r2786, %r2781, %r2785;
	shf.l.wrap.b32 	%r2787, %r2786, %r2786, 8;
	add.s32 	%r2788, %r2782, %r2787;
	xor.b32  	%r2789, %r2784, %r2788;
	shf.l.wrap.b32 	%r2790, %r2789, %r2789, 7;
	add.s32 	%r2791, %r2749, %r2790;
	xor.b32  	%r2792, %r2763, %r2791;
	shf.l.wrap.b32 	%r2793, %r2792, %r2792, 16;
	add.s32 	%r2794, %r2776, %r2793;
	xor.b32  	%r2795, %r2790, %r2794;
	shf.l.wrap.b32 	%r2796, %r2795, %r2795, 12;
	add.s32 	%r2797, %r2791, %r2796;
	xor.b32  	%r2798, %r2793, %r2797;
	shf.l.wrap.b32 	%r2799, %r2798, %r2798, 8;
	add.s32 	%r2800, %r2794, %r2799;
	xor.b32  	%r2801, %r2796, %r2800;
	shf.l.wrap.b32 	%r2802, %r2801, %r2801, 7;
	add.s32 	%r2803, %r2761, %r2754;
	xor.b32  	%r2804, %r2775, %r2803;
	shf.l.wrap.b32 	%r2805, %r2804, %r2804, 16;
	add.s32 	%r2806, %r2788, %r2805;
	xor.b32  	%r2807, %r2754, %r2806;
	shf.l.wrap.b32 	%r2808, %r2807, %r2807, 12;
	add.s32 	%r2809, %r2803, %r2808;
	xor.b32  	%r2810, %r2805, %r2809;
	shf.l.wrap.b32 	%r2811, %r2810, %r2810, 8;
	add.s32 	%r2812, %r2806, %r2811;
	xor.b32  	%r2813, %r2808, %r2812;
	shf.l.wrap.b32 	%r2814, %r2813, %r2813, 7;
	add.s32 	%r2815, %r2773, %r2766;
	xor.b32  	%r2816, %r2787, %r2815;
	shf.l.wrap.b32 	%r2817, %r2816, %r2816, 16;
	add.s32 	%r2818, %r2752, %r2817;
	xor.b32  	%r2819, %r2766, %r2818;
	shf.l.wrap.b32 	%r2820, %r2819, %r2819, 12;
	add.s32 	%r2821, %r2815, %r2820;
	xor.b32  	%r2822, %r2817, %r2821;
	shf.l.wrap.b32 	%r2823, %r2822, %r2822, 8;
	add.s32 	%r2824, %r2818, %r2823;
	xor.b32  	%r2825, %r2820, %r2824;
	shf.l.wrap.b32 	%r2826, %r2825, %r2825, 7;
	add.s32 	%r2827, %r2785, %r2778;
	xor.b32  	%r2828, %r2751, %r2827;
	shf.l.wrap.b32 	%r2829, %r2828, %r2828, 16;
	add.s32 	%r2830, %r2764, %r2829;
	xor.b32  	%r2831, %r2778, %r2830;
	shf.l.wrap.b32 	%r2832, %r2831, %r2831, 12;
	add.s32 	%r2833, %r2827, %r2832;
	xor.b32  	%r2834, %r2829, %r2833;
	shf.l.wrap.b32 	%r2835, %r2834, %r2834, 8;
	add.s32 	%r2836, %r2830, %r2835;
	xor.b32  	%r2837, %r2832, %r2836;
	shf.l.wrap.b32 	%r2838, %r2837, %r2837, 7;
	add.s32 	%r2839, %r2797, %r2814;
	xor.b32  	%r2840, %r2835, %r2839;
	shf.l.wrap.b32 	%r2841, %r2840, %r2840, 16;
	add.s32 	%r2842, %r2824, %r2841;
	xor.b32  	%r2843, %r2814, %r2842;
	shf.l.wrap.b32 	%r2844, %r2843, %r2843, 12;
	add.s32 	%r2845, %r2839, %r2844;
	xor.b32  	%r2846, %r2841, %r2845;
	shf.l.wrap.b32 	%r2847, %r2846, %r2846, 8;
	add.s32 	%r2848, %r2842, %r2847;
	xor.b32  	%r2849, %r2844, %r2848;
	shf.l.wrap.b32 	%r2850, %r2849, %r2849, 7;
	add.s32 	%r2851, %r2809, %r2826;
	xor.b32  	%r2852, %r2799, %r2851;
	shf.l.wrap.b32 	%r2853, %r2852, %r2852, 16;
	add.s32 	%r2854, %r2836, %r2853;
	xor.b32  	%r2855, %r2826, %r2854;
	shf.l.wrap.b32 	%r2856, %r2855, %r2855, 12;
	add.s32 	%r2857, %r2851, %r2856;
	xor.b32  	%r2858, %r2853, %r2857;
	shf.l.wrap.b32 	%r2859, %r2858, %r2858, 8;
	add.s32 	%r2860, %r2854, %r2859;
	xor.b32  	%r2861, %r2856, %r2860;
	shf.l.wrap.b32 	%r2862, %r2861, %r2861, 7;
	add.s32 	%r2863, %r2821, %r2838;
	xor.b32  	%r2864, %r2811, %r2863;
	shf.l.wrap.b32 	%r2865, %r2864, %r2864, 16;
	add.s32 	%r2866, %r2800, %r2865;
	xor.b32  	%r2867, %r2838, %r2866;
	shf.l.wrap.b32 	%r2868, %r2867, %r2867, 12;
	add.s32 	%r2869, %r2863, %r2868;
	xor.b32  	%r2870, %r2865, %r2869;
	shf.l.wrap.b32 	%r2871, %r2870, %r2870, 8;
	add.s32 	%r2872, %r2866, %r2871;
	xor.b32  	%r2873, %r2868, %r2872;
	shf.l.wrap.b32 	%r2874, %r2873, %r2873, 7;
	add.s32 	%r2875, %r2833, %r2802;
	xor.b32  	%r2876, %r2823, %r2875;
	shf.l.wrap.b32 	%r2877, %r2876, %r2876, 16;
	add.s32 	%r2878, %r2812, %r2877;
	xor.b32  	%r2879, %r2802, %r2878;
	shf.l.wrap.b32 	%r2880, %r2879, %r2879, 12;
	add.s32 	%r2881, %r2875, %r2880;
	xor.b32  	%r2882, %r2877, %r2881;
	shf.l.wrap.b32 	%r2883, %r2882, %r2882, 8;
	add.s32 	%r2884, %r2878, %r2883;
	xor.b32  	%r2885, %r2880, %r2884;
	shf.l.wrap.b32 	%r2886, %r2885, %r2885, 7;
	add.s32 	%r2887, %r2845, %r2886;
	xor.b32  	%r2888, %r2859, %r2887;
	shf.l.wrap.b32 	%r2889, %r2888, %r2888, 16;
	add.s32 	%r2890, %r2872, %r2889;
	xor.b32  	%r2891, %r2886, %r2890;
	shf.l.wrap.b32 	%r2892, %r2891, %r2891, 12;
	add.s32 	%r2893, %r2887, %r2892;
	add.s32 	%r2894, %r2857, %r2850;
	xor.b32  	%r2895, %r2871, %r2894;
	shf.l.wrap.b32 	%r2896, %r2895, %r2895, 16;
	add.s32 	%r2897, %r2884, %r2896;
	xor.b32  	%r2898, %r2850, %r2897;
	shf.l.wrap.b32 	%r2899, %r2898, %r2898, 12;
	add.s32 	%r2900, %r2894, %r2899;
	xor.b32  	%r2901, %r2896, %r2900;
	shf.l.wrap.b32 	%r2902, %r2901, %r2901, 8;
	add.s32 	%r2903, %r2897, %r2902;
	xor.b32  	%r2904, %r2899, %r2903;
	shf.l.wrap.b32 	%r2905, %r2904, %r2904, 7;
	add.s32 	%r2906, %r2869, %r2862;
	xor.b32  	%r2907, %r2883, %r2906;
	shf.l.wrap.b32 	%r2908, %r2907, %r2907, 16;
	add.s32 	%r2909, %r2848, %r2908;
	xor.b32  	%r2910, %r2862, %r2909;
	shf.l.wrap.b32 	%r2911, %r2910, %r2910, 12;
	add.s32 	%r2912, %r2906, %r2911;
	xor.b32  	%r2913, %r2908, %r2912;
	shf.l.wrap.b32 	%r2914, %r2913, %r2913, 8;
	add.s32 	%r2915, %r2909, %r2914;
	add.s32 	%r2916, %r2881, %r2874;
	xor.b32  	%r2917, %r2847, %r2916;
	shf.l.wrap.b32 	%r2918, %r2917, %r2917, 16;
	add.s32 	%r2919, %r2860, %r2918;
	xor.b32  	%r2920, %r2874, %r2919;
	shf.l.wrap.b32 	%r2921, %r2920, %r2920, 12;
	add.s32 	%r2922, %r2916, %r2921;
	xor.b32  	%r2923, %r2918, %r2922;
	shf.l.wrap.b32 	%r2924, %r2923, %r2923, 8;
	add.s32 	%r2925, %r2893, %r2905;
	xor.b32  	%r2926, %r2924, %r2925;
	shf.l.wrap.b32 	%r2927, %r2926, %r2926, 16;
	add.s32 	%r2928, %r2915, %r2927;
	xor.b32  	%r2929, %r2905, %r2928;
	shr.u32 	%r2930, %r2929, 20;
	add.s32 	%r2931, %r2925, %r2930;
	and.b32  	%r2932, %r2931, 1;
	setp.eq.b32 	%p8, %r2932, 1;
	selp.b64 	%rd85, %rd85, %rd88, %p8;
	add.s32 	%r2933, %r2933, -1;
	setp.ne.s32 	%p9, %r72, 0;
	@%p9 bra 	$L__BB1_5;
	setp.ge.u64 	%p10, %rd85, %rd37;
	@%p10 bra 	$L__BB1_18;
	mad.lo.s64 	%rd22, %rd80, %rd37, %rd85;
	setp.ge.u64 	%p11, %rd22, %rd36;
	@%p11 bra 	$L__BB1_18;
	ld.param.u64 	%rd77, [hint_gen_kernel_param_2];
	cvta.to.global.u64 	%rd67, %rd77;
	mad.lo.s64 	%rd68, %rd22, 40, %rd67;
	ld.global.nc.u64 	%rd69, [%rd68];
	xor.b64  	%rd89, %rd69, %rd89;
	ld.global.nc.u64 	%rd70, [%rd68+8];
	xor.b64  	%rd90, %rd70, %rd90;
	ld.global.nc.u64 	%rd71, [%rd68+16];
	xor.b64  	%rd91, %rd71, %rd91;
	ld.global.nc.u64 	%rd72, [%rd68+24];
	xor.b64  	%rd92, %rd72, %rd92;
$L__BB1_18:
	add.s64 	%rd80, %rd80, 1;
	setp.ne.s64 	%p12, %rd80, %rd38;
	@%p12 bra 	$L__BB1_3;
$L__BB1_19:
	ld.param.u64 	%rd79, [hint_gen_kernel_param_4];
	cvta.to.global.u64 	%rd73, %rd79;
	mul.wide.u32 	%rd74, %r1, 32;
	add.s64 	%rd75, %rd73, %rd74;
	st.global.u64 	[%rd75], %rd89;
	st.global.u64 	[%rd75+8], %rd90;
	st.global.u64 	[%rd75+16], %rd91;
	st.global.u64 	[%rd75+24], %rd92;
$L__BB1_20:
	ret;

}
	// .globl	hint_gen_kernel_tiled
.visible .entry hint_gen_kernel_tiled(
	.param .align 8 .b8 hint_gen_kernel_tiled_param_0[40],
	.param .u64 .ptr .align 1 hint_gen_kernel_tiled_param_1,
	.param .u64 .ptr .align 1 hint_gen_kernel_tiled_param_2,
	.param .u64 .ptr .align 1 hint_gen_kernel_tiled_param_3,
	.param .u64 .ptr .align 1 hint_gen_kernel_tiled_param_4
)
{
	.local .align 8 .b8 	__local_depot2[64];
	.reg .b64 	%SP;
	.reg .b64 	%SPL;
	.reg .pred 	%p<33>;
	.reg .b16 	%rs<5>;
	.reg .b32 	%r<3077>;
	.reg .b64 	%rd<162>;

	mov.u64 	%SPL, __local_depot2;
	ld.param.v2.u32 	{%r120, %r121}, [hint_gen_kernel_tiled_param_0+32];
	ld.param.u64 	%rd64, [hint_gen_kernel_tiled_param_0+16];
	ld.param.u64 	%rd63, [hint_gen_kernel_tiled_param_0+8];
	ld.param.u64 	%rd62, [hint_gen_kernel_tiled_param_0];
	ld.param.v2.u32 	{%r118, %r119}, [hint_gen_kernel_tiled_param_0+24];
	add.u64 	%rd1, %SPL, 0;
	mov.u32 	%r122, %ctaid.x;
	mov.u32 	%r123, %ntid.x;
	mov.u32 	%r124, %tid.x;
	mad.lo.s32 	%r1, %r122, %r123, %r124;
	setp.ge.u32 	%p1, %r1, %r119;
	@%p1 bra 	$L__BB2_43;
	setp.eq.s64 	%p2, %rd64, 0;
	mov.b64 	%rd154, 0;
	mov.u64 	%rd155, %rd154;
	mov.u64 	%rd156, %rd154;
	mov.u64 	%rd157, %rd154;
	@%p2 bra 	$L__BB2_42;
	ld.const.u32 	%r2, [SHA256_H0];
	ld.const.u32 	%r3, [SHA256_H0+4];
	ld.const.u32 	%r4, [SHA256_H0+8];
	ld.const.u32 	%r5, [SHA256_H0+12];
	ld.const.u32 	%r6, [SHA256_H0+16];
	ld.const.u32 	%r7, [SHA256_H0+20];
	ld.const.u32 	%r8, [SHA256_H0+24];
	ld.const.u32 	%r9, [SHA256_H0+28];
	shf.l.wrap.b32 	%r126, %r6, %r6, 26;
	shf.l.wrap.b32 	%r127, %r6, %r6, 21;
	xor.b32  	%r128, %r126, %r127;
	shf.l.wrap.b32 	%r129, %r6, %r6, 7;
	xor.b32  	%r130, %r128, %r129;
	and.b32  	%r131, %r6, %r7;
	not.b32 	%r132, %r6;
	and.b32  	%r133, %r8, %r132;
	or.b32  	%r134, %r131, %r133;
	ld.const.u32 	%r135, [SHA256_K];
	add.s32 	%r136, %r130, %r134;
	add.s32 	%r137, %r136, %r9;
	add.s32 	%r10, %r137, %r135;
	shf.l.wrap.b32 	%r138, %r2, %r2, 30;
	shf.l.wrap.b32 	%r139, %r2, %r2, 19;
	xor.b32  	%r140, %r138, %r139;
	shf.l.wrap.b32 	%r141, %r2, %r2, 10;
	xor.b32  	%r142, %r140, %r141;
	xor.b32  	%r143, %r3, %r4;
	and.b32  	%r144, %r2, %r143;
	and.b32  	%r145, %r3, %r4;
	xor.b32  	%r146, %r144, %r145;
	add.s32 	%r11, %r142, %r146;
	ld.const.u32 	%r147, [SHA256_K+4];
	add.s32 	%r12, %r8, %r147;
	ld.const.u32 	%r148, [SHA256_K+8];
	add.s32 	%r13, %r7, %r148;
	ld.const.u32 	%r149, [SHA256_K+12];
	add.s32 	%r14, %r6, %r149;
	ld.const.u32 	%r15, [SHA256_K+16];
	ld.const.u32 	%r16, [SHA256_K+20];
	ld.const.u32 	%r150, [SHA256_K+32];
	add.s32 	%r17, %r150, 1886548096;
	ld.const.u32 	%r151, [SHA256_K+60];
	add.s32 	%r18, %r151, 280;
	ld.const.u32 	%r19, [SHA256_K+64];
	ld.const.u32 	%r20, [SHA256_K+68];
	ld.const.u32 	%r21, [SHA256_K+72];
	ld.const.u32 	%r22, [SHA256_K+76];
	ld.const.u32 	%r23, [SHA256_K+80];
	ld.const.u32 	%r24, [SHA256_K+84];
	ld.const.u32 	%r25, [SHA256_K+88];
	ld.const.u32 	%r26, [SHA256_K+92];
	ld.const.u32 	%r27, [SHA256_K+96];
	ld.const.u32 	%r28, [SHA256_K+100];
	ld.const.u32 	%r29, [SHA256_K+104];
	ld.const.u32 	%r30, [SHA256_K+108];
	ld.const.u32 	%r31, [SHA256_K+112];
	ld.const.u32 	%r32, [SHA256_K+148];
	ld.const.u32 	%r33, [SHA256_K+188];
	ld.const.u32 	%r34, [SHA256_K+192];
	ld.const.u32 	%r35, [SHA256_K+196];
	ld.const.u32 	%r36, [SHA256_K+200];
	ld.const.u32 	%r37, [SHA256_K+204];
	ld.const.u32 	%r38, [SHA256_K+208];
	ld.const.u32 	%r39, [SHA256_K+212];
	ld.const.u32 	%r40, [SHA256_K+216];
	ld.const.u32 	%r41, [SHA256_K+220];
	ld.const.u32 	%r42, [SHA256_K+224];
	ld.const.u32 	%r43, [SHA256_K+228];
	ld.const.u32 	%r44, [SHA256_K+232];
	ld.const.u32 	%r45, [SHA256_K+236];
	ld.const.u32 	%r46, [SHA256_K+240];
	ld.const.u32 	%r47, [SHA256_K+244];
	ld.const.u32 	%r48, [SHA256_K+248];
	mov.b64 	%rd139, 0;
	ld.const.u32 	%r49, [SHA256_K+252];
	add.s64 	%rd73, %rd64, 7;
	shr.u64 	%rd74, %rd73, 3;
	mov.u64 	%rd157, %rd139;
	mov.u64 	%rd156, %rd139;
	mov.u64 	%rd155, %rd139;
	mov.u64 	%rd154, %rd139;
$L__BB2_3:
	ld.param.u64 	%rd137, [hint_gen_kernel_tiled_param_3];
	cvt.u32.u64 	%r152, %rd139;
	shr.u64 	%rd72, %rd139, 3;
	cvt.u32.u64 	%r153, %rd72;
	cvt.u32.u64 	%r154, %rd74;
	mad.lo.s32 	%r155, %r1, %r154, %r153;
	cvt.u64.u32 	%rd75, %r155;
	cvta.to.global.u64 	%rd76, %rd137;
	add.s64 	%rd77, %rd76, %rd75;
	ld.global.nc.u8 	%rs2, [%rd77];
	cvt.u16.u8 	%rs3, %rs2;
	and.b32  	%r156, %r152, 7;
	shr.u16 	%rs4, %rs3, %r156;
	and.b16  	%rs1, %rs4, 1;
	setp.eq.b16 	%p3, %rs1, 1;
	mov.b32 	%r157, -1;
	vote.sync.ballot.b32 	%r158, %p3, %r157;
	setp.eq.s32 	%p5, %r158, 0;
	@%p5 bra 	$L__BB2_41;
	mov.u32 	%r159, %tid.x;
	and.b32  	%r160, %r159, 31;
	setp.ne.s32 	%p6, %r160, 0;
	@%p6 bra 	$L__BB2_6;
	ld.param.u64 	%rd135, [hint_gen_kernel_tiled_param_1];
	cvta.to.global.u64 	%rd78, %rd135;
	shl.b64 	%rd79, %rd139, 5;
	add.s64 	%rd80, %rd78, %rd79;
	ld.global.nc.u32 	%r161, [%rd80];
	ld.global.nc.u32 	%r162, [%rd80+4];
	ld.global.nc.u32 	%r163, [%rd80+8];
	ld.global.nc.u32 	%r164, [%rd80+12];
	ld.global.nc.u32 	%r165, [%rd80+16];
	ld.global.nc.u32 	%r166, [%rd80+20];
	ld.global.nc.u32 	%r167, [%rd80+24];
	ld.global.nc.u32 	%r168, [%rd80+28];
	prmt.b32 	%r169, %r161, 0, 291;
	prmt.b32 	%r170, %r162, 0, 291;
	prmt.b32 	%r171, %r163, 0, 291;
	prmt.b32 	%r172, %r164, 0, 291;
	prmt.b32 	%r173, %r165, 0, 291;
	prmt.b32 	%r174, %r166, 0, 291;
	prmt.b32 	%r175, %r167, 0, 291;
	prmt.b32 	%r176, %r168, 0, 291;
	shf.l.wrap.b32 	%r177, %r170, %r170, 25;
	shf.l.wrap.b32 	%r178, %r170, %r170, 14;
	xor.b32  	%r179, %r177, %r178;
	shr.u32 	%r180, %r170, 3;
	xor.b32  	%r181, %r179, %r180;
	add.s32 	%r182, %r169, %r181;
	shf.l.wrap.b32 	%r183, %r171, %r171, 25;
	shf.l.wrap.b32 	%r184, %r171, %r171, 14;
	xor.b32  	%r185, %r183, %r184;
	shr.u32 	%r186, %r171, 3;
	xor.b32  	%r187, %r185, %r186;
	add.s32 	%r188, %r170, %r187;
	add.s32 	%r189, %r188, 11468800;
	shf.l.wrap.b32 	%r190, %r182, %r182, 15;
	shf.l.wrap.b32 	%r191, %r182, %r182, 13;
	xor.b32  	%r192, %r190, %r191;
	shr.u32 	%r193, %r182, 10;
	xor.b32  	%r194, %r192, %r193;
	shf.l.wrap.b32 	%r195, %r172, %r172, 25;
	shf.l.wrap.b32 	%r196, %r172, %r172, 14;
	xor.b32  	%r197, %r195, %r196;
	shr.u32 	%r198, %r172, 3;
	xor.b32  	%r199, %r197, %r198;
	add.s32 	%r200, %r194, %r171;
	add.s32 	%r201, %r200, %r199;
	shf.l.wrap.b32 	%r202, %r189, %r189, 15;
	shf.l.wrap.b32 	%r203, %r189, %r189, 13;
	xor.b32  	%r204, %r202, %r203;
	shr.u32 	%r205, %r189, 10;
	xor.b32  	%r206, %r204, %r205;
	shf.l.wrap.b32 	%r207, %r173, %r173, 25;
	shf.l.wrap.b32 	%r208, %r173, %r173, 14;
	xor.b32  	%r209, %r207, %r208;
	shr.u32 	%r210, %r173, 3;
	xor.b32  	%r211, %r209, %r210;
	add.s32 	%r212, %r206, %r172;
	add.s32 	%r213, %r212, %r211;
	shf.l.wrap.b32 	%r214, %r201, %r201, 15;
	shf.l.wrap.b32 	%r215, %r201, %r201, 13;
	xor.b32  	%r216, %r214, %r215;
	shr.u32 	%r217, %r201, 10;
	xor.b32  	%r218, %r216, %r217;
	shf.l.wrap.b32 	%r219, %r174, %r174, 25;
	shf.l.wrap.b32 	%r220, %r174, %r174, 14;
	xor.b32  	%r221, %r219, %r220;
	shr.u32 	%r222, %r174, 3;
	xor.b32  	%r223, %r221, %r222;
	add.s32 	%r224, %r218, %r173;
	add.s32 	%r225, %r224, %r223;
	shf.l.wrap.b32 	%r226, %r213, %r213, 15;
	shf.l.wrap.b32 	%r227, %r213, %r213, 13;
	xor.b32  	%r228, %r226, %r227;
	shr.u32 	%r229, %r213, 10;
	xor.b32  	%r230, %r228, %r229;
	shf.l.wrap.b32 	%r231, %r175, %r175, 25;
	shf.l.wrap.b32 	%r232, %r175, %r175, 14;
	xor.b32  	%r233, %r231, %r232;
	shr.u32 	%r234, %r175, 3;
	xor.b32  	%r235, %r233, %r234;
	add.s32 	%r236, %r230, %r174;
	add.s32 	%r237, %r236, %r235;
	shf.l.wrap.b32 	%r238, %r225, %r225, 15;
	shf.l.wrap.b32 	%r239, %r225, %r225, 13;
	xor.b32  	%r240, %r238, %r239;
	shr.u32 	%r241, %r225, 10;
	xor.b32  	%r242, %r240, %r241;
	add.s32 	%r243, %r242, %r175;
	shf.l.wrap.b32 	%r244, %r176, %r176, 25;
	shf.l.wrap.b32 	%r245, %r176, %r176, 14;
	xor.b32  	%r246, %r244, %r245;
	shr.u32 	%r247, %r176, 3;
	xor.b32  	%r248, %r246, %r247;
	add.s32 	%r249, %r243, %r248;
	add.s32 	%r250, %r249, 280;
	shf.l.wrap.b32 	%r251, %r237, %r237, 15;
	shf.l.wrap.b32 	%r252, %r237, %r237, 13;
	xor.b32  	%r253, %r251, %r252;
	shr.u32 	%r254, %r237, 10;
	xor.b32  	%r255, %r253, %r254;
	add.s32 	%r256, %r255, %r182;
	add.s32 	%r257, %r256, %r176;
	add.s32 	%r258, %r257, -1831946515;
	shf.l.wrap.b32 	%r259, %r250, %r250, 15;
	shf.l.wrap.b32 	%r260, %r250, %r250, 13;
	xor.b32  	%r261, %r259, %r260;
	shr.u32 	%r262, %r250, 10;
	xor.b32  	%r263, %r261, %r262;
	add.s32 	%r264, %r263, %r189;
	add.s32 	%r265, %r264, 1886548096;
	shf.l.wrap.b32 	%r266, %r258, %r258, 15;
	shf.l.wrap.b32 	%r267, %r258, %r258, 13;
	xor.b32  	%r268, %r266, %r267;
	shr.u32 	%r269, %r258, 10;
	xor.b32  	%r270, %r268, %r269;
	add.s32 	%r271, %r270, %r201;
	shf.l.wrap.b32 	%r272, %r265, %r265, 15;
	shf.l.wrap.b32 	%r273, %r265, %r265, 13;
	xor.b32  	%r274, %r272, %r273;
	shr.u32 	%r275, %r265, 10;
	xor.b32  	%r276, %r274, %r275;
	add.s32 	%r277, %r276, %r213;
	shf.l.wrap.b32 	%r278, %r271, %r271, 15;
	shf.l.wrap.b32 	%r279, %r271, %r271, 13;
	xor.b32  	%r280, %r278, %r279;
	shr.u32 	%r281, %r271, 10;
	xor.b32  	%r282, %r280, %r281;
	add.s32 	%r283, %r282, %r225;
	shf.l.wrap.b32 	%r284, %r277, %r277, 15;
	shf.l.wrap.b32 	%r285, %r277, %r277, 13;
	xor.b32  	%r286, %r284, %r285;
	shr.u32 	%r287, %r277, 10;
	xor.b32  	%r288, %r286, %r287;
	add.s32 	%r289, %r288, %r237;
	shf.l.wrap.b32 	%r290, %r283, %r283, 15;
	shf.l.wrap.b32 	%r291, %r283, %r283, 13;
	xor.b32  	%r292, %r290, %r291;
	shr.u32 	%r293, %r283, 10;
	xor.b32  	%r294, %r292, %r293;
	add.s32 	%r295, %r294, %r250;
	shf.l.wrap.b32 	%r296, %r289, %r289, 15;
	shf.l.wrap.b32 	%r297, %r289, %r289, 13;
	xor.b32  	%r298, %r296, %r297;
	shr.u32 	%r299, %r289, 10;
	xor.b32  	%r300, %r298, %r299;
	add.s32 	%r301, %r300, %r258;
	add.s32 	%r302, %r301, 809893921;
	shf.l.wrap.b32 	%r303, %r295, %r295, 15;
	shf.l.wrap.b32 	%r304, %r295, %r295, 13;
	xor.b32  	%r305, %r303, %r304;
	shr.u32 	%r306, %r295, 10;
	xor.b32  	%r307, %r305, %r306;
	add.s32 	%r308, %r307, %r265;
	shf.l.wrap.b32 	%r309, %r182, %r182, 25;
	shf.l.wrap.b32 	%r310, %r182, %r182, 14;
	xor.b32  	%r311, %r309, %r310;
	shr.u32 	%r312, %r182, 3;
	xor.b32  	%r313, %r311, %r312;
	add.s32 	%r314, %r308, %r313;
	add.s32 	%r315, %r314, 280;
	shf.l.wrap.b32 	%r316, %r302, %r302, 15;
	shf.l.wrap.b32 	%r317, %r302, %r302, 13;
	xor.b32  	%r318, %r316, %r317;
	shr.u32 	%r319, %r302, 10;
	xor.b32  	%r320, %r318, %r319;
	add.s32 	%r321, %r320, %r271;
	shf.l.wrap.b32 	%r322, %r189, %r189, 25;
	shf.l.wrap.b32 	%r323, %r189, %r189, 14;
	xor.b32  	%r324, %r322, %r323;
	shr.u32 	%r325, %r189, 3;
	xor.b32  	%r326, %r324, %r325;
	add.s32 	%r327, %r321, %r182;
	add.s32 	%r328, %r327, %r326;
	shf.l.wrap.b32 	%r329, %r315, %r315, 15;
	shf.l.wrap.b32 	%r330, %r315, %r315, 13;
	xor.b32  	%r331, %r329, %r330;
	shr.u32 	%r332, %r315, 10;
	xor.b32  	%r333, %r331, %r332;
	add.s32 	%r334, %r333, %r277;
	shf.l.wrap.b32 	%r335, %r201, %r201, 25;
	shf.l.wrap.b32 	%r336, %r201, %r201, 14;
	xor.b32  	%r337, %r335, %r336;
	shr.u32 	%r338, %r201, 3;
	xor.b32  	%r339, %r337, %r338;
	add.s32 	%r340, %r334, %r189;
	add.s32 	%r341, %r340, %r339;
	shf.l.wrap.b32 	%r342, %r328, %r328, 15;
	shf.l.wrap.b32 	%r343, %r328, %r328, 13;
	xor.b32  	%r344, %r342, %r343;
	shr.u32 	%r345, %r328, 10;
	xor.b32  	%r346, %r344, %r345;
	add.s32 	%r347, %r346, %r283;
	shf.l.wrap.b32 	%r348, %r213, %r213, 25;
	shf.l.wrap.b32 	%r349, %r213, %r213, 14;
	xor.b32  	%r350, %r348, %r349;
	shr.u32 	%r351, %r213, 3;
	xor.b32  	%r352, %r350, %r351;
	add.s32 	%r353, %r347, %r201;
	add.s32 	%r354, %r353, %r352;
	shf.l.wrap.b32 	%r355, %r341, %r341, 15;
	shf.l.wrap.b32 	%r356, %r341, %r341, 13;
	xor.b32  	%r357, %r355, %r356;
	shr.u32 	%r358, %r341, 10;
	xor.b32  	%r359, %r357, %r358;
	add.s32 	%r360, %r359, %r289;
	shf.l.wrap.b32 	%r361, %r225, %r225, 25;
	shf.l.wrap.b32 	%r362, %r225, %r225, 14;
	xor.b32  	%r363, %r361, %r362;
	shr.u32 	%r364, %r225, 3;
	xor.b32  	%r365, %r363, %r364;
	add.s32 	%r366, %r360, %r213;
	add.s32 	%r367, %r366, %r365;
	shf.l.wrap.b32 	%r368, %r354, %r354, 15;
	shf.l.wrap.b32 	%r369, %r354, %r354, 13;
	xor.b32  	%r370, %r368, %r369;
	shr.u32 	%r371, %r354, 10;
	xor.b32  	%r372, %r370, %r371;
	add.s32 	%r373, %r372, %r295;
	shf.l.wrap.b32 	%r374, %r237, %r237, 25;
	shf.l.wrap.b32 	%r375, %r237, %r237, 14;
	xor.b32  	%r376, %r374, %r375;
	shr.u32 	%r377, %r237, 3;
	xor.b32  	%r378, %r376, %r377;
	add.s32 	%r379, %r373, %r225;
	add.s32 	%r380, %r379, %r378;
	shf.l.wrap.b32 	%r381, %r367, %r367, 15;
	shf.l.wrap.b32 	%r382, %r367, %r367, 13;
	xor.b32  	%r383, %r381, %r382;
	shr.u32 	%r384, %r367, 10;
	xor.b32  	%r385, %r383, %r384;
	add.s32 	%r386, %r385, %r302;
	shf.l.wrap.b32 	%r387, %r250, %r250, 25;
	shf.l.wrap.b32 	%r388, %r250, %r250, 14;
	xor.b32  	%r389, %r387, %r388;
	shr.u32 	%r390, %r250, 3;
	xor.b32  	%r391, %r389, %r390;
	add.s32 	%r392, %r386, %r237;
	add.s32 	%r393, %r392, %r391;
	shf.l.wrap.b32 	%r394, %r380, %r380, 15;
	shf.l.wrap.b32 	%r395, %r380, %r380, 13;
	xor.b32  	%r396, %r394, %r395;
	shr.u32 	%r397, %r380, 10;
	xor.b32  	%r398, %r396, %r397;
	add.s32 	%r399, %r398, %r315;
	shf.l.wrap.b32 	%r400, %r258, %r258, 25;
	shf.l.wrap.b32 	%r401, %r258, %r258, 14;
	xor.b32  	%r402, %r400, %r401;
	shr.u32 	%r403, %r258, 3;
	xor.b32  	%r404, %r402, %r403;
	add.s32 	%r405, %r399, %r250;
	add.s32 	%r406, %r405, %r404;
	shf.l.wrap.b32 	%r407, %r393, %r393, 15;
	shf.l.wrap.b32 	%r408, %r393, %r393, 13;
	xor.b32  	%r409, %r407, %r408;
	shr.u32 	%r410, %r393, 10;
	xor.b32  	%r411, %r409, %r410;
	add.s32 	%r412, %r411, %r328;
	shf.l.wrap.b32 	%r413, %r265, %r265, 25;
	shf.l.wrap.b32 	%r414, %r265, %r265, 14;
	xor.b32  	%r415, %r413, %r414;
	shr.u32 	%r416, %r265, 3;
	xor.b32  	%r417, %r415, %r416;
	add.s32 	%r418, %r412, %r258;
	add.s32 	%r419, %r418, %r417;
	shf.l.wrap.b32 	%r420, %r406, %r406, 15;
	shf.l.wrap.b32 	%r421, %r406, %r406, 13;
	xor.b32  	%r422, %r420, %r421;
	shr.u32 	%r423, %r406, 10;
	xor.b32  	%r424, %r422, %r423;
	add.s32 	%r425, %r424, %r341;
	shf.l.wrap.b32 	%r426, %r271, %r271, 25;
	shf.l.wrap.b32 	%r427, %r271, %r271, 14;
	xor.b32  	%r428, %r426, %r427;
	shr.u32 	%r429, %r271, 3;
	xor.b32  	%r430, %r428, %r429;
	add.s32 	%r431, %r425, %r265;
	add.s32 	%r432, %r431, %r430;
	shf.l.wrap.b32 	%r433, %r419, %r419, 15;
	shf.l.wrap.b32 	%r434, %r419, %r419, 13;
	xor.b32  	%r435, %r433, %r434;
	shr.u32 	%r436, %r419, 10;
	xor.b32  	%r437, %r435, %r436;
	add.s32 	%r438, %r437, %r354;
	shf.l.wrap.b32 	%r439, %r277, %r277, 25;
	shf.l.wrap.b32 	%r440, %r277, %r277, 14;
	xor.b32  	%r441, %r439, %r440;
	shr.u32 	%r442, %r277, 3;
	xor.b32  	%r443, %r441, %r442;
	add.s32 	%r444, %r438, %r271;
	add.s32 	%r445, %r444, %r443;
	shf.l.wrap.b32 	%r446, %r432, %r432, 15;
	shf.l.wrap.b32 	%r447, %r432, %r432, 13;
	xor.b32  	%r448, %r446, %r447;
	shr.u32 	%r449, %r432, 10;
	xor.b32  	%r450, %r448, %r449;
	add.s32 	%r451, %r450, %r367;
	shf.l.wrap.b32 	%r452, %r283, %r283, 25;
	shf.l.wrap.b32 	%r453, %r283, %r283, 14;
	xor.b32  	%r454, %r452, %r453;
	shr.u32 	%r455, %r283, 3;
	xor.b32  	%r456, %r454, %r455;
	add.s32 	%r457, %r451, %r277;
	add.s32 	%r458, %r457, %r456;
	shf.l.wrap.b32 	%r459, %r445, %r445, 15;
	shf.l.wrap.b32 	%r460, %r445, %r445, 13;
	xor.b32  	%r461, %r459, %r460;
	shr.u32 	%r462, %r445, 10;
	xor.b32  	%r463, %r461, %r462;
	add.s32 	%r464, %r463, %r380;
	shf.l.wrap.b32 	%r465, %r289, %r289, 25;
	shf.l.wrap.b32 	%r466, %r289, %r289, 14;
	xor.b32  	%r467, %r465, %r466;
	shr.u32 	%r468, %r289, 3;
	xor.b32  	%r469, %r467, %r468;
	add.s32 	%r470, %r464, %r283;
	add.s32 	%r471, %r470, %r469;
	shf.l.wrap.b32 	%r472, %r458, %r458, 15;
	shf.l.wrap.b32 	%r473, %r458, %r458, 13;
	xor.b32  	%r474, %r472, %r473;
	shr.u32 	%r475, %r458, 10;
	xor.b32  	%r476, %r474, %r475;
	add.s32 	%r477, %r476, %r393;
	shf.l.wrap.b32 	%r478, %r295, %r295, 25;
	shf.l.wrap.b32 	%r479, %r295, %r295, 14;
	xor.b32  	%r480, %r478, %r479;
	shr.u32 	%r481, %r295, 3;
	xor.b32  	%r482, %r480, %r481;
	add.s32 	%r483, %r477, %r289;
	add.s32 	%r484, %r483, %r482;
	shf.l.wrap.b32 	%r485, %r471, %r471, 15;
	shf.l.wrap.b32 	%r486, %r471, %r471, 13;
	xor.b32  	%r487, %r485, %r486;
	shr.u32 	%r488, %r471, 10;
	xor.b32  	%r489, %r487, %r488;
	add.s32 	%r490, %r489, %r406;
	shf.l.wrap.b32 	%r491, %r302, %r302, 25;
	shf.l.wrap.b32 	%r492, %r302, %r302, 14;
	xor.b32  	%r493, %r491, %r492;
	shr.u32 	%r494, %r302, 3;
	xor.b32  	%r495, %r493, %r494;
	add.s32 	%r496, %r490, %r295;
	add.s32 	%r497, %r496, %r495;
	shf.l.wrap.b32 	%r498, %r484, %r484, 15;
	shf.l.wrap.b32 	%r499, %r484, %r484, 13;
	xor.b32  	%r500, %r498, %r499;
	shr.u32 	%r501, %r484, 10;
	xor.b32  	%r502, %r500, %r501;
	add.s32 	%r503, %r502, %r419;
	shf.l.wrap.b32 	%r504, %r315, %r315, 25;
	shf.l.wrap.b32 	%r505, %r315, %r315, 14;
	xor.b32  	%r506, %r504, %r505;
	shr.u32 	%r507, %r315, 3;
	xor.b32  	%r508, %r506, %r507;
	add.s32 	%r509, %r503, %r302;
	add.s32 	%r510, %r509, %r508;
	shf.l.wrap.b32 	%r511, %r497, %r497, 15;
	shf.l.wrap.b32 	%r512, %r497, %r497, 13;
	xor.b32  	%r513, %r511, %r512;
	shr.u32 	%r514, %r497, 10;
	xor.b32  	%r515, %r513, %r514;
	add.s32 	%r516, %r515, %r432;
	shf.l.wrap.b32 	%r517, %r328, %r328, 25;
	shf.l.wrap.b32 	%r518, %r328, %r328, 14;
	xor.b32  	%r519, %r517, %r518;
	shr.u32 	%r520, %r328, 3;
	xor.b32  	%r521, %r519, %r520;
	add.s32 	%r522, %r516, %r315;
	add.s32 	%r523, %r522, %r521;
	shf.l.wrap.b32 	%r524, %r510, %r510, 15;
	shf.l.wrap.b32 	%r525, %r510, %r510, 13;
	xor.b32  	%r526, %r524, %r525;
	shr.u32 	%r527, %r510, 10;
	xor.b32  	%r528, %r526, %r527;
	add.s32 	%r529, %r528, %r445;
	shf.l.wrap.b32 	%r530, %r341, %r341, 25;
	shf.l.wrap.b32 	%r531, %r341, %r341, 14;
	xor.b32  	%r532, %r530, %r531;
	shr.u32 	%r533, %r341, 3;
	xor.b32  	%r534, %r532, %r533;
	add.s32 	%r535, %r529, %r328;
	add.s32 	%r536, %r535, %r534;
	shf.l.wrap.b32 	%r537, %r523, %r523, 15;
	shf.l.wrap.b32 	%r538, %r523, %r523, 13;
	xor.b32  	%r539, %r537, %r538;
	shr.u32 	%r540, %r523, 10;
	xor.b32  	%r541, %r539, %r540;
	add.s32 	%r542, %r541, %r458;
	shf.l.wrap.b32 	%r543, %r354, %r354, 25;
	shf.l.wrap.b32 	%r544, %r354, %r354, 14;
	xor.b32  	%r545, %r543, %r544;
	shr.u32 	%r546, %r354, 3;
	xor.b32  	%r547, %r545, %r546;
	add.s32 	%r548, %r542, %r341;
	add.s32 	%r549, %r548, %r547;
	shf.l.wrap.b32 	%r550, %r536, %r536, 15;
	shf.l.wrap.b32 	%r551, %r536, %r536, 13;
	xor.b32  	%r552, %r550, %r551;
	shr.u32 	%r553, %r536, 10;
	xor.b32  	%r554, %r552, %r553;
	add.s32 	%r555, %r554, %r471;
	shf.l.wrap.b32 	%r556, %r367, %r367, 25;
	shf.l.wrap.b32 	%r557, %r367, %r367, 14;
	xor.b32  	%r558, %r556, %r557;
	shr.u32 	%r559, %r367, 3;
	xor.b32  	%r560, %r558, %r559;
	add.s32 	%r561, %r555, %r354;
	add.s32 	%r562, %r561, %r560;
	shf.l.wrap.b32 	%r563, %r549, %r549, 15;
	shf.l.wrap.b32 	%r564, %r549, %r549, 13;
	xor.b32  	%r565, %r563, %r564;
	shr.u32 	%r566, %r549, 10;
	xor.b32  	%r567, %r565, %r566;
	add.s32 	%r568, %r567, %r484;
	shf.l.wrap.b32 	%r569, %r380, %r380, 25;
	shf.l.wrap.b32 	%r570, %r380, %r380, 14;
	xor.b32  	%r571, %r569, %r570;
	shr.u32 	%r572, %r380, 3;
	xor.b32  	%r573, %r571, %r572;
	add.s32 	%r574, %r568, %r367;
	add.s32 	%r575, %r574, %r573;
	shf.l.wrap.b32 	%r576, %r562, %r562, 15;
	shf.l.wrap.b32 	%r577, %r562, %r562, 13;
	xor.b32  	%r578, %r576, %r577;
	shr.u32 	%r579, %r562, 10;
	xor.b32  	%r580, %r578, %r579;
	add.s32 	%r581, %r580, %r497;
	shf.l.wrap.b32 	%r582, %r393, %r393, 25;
	shf.l.wrap.b32 	%r583, %r393, %r393, 14;
	xor.b32  	%r584, %r582, %r583;
	shr.u32 	%r585, %r393, 3;
	xor.b32  	%r586, %r584, %r585;
	add.s32 	%r587, %r581, %r380;
	add.s32 	%r588, %r587, %r586;
	shf.l.wrap.b32 	%r589, %r575, %r575, 15;
	shf.l.wrap.b32 	%r590, %r575, %r575, 13;
	xor.b32  	%r591, %r589, %r590;
	shr.u32 	%r592, %r575, 10;
	xor.b32  	%r593, %r591, %r592;
	add.s32 	%r594, %r593, %r510;
	shf.l.wrap.b32 	%r595, %r406, %r406, 25;
	shf.l.wrap.b32 	%r596, %r406, %r406, 14;
	xor.b32  	%r597, %r595, %r596;
	shr.u32 	%r598, %r406, 3;
	xor.b32  	%r599, %r597, %r598;
	add.s32 	%r600, %r594, %r393;
	add.s32 	%r601, %r600, %r599;
	shf.l.wrap.b32 	%r602, %r588, %r588, 15;
	shf.l.wrap.b32 	%r603, %r588, %r588, 13;
	xor.b32  	%r604, %r602, %r603;
	shr.u32 	%r605, %r588, 10;
	xor.b32  	%r606, %r604, %r605;
	add.s32 	%r607, %r606, %r523;
	shf.l.wrap.b32 	%r608, %r419, %r419, 25;
	shf.l.wrap.b32 	%r609, %r419, %r419, 14;
	xor.b32  	%r610, %r608, %r609;
	shr.u32 	%r611, %r419, 3;
	xor.b32  	%r612, %r610, %r611;
	add.s32 	%r613, %r607, %r406;
	add.s32 	%r614, %r613, %r612;
	shf.l.wrap.b32 	%r615, %r601, %r601, 15;
	shf.l.wrap.b32 	%r616, %r601, %r601, 13;
	xor.b32  	%r617, %r615, %r616;
	shr.u32 	%r618, %r601, 10;
	xor.b32  	%r619, %r617, %r618;
	add.s32 	%r620, %r619, %r536;
	shf.l.wrap.b32 	%r621, %r432, %r432, 25;
	shf.l.wrap.b32 	%r622, %r432, %r432, 14;
	xor.b32  	%r623, %r621, %r622;
	shr.u32 	%r624, %r432, 3;
	xor.b32  	%r625, %r623, %r624;
	add.s32 	%r626, %r620, %r419;
	add.s32 	%r627, %r626, %r625;
	shf.l.wrap.b32 	%r628, %r614, %r614, 15;
	shf.l.wrap.b32 	%r629, %r614, %r614, 13;
	xor.b32  	%r630, %r628, %r629;
	shr.u32 	%r631, %r614, 10;
	xor.b32  	%r632, %r630, %r631;
	add.s32 	%r633, %r632, %r549;
	shf.l.wrap.b32 	%r634, %r445, %r445, 25;
	shf.l.wrap.b32 	%r635, %r445, %r445, 14;
	xor.b32  	%r636, %r634, %r635;
	shr.u32 	%r637, %r445, 3;
	xor.b32  	%r638, %r636, %r637;
	add.s32 	%r639, %r633, %r432;
	add.s32 	%r640, %r639, %r638;
	shf.l.wrap.b32 	%r641, %r627, %r627, 15;
	shf.l.wrap.b32 	%r642, %r627, %r627, 13;
	xor.b32  	%r643, %r641, %r642;
	shr.u32 	%r644, %r627, 10;
	xor.b32  	%r645, %r643, %r644;
	add.s32 	%r646, %r645, %r562;
	shf.l.wrap.b32 	%r647, %r458, %r458, 25;
	shf.l.wrap.b32 	%r648, %r458, %r458, 14;
	xor.b32  	%r649, %r647, %r648;
	shr.u32 	%r650, %r458, 3;
	xor.b32  	%r651, %r649, %r650;
	add.s32 	%r652, %r646, %r445;
	add.s32 	%r653, %r652, %r651;
	shf.l.wrap.b32 	%r654, %r640, %r640, 15;
	shf.l.wrap.b32 	%r655, %r640, %r640, 13;
	xor.b32  	%r656, %r654, %r655;
	shr.u32 	%r657, %r640, 10;
	xor.b32  	%r658, %r656, %r657;
	add.s32 	%r659, %r658, %r575;
	shf.l.wrap.b32 	%r660, %r471, %r471, 25;
	shf.l.wrap.b32 	%r661, %r471, %r471, 14;
	xor.b32  	%r662, %r660, %r661;
	shr.u32 	%r663, %r471, 3;
	xor.b32  	%r664, %r662, %r663;
	add.s32 	%r665, %r659, %r458;
	add.s32 	%r666, %r665, %r664;
	shf.l.wrap.b32 	%r667, %r653, %r653, 15;
	shf.l.wrap.b32 	%r668, %r653, %r653, 13;
	xor.b32  	%r669, %r667, %r668;
	shr.u32 	%r670, %r653, 10;
	xor.b32  	%r671, %r669, %r670;
	add.s32 	%r672, %r671, %r588;
	shf.l.wrap.b32 	%r673, %r484, %r484, 25;
	shf.l.wrap.b32 	%r674, %r484, %r484, 14;
	xor.b32  	%r675, %r673, %r674;
	shr.u32 	%r676, %r484, 3;
	xor.b32  	%r677, %r675, %r676;
	add.s32 	%r678, %r672, %r471;
	add.s32 	%r679, %r678, %r677;
	shf.l.wrap.b32 	%r680, %r666, %r666, 15;
	shf.l.wrap.b32 	%r681, %r666, %r666, 13;
	xor.b32  	%r682, %r680, %r681;
	shr.u32 	%r683, %r666, 10;
	xor.b32  	%r684, %r682, %r683;
	add.s32 	%r685, %r684, %r601;
	shf.l.wrap.b32 	%r686, %r497, %r497, 25;
	shf.l.wrap.b32 	%r687, %r497, %r497, 14;
	xor.b32  	%r688, %r686, %r687;
	shr.u32 	%r689, %r497, 3;
	xor.b32  	%r690, %r688, %r689;
	add.s32 	%r691, %r685, %r484;
	add.s32 	%r692, %r691, %r690;
	shf.l.wrap.b32 	%r693, %r679, %r679, 15;
	shf.l.wrap.b32 	%r694, %r679, %r679, 13;
	xor.b32  	%r695, %r693, %r694;
	shr.u32 	%r696, %r679, 10;
	xor.b32  	%r697, %r695, %r696;
	add.s32 	%r698, %r697, %r614;
	shf.l.wrap.b32 	%r699, %r510, %r510, 25;
	shf.l.wrap.b32 	%r700, %r510, %r510, 14;
	xor.b32  	%r701, %r699, %r700;
	shr.u32 	%r702, %r510, 3;
	xor.b32  	%r703, %r701, %r702;
	add.s32 	%r704, %r698, %r497;
	add.s32 	%r705, %r704, %r703;
	shf.l.wrap.b32 	%r706, %r692, %r692, 15;
	shf.l.wrap.b32 	%r707, %r692, %r692, 13;
	xor.b32  	%r708, %r706, %r707;
	shr.u32 	%r709, %r692, 10;
	xor.b32  	%r710, %r708, %r709;
	add.s32 	%r711, %r710, %r627;
	shf.l.wrap.b32 	%r712, %r523, %r523, 25;
	shf.l.wrap.b32 	%r713, %r523, %r523, 14;
	xor.b32  	%r714, %r712, %r713;
	shr.u32 	%r715, %r523, 3;
	xor.b32  	%r716, %r714, %r715;
	add.s32 	%r717, %r711, %r510;
	add.s32 	%r718, %r717, %r716;
	shf.l.wrap.b32 	%r719, %r705, %r705, 15;
	shf.l.wrap.b32 	%r720, %r705, %r705, 13;
	xor.b32  	%r721, %r719, %r720;
	shr.u32 	%r722, %r705, 10;
	xor.b32  	%r723, %r721, %r722;
	add.s32 	%r724, %r723, %r640;
	shf.l.wrap.b32 	%r725, %r536, %r536, 25;
	shf.l.wrap.b32 	%r726, %r536, %r536, 14;
	xor.b32  	%r727, %r725, %r726;
	shr.u32 	%r728, %r536, 3;
	xor.b32  	%r729, %r727, %r728;
	add.s32 	%r730, %r724, %r523;
	add.s32 	%r731, %r730, %r729;
	add.s32 	%r732, %r10, %r169;
	add.s32 	%r733, %r732, %r5;
	add.s32 	%r734, %r11, %r732;
	shf.l.wrap.b32 	%r735, %r733, %r733, 26;
	shf.l.wrap.b32 	%r736, %r733, %r733, 21;
	xor.b32  	%r737, %r735, %r736;
	shf.l.wrap.b32 	%r738, %r733, %r733, 7;
	xor.b32  	%r739, %r737, %r738;
	and.b32  	%r740, %r733, %r6;
	not.b32 	%r741, %r733;
	and.b32  	%r742, %r7, %r741;
	or.b32  	%r743, %r740, %r742;
	add.s32 	%r744, %r739, %r743;
	add.s32 	%r745, %r744, %r12;
	add.s32 	%r746, %r745, %r170;
	shf.l.wrap.b32 	%r747, %r734, %r734, 30;
	shf.l.wrap.b32 	%r748, %r734, %r734, 19;
	xor.b32  	%r749, %r747, %r748;
	shf.l.wrap.b32 	%r750, %r734, %r734, 10;
	xor.b32  	%r751, %r749, %r750;
	xor.b32  	%r752, %r2, %r3;
	and.b32  	%r753, %r734, %r752;
	and.b32  	%r754, %r2, %r3;
	xor.b32  	%r755, %r753, %r754;
	add.s32 	%r756, %r751, %r755;
	add.s32 	%r757, %r746, %r4;
	add.s32 	%r758, %r756, %r746;
	shf.l.wrap.b32 	%r759, %r757, %r757, 26;
	shf.l.wrap.b32 	%r760, %r757, %r757, 21;
	xor.b32  	%r761, %r759, %r760;
	shf.l.wrap.b32 	%r762, %r757, %r757, 7;
	xor.b32  	%r763, %r761, %r762;
	and.b32  	%r764, %r757, %r733;
	not.b32 	%r765, %r757;
	and.b32  	%r766, %r6, %r765;
	or.b32  	%r767, %r764, %r766;
	add.s32 	%r768, %r763, %r767;
	add.s32 	%r769, %r768, %r13;
	add.s32 	%r770, %r769, %r171;
	shf.l.wrap.b32 	%r771, %r758, %r758, 30;
	shf.l.wrap.b32 	%r772, %r758, %r758, 19;
	xor.b32  	%r773, %r771, %r772;
	shf.l.wrap.b32 	%r774, %r758, %r758, 10;
	xor.b32  	%r775, %r773, %r774;
	xor.b32  	%r776, %r734, %r2;
	and.b32  	%r777, %r758, %r776;
	and.b32  	%r778, %r734, %r2;
	xor.b32  	%r779, %r777, %r778;
	add.s32 	%r780, %r775, %r779;
	add.s32 	%r781, %r770, %r3;
	add.s32 	%r782, %r780, %r770;
	shf.l.wrap.b32 	%r783, %r781, %r781, 26;
	shf.l.wrap.b32 	%r784, %r781, %r781, 21;
	xor.b32  	%r785, %r783, %r784;
	shf.l.wrap.b32 	%r786, %r781, %r781, 7;
	xor.b32  	%r787, %r785, %r786;
	and.b32  	%r788, %r781, %r757;
	not.b32 	%r789, %r781;
	and.b32  	%r790, %r733, %r789;
	or.b32  	%r791, %r788, %r790;
	add.s32 	%r792, %r787, %r791;
	add.s32 	%r793, %r792, %r14;
	add.s32 	%r794, %r793, %r172;
	shf.l.wrap.b32 	%r795, %r782, %r782, 30;
	shf.l.wrap.b32 	%r796, %r782, %r782, 19;
	xor.b32  	%r797, %r795, %r796;
	shf.l.wrap.b32 	%r798, %r782, %r782, 10;
	xor.b32  	%r799, %r797, %r798;
	xor.b32  	%r800, %r758, %r734;
	and.b32  	%r801, %r782, %r800;
	and.b32  	%r802, %r758, %r734;
	xor.b32  	%r803, %r801, %r802;
	add.s32 	%r804, %r799, %r803;
	add.s32 	%r805, %r794, %r2;
	add.s32 	%r806, %r804, %r794;
	shf.l.wrap.b32 	%r807, %r805, %r805, 26;
	shf.l.wrap.b32 	%r808, %r805, %r805, 21;
	xor.b32  	%r809, %r807, %r808;
	shf.l.wrap.b32 	%r810, %r805, %r805, 7;
	xor.b32  	%r811, %r809, %r810;
	and.b32  	%r812, %r805, %r781;
	not.b32 	%r813, %r805;
	and.b32  	%r814, %r757, %r813;
	or.b32  	%r815, %r812, %r814;
	add.s32 	%r816, %r811, %r815;
	add.s32 	%r817, %r816, %r733;
	add.s32 	%r818, %r817, %r15;
	add.s32 	%r819, %r818, %r173;
	shf.l.wrap.b32 	%r820, %r806, %r806, 30;
	shf.l.wrap.b32 	%r821, %r806, %r806, 19;
	xor.b32  	%r822, %r820, %r821;
	shf.l.wrap.b32 	%r823, %r806, %r806, 10;
	xor.b32  	%r824, %r822, %r823;
	xor.b32  	%r825, %r782, %r758;
	and.b32  	%r826, %r806, %r825;
	and.b32  	%r827, %r782, %r758;
	xor.b32  	%r828, %r826, %r827;
	add.s32 	%r829, %r824, %r828;
	add.s32 	%r830, %r819, %r734;
	add.s32 	%r831, %r829, %r819;
	shf.l.wrap.b32 	%r832, %r830, %r830, 26;
	shf.l.wrap.b32 	%r833, %r830, %r830, 21;
	xor.b32  	%r834, %r832, %r833;
	shf.l.wrap.b32 	%r835, %r830, %r830, 7;
	xor.b32  	%r836, %r834, %r835;
	and.b32  	%r837, %r830, %r805;
	not.b32 	%r838, %r830;
	and.b32  	%r839, %r781, %r838;
	or.b32  	%r840, %r837, %r839;
	add.s32 	%r841, %r836, %r840;
	add.s32 	%r842, %r841, %r757;
	add.s32 	%r843, %r842, %r16;
	add.s32 	%r844, %r843, %r174;
	shf.l.wrap.b32 	%r845, %r831, %r831, 30;
	shf.l.wrap.b32 	%r846, %r831, %r831, 19;
	xor.b32  	%r847, %r845, %r846;
	shf.l.wrap.b32 	%r848, %r831, %r831, 10;
	xor.b32  	%r849, %r847, %r848;
	xor.b32  	%r850, %r806, %r782;
	and.b32  	%r851, %r831, %r850;
	and.b32  	%r852, %r806, %r782;
	xor.b32  	%r853, %r851, %r852;
	add.s32 	%r854, %r849, %r853;
	add.s32 	%r855, %r844, %r758;
	add.s32 	%r856, %r854, %r844;
	shf.l.wrap.b32 	%r857, %r855, %r855, 26;
	shf.l.wrap.b32 	%r858, %r855, %r855, 21;
	xor.b32  	%r859, %r857, %r858;
	shf.l.wrap.b32 	%r860, %r855, %r855, 7;
	xor.b32  	%r861, %r859, %r860;
	and.b32  	%r862, %r855, %r830;
	not.b32 	%r863, %r855;
	and.b32  	%r864, %r805, %r863;
	or.b32  	%r865, %r862, %r864;
	add.s32 	%r866, %r861, %r865;
	add.s32 	%r867, %r866, %r781;
	ld.const.u32 	%r868, [SHA256_K+24];
	add.s32 	%r869, %r867, %r868;
	add.s32 	%r870, %r869, %r175;
	shf.l.wrap.b32 	%r871, %r856, %r856, 30;
	shf.l.wrap.b32 	%r872, %r856, %r856, 19;
	xor.b32  	%r873, %r871, %r872;
	shf.l.wrap.b32 	%r874, %r856, %r856, 10;
	xor.b32  	%r875, %r873, %r874;
	xor.b32  	%r876, %r831, %r806;
	and.b32  	%r877, %r856, %r876;
	and.b32  	%r878, %r831, %r806;
	xor.b32  	%r879, %r877, %r878;
	add.s32 	%r880, %r875, %r879;
	add.s32 	%r881, %r870, %r782;
	add.s32 	%r882, %r880, %r870;
	shf.l.wrap.b32 	%r883, %r881, %r881, 26;
	shf.l.wrap.b32 	%r884, %r881, %r881, 21;
	xor.b32  	%r885, %r883, %r884;
	shf.l.wrap.b32 	%r886, %r881, %r881, 7;
	xor.b32  	%r887, %r885, %r886;
	and.b32  	%r888, %r881, %r855;
	not.b32 	%r889, %r881;
	and.b32  	%r890, %r830, %r889;
	or.b32  	%r891, %r888, %r890;
	add.s32 	%r892, %r887, %r891;
	add.s32 	%r893, %r892, %r805;
	ld.const.u32 	%r894, [SHA256_K+28];
	add.s32 	%r895, %r893, %r894;
	add.s32 	%r896, %r895, %r176;
	shf.l.wrap.b32 	%r897, %r882, %r882, 30;
	shf.l.wrap.b32 	%r898, %r882, %r882, 19;
	xor.b32  	%r899, %r897, %r898;
	shf.l.wrap.b32 	%r900, %r882, %r882, 10;
	xor.b32  	%r901, %r899, %r900;
	xor.b32  	%r902, %r856, %r831;
	and.b32  	%r903, %r882, %r902;
	and.b32  	%r904, %r856, %r831;
	xor.b32  	%r905, %r903, %r904;
	add.s32 	%r906, %r901, %r905;
	add.s32 	%r907, %r896, %r806;
	add.s32 	%r908, %r906, %r896;
	shf.l.wrap.b32 	%r909, %r907, %r907, 26;
	shf.l.wrap.b32 	%r910, %r907, %r907, 21;
	xor.b32  	%r911, %r909, %r910;
	shf.l.wrap.b32 	%r912, %r907, %r907, 7;
	xor.b32  	%r913, %r911, %r912;
	and.b32  	%r914, %r907, %r881;
	not.b32 	%r915, %r907;
	and.b32  	%r916, %r855, %r915;
	or.b32  	%r917, %r914, %r916;
	add.s32 	%r918, %r913, %r917;
	add.s32 	%r919, %r918, %r830;
	add.s32 	%r920, %r919, %r17;
	shf.l.wrap.b32 	%r921, %r908, %r908, 30;
	shf.l.wrap.b32 	%r922, %r908, %r908, 19;
	xor.b32  	%r923, %r921, %r922;
	shf.l.wrap.b32 	%r924, %r908, %r908, 10;
	xor.b32  	%r925, %r923, %r924;
	xor.b32  	%r926, %r882, %r856;
	and.b32  	%r927, %r908, %r926;
	and.b32  	%r928, %r882, %r856;
	xor.b32  	%r929, %r927, %r928;
	add.s32 	%r930, %r925, %r929;
	add.s32 	%r931, %r920, %r831;
	add.s32 	%r932, %r930, %r920;
	shf.l.wrap.b32 	%r933, %r931, %r931, 26;
	shf.l.wrap.b32 	%r934, %r931, %r931, 21;
	xor.b32  	%r935, %r933, %r934;
	shf.l.wrap.b32 	%r936, %r931, %r931, 7;
	xor.b32  	%r937, %r935, %r936;
	and.b32  	%r938, %r931, %r907;
	not.b32 	%r939, %r931;
	and.b32  	%r940, %r881, %r939;
	or.b32  	%r941, %r938, %r940;
	add.s32 	%r942, %r937, %r941;
	add.s32 	%r943, %r942, %r855;
	ld.const.u32 	%r944, [SHA256_K+36];
	add.s32 	%r945, %r943, %r944;
	shf.l.wrap.b32 	%r946, %r932, %r932, 30;
	shf.l.wrap.b32 	%r947, %r932, %r932, 19;
	xor.b32  	%r948, %r946, %r947;
	shf.l.wrap.b32 	%r949, %r932, %r932, 10;
	xor.b32  	%r950, %r948, %r949;
	xor.b32  	%r951, %r908, %r882;
	and.b32  	%r952, %r932, %r951;
	and.b32  	%r953, %r908, %r882;
	xor.b32  	%r954, %r952, %r953;
	add.s32 	%r955, %r950, %r954;
	add.s32 	%r956, %r945, %r856;
	add.s32 	%r957, %r955, %r945;
	shf.l.wrap.b32 	%r958, %r956, %r956, 26;
	shf.l.wrap.b32 	%r959, %r956, %r956, 21;
	xor.b32  	%r960, %r958, %r959;
	shf.l.wrap.b32 	%r961, %r956, %r956, 7;
	xor.b32  	%r962, %r960, %r961;
	and.b32  	%r963, %r956, %r931;
	not.b32 	%r964, %r956;
	and.b32  	%r965, %r907, %r964;
	or.b32  	%r966, %r963, %r965;
	add.s32 	%r967, %r962, %r966;
	add.s32 	%r968, %r967, %r881;
	ld.const.u32 	%r969, [SHA256_K+40];
	add.s32 	%r970, %r968, %r969;
	shf.l.wrap.b32 	%r971, %r957, %r957, 30;
	shf.l.wrap.b32 	%r972, %r957, %r957, 19;
	xor.b32  	%r973, %r971, %r972;
	shf.l.wrap.b32 	%r974, %r957, %r957, 10;
	xor.b32  	%r975, %r973, %r974;
	xor.b32  	%r976, %r932, %r908;
	and.b32  	%r977, %r957, %r976;
	and.b32  	%r978, %r932, %r908;
	xor.b32  	%r979, %r977, %r978;
	add.s32 	%r980, %r975, %r979;
	add.s32 	%r981, %r970, %r882;
	add.s32 	%r982, %r980, %r970;
	shf.l.wrap.b32 	%r983, %r981, %r981, 26;
	shf.l.wrap.b32 	%r984, %r981, %r981, 21;
	xor.b32  	%r985, %r983, %r984;
	shf.l.wrap.b32 	%r986, %r981, %r981, 7;
	xor.b32  	%r987, %r985, %r986;
	and.b32  	%r988, %r981, %r956;
	not.b32 	%r989, %r981;
	and.b32  	%r990, %r931, %r989;
	or.b32  	%r991, %r988, %r990;
	add.s32 	%r992, %r987, %r991;
	add.s32 	%r993, %r992, %r907;
	ld.const.u32 	%r994, [SHA256_K+44];
	add.s32 	%r995, %r993, %r994;
	shf.l.wrap.b32 	%r996, %r982, %r982, 30;
	shf.l.wrap.b32 	%r997, %r982, %r982, 19;
	xor.b32  	%r998, %r996, %r997;
	shf.l.wrap.b32 	%r999, %r982, %r982, 10;
	xor.b32  	%r1000, %r998, %r999;
	xor.b32  	%r1001, %r957, %r932;
	and.b32  	%r1002, %r982, %r1001;
	and.b32  	%r1003, %r957, %r932;
	xor.b32  	%r1004, %r1002, %r1003;
	add.s32 	%r1005, %r1000, %r1004;
	add.s32 	%r1006, %r995, %r908;
	add.s32 	%r1007, %r1005, %r995;
	shf.l.wrap.b32 	%r1008, %r1006, %r1006, 26;
	shf.l.wrap.b32 	%r1009, %r1006, %r1006, 21;
	xor.b32  	%r1010, %r1008, %r1009;
	shf.l.wrap.b32 	%r1011, %r1006, %r1006, 7;
	xor.b32  	%r1012, %r1010, %r1011;
	and.b32  	%r1013, %r1006, %r981;
	not.b32 	%r1014, %r1006;
	and.b32  	%r1015, %r956, %r1014;
	or.b32  	%r1016, %r1013, %r1015;
	add.s32 	%r1017, %r1012, %r1016;
	add.s32 	%r1018, %r1017, %r931;
	ld.const.u32 	%r1019, [SHA256_K+48];
	add.s32 	%r1020, %r1018, %r1019;
	shf.l.wrap.b32 	%r1021, %r1007, %r1007, 30;
	shf.l.wrap.b32 	%r1022, %r1007, %r1007, 19;
	xor.b32  	%r1023, %r1021, %r1022;
	shf.l.wrap.b32 	%r1024, %r1007, %r1007, 10;
	xor.b32  	%r1025, %r1023, %r1024;
	xor.b32  	%r1026, %r982, %r957;
	and.b32  	%r1027, %r1007, %r1026;
	and.b32  	%r1028, %r982, %r957;
	xor.b32  	%r1029, %r1027, %r1028;
	add.s32 	%r1030, %r1025, %r1029;
	add.s32 	%r1031, %r1020, %r932;
	add.s32 	%r1032, %r1030, %r1020;
	shf.l.wrap.b32 	%r1033, %r1031, %r1031, 26;
	shf.l.wrap.b32 	%r1034, %r1031, %r1031, 21;
	xor.b32  	%r1035, %r1033, %r1034;
	shf.l.wrap.b32 	%r1036, %r1031, %r1031, 7;
	xor.b32  	%r1037, %r1035, %r1036;
	and.b32  	%r1038, %r1031, %r1006;
	not.b32 	%r1039, %r1031;
	and.b32  	%r1040, %r981, %r1039;
	or.b32  	%r1041, %r1038, %r1040;
	add.s32 	%r1042, %r1037, %r1041;
	add.s32 	%r1043, %r1042, %r956;
	ld.const.u32 	%r1044, [SHA256_K+52];
	add.s32 	%r1045, %r1043, %r1044;
	shf.l.wrap.b32 	%r1046, %r1032, %r1032, 30;
	shf.l.wrap.b32 	%r1047, %r1032, %r1032, 19;
	xor.b32  	%r1048, %r1046, %r1047;
	shf.l.wrap.b32 	%r1049, %r1032, %r1032, 10;
	xor.b32  	%r1050, %r1048, %r1049;
	xor.b32  	%r1051, %r1007, %r982;
	and.b32  	%r1052, %r1032, %r1051;
	and.b32  	%r1053, %r1007, %r982;
	xor.b32  	%r1054, %r1052, %r1053;
	add.s32 	%r1055, %r1050, %r1054;
	add.s32 	%r1056, %r1045, %r957;
	add.s32 	%r1057, %r1055, %r1045;
	shf.l.wrap.b32 	%r1058, %r1056, %r1056, 26;
	shf.l.wrap.b32 	%r1059, %r1056, %r1056, 21;
	xor.b32  	%r1060, %r1058, %r1059;
	shf.l.wrap.b32 	%r1061, %r1056, %r1056, 7;
	xor.b32  	%r1062, %r1060, %r1061;
	and.b32  	%r1063, %r1056, %r1031;
	not.b32 	%r1064, %r1056;
	and.b32  	%r1065, %r1006, %r1064;
	or.b32  	%r1066, %r1063, %r1065;
	add.s32 	%r1067, %r1062, %r1066;
	add.s32 	%r1068, %r1067, %r981;
	ld.const.u32 	%r1069, [SHA256_K+56];
	add.s32 	%r1070, %r1068, %r1069;
	shf.l.wrap.b32 	%r1071, %r1057, %r1057, 30;
	shf.l.wrap.b32 	%r1072, %r1057, %r1057, 19;
	xor.b32  	%r1073, %r1071, %r1072;
	shf.l.wrap.b32 	%r1074, %r1057, %r1057, 10;
	xor.b32  	%r1075, %r1073, %r1074;
	xor.b32  	%r1076, %r1032, %r1007;
	and.b32  	%r1077, %r1057, %r1076;
	and.b32  	%r1078, %r1032, %r1007;
	xor.b32  	%r1079, %r1077, %r1078;
	add.s32 	%r1080, %r1075, %r1079;
	add.s32 	%r1081, %r1070, %r982;
	add.s32 	%r1082, %r1080, %r1070;
	shf.l.wrap.b32 	%r1083, %r1081, %r1081, 26;
	shf.l.wrap.b32 	%r1084, %r1081, %r1081, 21;
	xor.b32  	%r1085, %r1083, %r1084;
	shf.l.wrap.b32 	%r1086, %r1081, %r1081, 7;
	xor.b32  	%r1087, %r1085, %r1086;
	and.b32  	%r1088, %r1081, %r1056;
	not.b32 	%r1089, %r1081;
	and.b32  	%r1090, %r1031, %r1089;
	or.b32  	%r1091, %r1088, %r1090;
	add.s32 	%r1092, %r1087, %r1091;
	add.s32 	%r1093, %r1092, %r1006;
	add.s32 	%r1094, %r1093, %r18;
	shf.l.wrap.b32 	%r1095, %r1082, %r1082, 30;
	shf.l.wrap.b32 	%r1096, %r1082, %r1082, 19;
	xor.b32  	%r1097, %r1095, %r1096;
	shf.l.wrap.b32 	%r1098, %r1082, %r1082, 10;
	xor.b32  	%r1099, %r1097, %r1098;
	xor.b32  	%r1100, %r1057, %r1032;
	and.b32  	%r1101, %r1082, %r1100;
	and.b32  	%r1102, %r1057, %r1032;
	xor.b32  	%r1103, %r1101, %r1102;
	add.s32 	%r1104, %r1099, %r1103;
	add.s32 	%r1105, %r1094, %r1007;
	add.s32 	%r1106, %r1104, %r1094;
	shf.l.wrap.b32 	%r1107, %r1105, %r1105, 26;
	shf.l.wrap.b32 	%r1108, %r1105, %r1105, 21;
	xor.b32  	%r1109, %r1107, %r1108;
	shf.l.wrap.b32 	%r1110, %r1105, %r1105, 7;
	xor.b32  	%r1111, %r1109, %r1110;
	and.b32  	%r1112, %r1105, %r1081;
	not.b32 	%r1113, %r1105;
	and.b32  	%r1114, %r1056, %r1113;
	or.b32  	%r1115, %r1112, %r1114;
	add.s32 	%r1116, %r1111, %r1115;
	add.s32 	%r1117, %r1116, %r1031;
	add.s32 	%r1118, %r1117, %r19;
	add.s32 	%r1119, %r1118, %r182;
	shf.l.wrap.b32 	%r1120, %r1106, %r1106, 30;
	shf.l.wrap.b32 	%r1121, %r1106, %r1106, 19;
	xor.b32  	%r1122, %r1120, %r1121;
	shf.l.wrap.b32 	%r1123, %r1106, %r1106, 10;
	xor.b32  	%r1124, %r1122, %r1123;
	xor.b32  	%r1125, %r1082, %r1057;
	and.b32  	%r1126, %r1106, %r1125;
	and.b32  	%r1127, %r1082, %r1057;
	xor.b32  	%r1128, %r1126, %r1127;
	add.s32 	%r1129, %r1124, %r1128;
	add.s32 	%r1130, %r1119, %r1032;
	add.s32 	%r1131, %r1129, %r1119;
	shf.l.wrap.b32 	%r1132, %r1130, %r1130, 26;
	shf.l.wrap.b32 	%r1133, %r1130, %r1130, 21;
	xor.b32  	%r1134, %r1132, %r1133;
	shf.l.wrap.b32 	%r1135, %r1130, %r1130, 7;
	xor.b32  	%r1136, %r1134, %r1135;
	and.b32  	%r1137, %r1130, %r1105;
	not.b32 	%r1138, %r1130;
	and.b32  	%r1139, %r1081, %r1138;
	or.b32  	%r1140, %r1137, %r1139;
	add.s32 	%r1141, %r1136, %r1140;
	add.s32 	%r1142, %r1141, %r1056;
	add.s32 	%r1143, %r1142, %r20;
	add.s32 	%r1144, %r1143, %r189;
	shf.l.wrap.b32 	%r1145, %r1131, %r1131, 30;
	shf.l.wrap.b32 	%r1146, %r1131, %r1131, 19;
	xor.b32  	%r1147, %r1145, %r1146;
	shf.l.wrap.b32 	%r1148, %r1131, %r1131, 10;
	xor.b32  	%r1149, %r1147, %r1148;
	xor.b32  	%r1150, %r1106, %r1082;
	and.b32  	%r1151, %r1131, %r1150;
	and.b32  	%r1152, %r1106, %r1082;
	xor.b32  	%r1153, %r1151, %r1152;
	add.s32 	%r1154, %r1149, %r1153;
	add.s32 	%r1155, %r1144, %r1057;
	add.s32 	%r1156, %r1154, %r1144;
	shf.l.wrap.b32 	%r1157, %r1155, %r1155, 26;
	shf.l.wrap.b32 	%r1158, %r1155, %r1155, 21;
	xor.b32  	%r1159, %r1157, %r1158;
	shf.l.wrap.b32 	%r1160, %r1155, %r1155, 7;
	xor.b32  	%r1161, %r1159, %r1160;
	and.b32  	%r1162, %r1155, %r1130;
	not.b32 	%r1163, %r1155;
	and.b32  	%r1164, %r1105, %r1163;
	or.b32  	%r1165, %r1162, %r1164;
	add.s32 	%r1166, %r1161, %r1165;
	add.s32 	%r1167, %r1166, %r1081;
	add.s32 	%r1168, %r1167, %r21;
	add.s32 	%r1169, %r1168, %r201;
	shf.l.wrap.b32 	%r1170, %r1156, %r1156, 30;
	shf.l.wrap.b32 	%r1171, %r1156, %r1156, 19;
	xor.b32  	%r1172, %r1170, %r1171;
	shf.l.wrap.b32 	%r1173, %r1156, %r1156, 10;
	xor.b32  	%r1174, %r1172, %r1173;
	xor.b32  	%r1175, %r1131, %r1106;
	and.b32  	%r1176, %r1156, %r1175;
	and.b32  	%r1177, %r1131, %r1106;
	xor.b32  	%r1178, %r1176, %r1177;
	add.s32 	%r1179, %r1174, %r1178;
	add.s32 	%r1180, %r1169, %r1082;
	add.s32 	%r1181, %r1179, %r1169;
	shf.l.wrap.b32 	%r1182, %r1180, %r1180, 26;
	shf.l.wrap.b32 	%r1183, %r1180, %r1180, 21;
	xor.b32  	%r1184, %r1182, %r1183;
	shf.l.wrap.b32 	%r1185, %r1180, %r1180, 7;
	xor.b32  	%r1186, %r1184, %r1185;
	and.b32  	%r1187, %r1180, %r1155;
	not.b32 	%r1188, %r1180;
	and.b32  	%r1189, %r1130, %r1188;
	or.b32  	%r1190, %r1187, %r1189;
	add.s32 	%r1191, %r1186, %r1190;
	add.s32 	%r1192, %r1191, %r1105;
	add.s32 	%r1193, %r1192, %r22;
	add.s32 	%r1194, %r1193, %r213;
	shf.l.wrap.b32 	%r1195, %r1181, %r1181, 30;
	shf.l.wrap.b32 	%r1196, %r1181, %r1181, 19;
	xor.b32  	%r1197, %r1195, %r1196;
	shf.l.wrap.b32 	%r1198, %r1181, %r1181, 10;
	xor.b32  	%r1199, %r1197, %r1198;
	xor.b32  	%r1200, %r1156, %r1131;
	and.b32  	%r1201, %r1181, %r1200;
	and.b32  	%r1202, %r1156, %r1131;
	xor.b32  	%r1203, %r1201, %r1202;
	add.s32 	%r1204, %r1199, %r1203;
	add.s32 	%r1205, %r1194, %r1106;
	add.s32 	%r1206, %r1204, %r1194;
	shf.l.wrap.b32 	%r1207, %r1205, %r1205, 26;
	shf.l.wrap.b32 	%r1208, %r1205, %r1205, 21;
	xor.b32  	%r1209, %r1207, %r1208;
	shf.l.wrap.b32 	%r1210, %r1205, %r1205, 7;
	xor.b32  	%r1211, %r1209, %r1210;
	and.b32  	%r1212, %r1205, %r1180;
	not.b32 	%r1213, %r1205;
	and.b32  	%r1214, %r1155, %r1213;
	or.b32  	%r1215, %r1212, %r1214;
	add.s32 	%r1216, %r1211, %r1215;
	add.s32 	%r1217, %r1216, %r1130;
	add.s32 	%r1218, %r1217, %r23;
	add.s32 	%r1219, %r1218, %r225;
	shf.l.wrap.b32 	%r1220, %r1206, %r1206, 30;
	shf.l.wrap.b32 	%r1221, %r1206, %r1206, 19;
	xor.b32  	%r1222, %r1220, %r1221;
	shf.l.wrap.b32 	%r1223, %r1206, %r1206, 10;
	xor.b32  	%r1224, %r1222, %r1223;
	xor.b32  	%r1225, %r1181, %r1156;
	and.b32  	%r1226, %r1206, %r1225;
	and.b32  	%r1227, %r1181, %r1156;
	xor.b32  	%r1228, %r1226, %r1227;
	add.s32 	%r1229, %r1224, %r1228;
	add.s32 	%r1230, %r1219, %r1131;
	add.s32 	%r1231, %r1229, %r1219;
	shf.l.wrap.b32 	%r1232, %r1230, %r1230, 26;
	shf.l.wrap.b32 	%r1233, %r1230, %r1230, 21;
	xor.b32  	%r1234, %r1232, %r1233;
	shf.l.wrap.b32 	%r1235, %r1230, %r1230, 7;
	xor.b32  	%r1236, %r1234, %r1235;
	and.b32  	%r1237, %r1230, %r1205;
	not.b32 	%r1238, %r1230;
	and.b32  	%r1239, %r1180, %r1238;
	or.b32  	%r1240, %r1237, %r1239;
	add.s32 	%r1241, %r1236, %r1240;
	add.s32 	%r1242, %r1241, %r1155;
	add.s32 	%r1243, %r1242, %r24;
	add.s32 	%r1244, %r1243, %r237;
	shf.l.wrap.b32 	%r1245, %r1231, %r1231, 30;
	shf.l.wrap.b32 	%r1246, %r1231, %r1231, 19;
	xor.b32  	%r1247, %r1245, %r1246;
	shf.l.wrap.b32 	%r1248, %r1231, %r1231, 10;
	xor.b32  	%r1249, %r1247, %r1248;
	xor.b32  	%r1250, %r1206, %r1181;
	and.b32  	%r1251, %r1231, %r1250;
	and.b32  	%r1252, %r1206, %r1181;
	xor.b32  	%r1253, %r1251, %r1252;
	add.s32 	%r1254, %r1249, %r1253;
	add.s32 	%r1255, %r1244, %r1156;
	add.s32 	%r1256, %r1254, %r1244;
	shf.l.wrap.b32 	%r1257, %r1255, %r1255, 26;
	shf.l.wrap.b32 	%r1258, %r1255, %r1255, 21;
	xor.b32  	%r1259, %r1257, %r1258;
	shf.l.wrap.b32 	%r1260, %r1255, %r1255, 7;
	xor.b32  	%r1261, %r1259, %r1260;
	and.b32  	%r1262, %r1255, %r1230;
	not.b32 	%r1263, %r1255;
	and.b32  	%r1264, %r1205, %r1263;
	or.b32  	%r1265, %r1262, %r1264;
	add.s32 	%r1266, %r1261, %r1265;
	add.s32 	%r1267, %r1266, %r1180;
	add.s32 	%r1268, %r1267, %r25;
	add.s32 	%r1269, %r1268, %r250;
	shf.l.wrap.b32 	%r1270, %r1256, %r1256, 30;
	shf.l.wrap.b32 	%r1271, %r1256, %r1256, 19;
	xor.b32  	%r1272, %r1270, %r1271;
	shf.l.wrap.b32 	%r1273, %r1256, %r1256, 10;
	xor.b32  	%r1274, %r1272, %r1273;
	xor.b32  	%r1275, %r1231, %r1206;
	and.b32  	%r1276, %r1256, %r1275;
	and.b32  	%r1277, %r1231, %r1206;
	xor.b32  	%r1278, %r1276, %r1277;
	add.s32 	%r1279, %r1274, %r1278;
	add.s32 	%r1280, %r1269, %r1181;
	add.s32 	%r1281, %r1279, %r1269;
	shf.l.wrap.b32 	%r1282, %r1280, %r1280, 26;
	shf.l.wrap.b32 	%r1283, %r1280, %r1280, 21;
	xor.b32  	%r1284, %r1282, %r1283;
	shf.l.wrap.b32 	%r1285, %r1280, %r1280, 7;
	xor.b32  	%r1286, %r1284, %r1285;
	and.b32  	%r1287, %r1280, %r1255;
	not.b32 	%r1288, %r1280;
	and.b32  	%r1289, %r1230, %r1288;
	or.b32  	%r1290, %r1287, %r1289;
	add.s32 	%r1291, %r1286, %r1290;
	add.s32 	%r1292, %r1291, %r1205;
	add.s32 	%r1293, %r1292, %r26;
	add.s32 	%r1294, %r1293, %r258;
	shf.l.wrap.b32 	%r1295, %r1281, %r1281, 30;
	shf.l.wrap.b32 	%r1296, %r1281, %r1281, 19;
	xor.b32  	%r1297, %r1295, %r1296;
	shf.l.wrap.b32 	%r1298, %r1281, %r1281, 10;
	xor.b32  	%r1299, %r1297, %r1298;
	xor.b32  	%r1300, %r1256, %r1231;
	and.b32  	%r1301, %r1281, %r1300;
	and.b32  	%r1302, %r1256, %r1231;
	xor.b32  	%r1303, %r1301, %r1302;
	add.s32 	%r1304, %r1299, %r1303;
	add.s32 	%r1305, %r1294, %r1206;
	add.s32 	%r1306, %r1304, %r1294;
	shf.l.wrap.b32 	%r1307, %r1305, %r1305, 26;
	shf.l.wrap.b32 	%r1308, %r1305, %r1305, 21;
	xor.b32  	%r1309, %r1307, %r1308;
	shf.l.wrap.b32 	%r1310, %r1305, %r1305, 7;
	xor.b32  	%r1311, %r1309, %r1310;
	and.b32  	%r1312, %r1305, %r1280;
	not.b32 	%r1313, %r1305;
	and.b32  	%r1314, %r1255, %r1313;
	or.b32  	%r1315, %r1312, %r1314;
	add.s32 	%r1316, %r1311, %r1315;
	add.s32 	%r1317, %r1316, %r1230;
	add.s32 	%r1318, %r1317, %r27;
	add.s32 	%r1319, %r1318, %r265;
	shf.l.wrap.b32 	%r1320, %r1306, %r1306, 30;
	shf.l.wrap.b32 	%r1321, %r1306, %r1306, 19;
	xor.b32  	%r1322, %r1320, %r1321;
	shf.l.wrap.b32 	%r1323, %r1306, %r1306, 10;
	xor.b32  	%r1324, %r1322, %r1323;
	xor.b32  	%r1325, %r1281, %r1256;
	and.b32  	%r1326, %r1306, %r1325;
	and.b32  	%r1327, %r1281, %r1256;
	xor.b32  	%r1328, %r1326, %r1327;
	add.s32 	%r1329, %r1324, %r1328;
	add.s32 	%r1330, %r1319, %r1231;
	add.s32 	%r1331, %r1329, %r1319;
	shf.l.wrap.b32 	%r1332, %r1330, %r1330, 26;
	shf.l.wrap.b32 	%r1333, %r1330, %r1330, 21;
	xor.b32  	%r1334, %r1332, %r1333;
	shf.l.wrap.b32 	%r1335, %r1330, %r1330, 7;
	xor.b32  	%r1336, %r1334, %r1335;
	and.b32  	%r1337, %r1330, %r1305;
	not.b32 	%r1338, %r1330;
	and.b32  	%r1339, %r1280, %r1338;
	or.b32  	%r1340, %r1337, %r1339;
	add.s32 	%r1341, %r1336, %r1340;
	add.s32 	%r1342, %r1341, %r1255;
	add.s32 	%r1343, %r1342, %r28;
	add.s32 	%r1344, %r1343, %r271;
	shf.l.wrap.b32 	%r1345, %r1331, %r1331, 30;
	shf.l.wrap.b32 	%r1346, %r1331, %r1331, 19;
	xor.b32  	%r1347, %r1345, %r1346;
	shf.l.wrap.b32 	%r1348, %r1331, %r1331, 10;
	xor.b32  	%r1349, %r1347, %r1348;
	xor.b32  	%r1350, %r1306, %r1281;
	and.b32  	%r1351, %r1331, %r1350;
	and.b32  	%r1352, %r1306, %r1281;
	xor.b32  	%r1353, %r1351, %r1352;
	add.s32 	%r1354, %r1349, %r1353;
	add.s32 	%r1355, %r1344, %r1256;
	add.s32 	%r1356, %r1354, %r1344;
	shf.l.wrap.b32 	%r1357, %r1355, %r1355, 26;
	shf.l.wrap.b32 	%r1358, %r1355, %r1355, 21;
	xor.b32  	%r1359, %r1357, %r1358;
	shf.l.wrap.b32 	%r1360, %r1355, %r1355, 7;
	xor.b32  	%r1361, %r1359, %r1360;
	and.b32  	%r1362, %r1355, %r1330;
	not.b32 	%r1363, %r1355;
	and.b32  	%r1364, %r1305, %r1363;
	or.b32  	%r1365, %r1362, %r1364;
	add.s32 	%r1366, %r1361, %r1365;
	add.s32 	%r1367, %r1366, %r1280;
	add.s32 	%r1368, %r1367, %r29;
	add.s32 	%r1369, %r1368, %r277;
	shf.l.wrap.b32 	%r1370, %r1356, %r1356, 30;
	shf.l.wrap.b32 	%r1371, %r1356, %r1356, 19;
	xor.b32  	%r1372, %r1370, %r1371;
	shf.l.wrap.b32 	%r1373, %r1356, %r1356, 10;
	xor.b32  	%r1374, %r1372, %r1373;
	xor.b32  	%r1375, %r1331, %r1306;
	and.b32  	%r1376, %r1356, %r1375;
	and.b32  	%r1377, %r1331, %r1306;
	xor.b32  	%r1378, %r1376, %r1377;
	add.s32 	%r1379, %r1374, %r1378;
	add.s32 	%r1380, %r1369, %r1281;
	add.s32 	%r1381, %r1379, %r1369;
	shf.l.wrap.b32 	%r1382, %r1380, %r1380, 26;
	shf.l.wrap.b32 	%r1383, %r1380, %r1380, 21;
	xor.b32  	%r1384, %r1382, %r1383;
	shf.l.wrap.b32 	%r1385, %r1380, %r1380, 7;
	xor.b32  	%r1386, %r1384, %r1385;
	and.b32  	%r1387, %r1380, %r1355;
	not.b32 	%r1388, %r1380;
	and.b32  	%r1389, %r1330, %r1388;
	or.b32  	%r1390, %r1387, %r1389;
	add.s32 	%r1391, %r1386, %r1390;
	add.s32 	%r1392, %r1391, %r1305;
	add.s32 	%r1393, %r1392, %r30;
	add.s32 	%r1394, %r1393, %r283;
	shf.l.wrap.b32 	%r1395, %r1381, %r1381, 30;
	shf.l.wrap.b32 	%r1396, %r1381, %r1381, 19;
	xor.b32  	%r1397, %r1395, %r1396;
	shf.l.wrap.b32 	%r1398, %r1381, %r1381, 10;
	xor.b32  	%r1399, %r1397, %r1398;
	xor.b32  	%r1400, %r1356, %r1331;
	and.b32  	%r1401, %r1381, %r1400;
	and.b32  	%r1402, %r1356, %r1331;
	xor.b32  	%r1403, %r1401, %r1402;
	add.s32 	%r1404, %r1399, %r1403;
	add.s32 	%r1405, %r1394, %r1306;
	add.s32 	%r1406, %r1404, %r1394;
	shf.l.wrap.b32 	%r1407, %r1405, %r1405, 26;
	shf.l.wrap.b32 	%r1408, %r1405, %r1405, 21;
	xor.b32  	%r1409, %r1407, %r1408;
	shf.l.wrap.b32 	%r1410, %r1405, %r1405, 7;
	xor.b32  	%r1411, %r1409, %r1410;
	and.b32  	%r1412, %r1405, %r1380;
	not.b32 	%r1413, %r1405;
	and.b32  	%r1414, %r1355, %r1413;
	or.b32  	%r1415, %r1412, %r1414;
	add.s32 	%r1416, %r1411, %r1415;
	add.s32 	%r1417, %r1416, %r1330;
	add.s32 	%r1418, %r1417, %r31;
	add.s32 	%r1419, %r1418, %r289;
	shf.l.wrap.b32 	%r1420, %r1406, %r1406, 30;
	shf.l.wrap.b32 	%r1421, %r1406, %r1406, 19;
	xor.b32  	%r1422, %r1420, %r1421;
	shf.l.wrap.b32 	%r1423, %r1406, %r1406, 10;
	xor.b32  	%r1424, %r1422, %r1423;
	xor.b32  	%r1425, %r1381, %r1356;
	and.b32  	%r1426, %r1406, %r1425;
	and.b32  	%r1427, %r1381, %r1356;
	xor.b32  	%r1428, %r1426, %r1427;
	add.s32 	%r1429, %r1424, %r1428;
	add.s32 	%r1430, %r1419, %r1331;
	add.s32 	%r1431, %r1429, %r1419;
	shf.l.wrap.b32 	%r1432, %r1430, %r1430, 26;
	shf.l.wrap.b32 	%r1433, %r1430, %r1430, 21;
	xor.b32  	%r1434, %r1432, %r1433;
	shf.l.wrap.b32 	%r1435, %r1430, %r1430, 7;
	xor.b32  	%r1436, %r1434, %r1435;
	and.b32  	%r1437, %r1430, %r1405;
	not.b32 	%r1438, %r1430;
	and.b32  	%r1439, %r1380, %r1438;
	or.b32  	%r1440, %r1437, %r1439;
	add.s32 	%r1441, %r1436, %r1440;
	add.s32 	%r1442, %r1441, %r1355;
	ld.const.u32 	%r1443, [SHA256_K+116];
	add.s32 	%r1444, %r1442, %r1443;
	add.s32 	%r1445, %r1444, %r295;
	shf.l.wrap.b32 	%r1446, %r1431, %r1431, 30;
	shf.l.wrap.b32 	%r1447, %r1431, %r1431, 19;
	xor.b32  	%r1448, %r1446, %r1447;
	shf.l.wrap.b32 	%r1449, %r1431, %r1431, 10;
	xor.b32  	%r1450, %r1448, %r1449;
	xor.b32  	%r1451, %r1406, %r1381;
	and.b32  	%r1452, %r1431, %r1451;
	and.b32  	%r1453, %r1406, %r1381;
	xor.b32  	%r1454, %r1452, %r1453;
	add.s32 	%r1455, %r1450, %r1454;
	add.s32 	%r1456, %r1445, %r1356;
	add.s32 	%r1457, %r1455, %r1445;
	shf.l.wrap.b32 	%r1458, %r1456, %r1456, 26;
	shf.l.wrap.b32 	%r1459, %r1456, %r1456, 21;
	xor.b32  	%r1460, %r1458, %r1459;
	shf.l.wrap.b32 	%r1461, %r1456, %r1456, 7;
	xor.b32  	%r1462, %r1460, %r1461;
	and.b32  	%r1463, %r1456, %r1430;
	not.b32 	%r1464, %r1456;
	and.b32  	%r1465, %r1405, %r1464;
	or.b32  	%r1466, %r1463, %r1465;
	add.s32 	%r1467, %r1462, %r1466;
	add.s32 	%r1468, %r1467, %r1380;
	ld.const.u32 	%r1469, [SHA256_K+120];
	add.s32 	%r1470, %r1468, %r1469;
	add.s32 	%r1471, %r1470, %r302;
	shf.l.wrap.b32 	%r1472, %r1457, %r1457, 30;
	shf.l.wrap.b32 	%r1473, %r1457, %r1457, 19;
	xor.b32  	%r1474, %r1472, %r1473;
	shf.l.wrap.b32 	%r1475, %r1457, %r1457, 10;
	xor.b32  	%r1476, %r1474, %r1475;
	xor.b32  	%r1477, %r1431, %r1406;
	and.b32  	%r1478, %r1457, %r1477;
	and.b32  	%r1479, %r1431, %r1406;
	xor.b32  	%r1480, %r1478, %r1479;
	add.s32 	%r1481, %r1476, %r1480;
	add.s32 	%r1482, %r1471, %r1381;
	add.s32 	%r1483, %r1481, %r1471;
	shf.l.wrap.b32 	%r1484, %r1482, %r1482, 26;
	shf.l.wrap.b32 	%r1485, %r1482, %r1482, 21;
	xor.b32  	%r1486, %r1484, %r1485;
	shf.l.wrap.b32 	%r1487, %r1482, %r1482, 7;
	xor.b32  	%r1488, %r1486, %r1487;
	and.b32  	%r1489, %r1482, %r1456;
	not.b32 	%r1490, %r1482;
	and.b32  	%r1491, %r1430, %r1490;
	or.b32  	%r1492, %r1489, %r1491;
	add.s32 	%r1493, %r1488, %r1492;
	add.s32 	%r1494, %r1493, %r1405;
	ld.const.u32 	%r1495, [SHA256_K+124];
	add.s32 	%r1496, %r1494, %r1495;
	add.s32 	%r1497, %r1496, %r315;
	shf.l.wrap.b32 	%r1498, %r1483, %r1483, 30;
	shf.l.wrap.b32 	%r1499, %r1483, %r1483, 19;
	xor.b32  	%r1500, %r1498, %r1499;
	shf.l.wrap.b32 	%r1501, %r1483, %r1483, 10;
	xor.b32  	%r1502, %r1500, %r1501;
	xor.b32  	%r1503, %r1457, %r1431;
	and.b32  	%r1504, %r1483, %r1503;
	and.b32  	%r1505, %r1457, %r1431;
	xor.b32  	%r1506, %r1504, %r1505;
	add.s32 	%r1507, %r1502, %r1506;
	add.s32 	%r1508, %r1497, %r1406;
	add.s32 	%r1509, %r1507, %r1497;
	shf.l.wrap.b32 	%r1510, %r1508, %r1508, 26;
	shf.l.wrap.b32 	%r1511, %r1508, %r1508, 21;
	xor.b32  	%r1512, %r1510, %r1511;
	shf.l.wrap.b32 	%r1513, %r1508, %r1508, 7;
	xor.b32  	%r1514, %r1512, %r1513;
	and.b32  	%r1515, %r1508, %r1482;
	not.b32 	%r1516, %r1508;
	and.b32  	%r1517, %r1456, %r1516;
	or.b32  	%r1518, %r1515, %r1517;
	add.s32 	%r1519, %r1514, %r1518;
	add.s32 	%r1520, %r1519, %r1430;
	ld.const.u32 	%r1521, [SHA256_K+128];
	add.s32 	%r1522, %r1520, %r1521;
	add.s32 	%r1523, %r1522, %r328;
	shf.l.wrap.b32 	%r1524, %r1509, %r1509, 30;
	shf.l.wrap.b32 	%r1525, %r1509, %r1509, 19;
	xor.b32  	%r1526, %r1524, %r1525;
	shf.l.wrap.b32 	%r1527, %r1509, %r1509, 10;
	xor.b32  	%r1528, %r1526, %r1527;
	xor.b32  	%r1529, %r1483, %r1457;
	and.b32  	%r1530, %r1509, %r1529;
	and.b32  	%r1531, %r1483, %r1457;
	xor.b32  	%r1532, %r1530, %r1531;
	add.s32 	%r1533, %r1528, %r1532;
	add.s32 	%r1534, %r1523, %r1431;
	add.s32 	%r1535, %r1533, %r1523;
	shf.l.wrap.b32 	%r1536, %r1534, %r1534, 26;
	shf.l.wrap.b32 	%r1537, %r1534, %r1534, 21;
	xor.b32  	%r1538, %r1536, %r1537;
	shf.l.wrap.b32 	%r1539, %r1534, %r1534, 7;
	xor.b32  	%r1540, %r1538, %r1539;
	and.b32  	%r1541, %r1534, %r1508;
	not.b32 	%r1542, %r1534;
	and.b32  	%r1543, %r1482, %r1542;
	or.b32  	%r1544, %r1541, %r1543;
	add.s32 	%r1545, %r1540, %r1544;
	add.s32 	%r1546, %r1545, %r1456;
	ld.const.u32 	%r1547, [SHA256_K+132];
	add.s32 	%r1548, %r1546, %r1547;
	add.s32 	%r1549, %r1548, %r341;
	shf.l.wrap.b32 	%r1550, %r1535, %r1535, 30;
	shf.l.wrap.b32 	%r1551, %r1535, %r1535, 19;
	xor.b32  	%r1552, %r1550, %r1551;
	shf.l.wrap.b32 	%r1553, %r1535, %r1535, 10;
	xor.b32  	%r1554, %r1552, %r1553;
	xor.b32  	%r1555, %r1509, %r1483;
	and.b32  	%r1556, %r1535, %r1555;
	and.b32  	%r1557, %r1509, %r1483;
	xor.b32  	%r1558, %r1556, %r1557;
	add.s32 	%r1559, %r1554, %r1558;
	add.s32 	%r1560, %r1549, %r1457;
	add.s32 	%r1561, %r1559, %r1549;
	shf.l.wrap.b32 	%r1562, %r1560, %r1560, 26;
	shf.l.wrap.b32 	%r1563, %r1560, %r1560, 21;
	xor.b32  	%r1564, %r1562, %r1563;
	shf.l.wrap.b32 	%r1565, %r1560, %r1560, 7;
	xor.b32  	%r1566, %r1564, %r1565;
	and.b32  	%r1567, %r1560, %r1534;
	not.b32 	%r1568, %r1560;
	and.b32  	%r1569, %r1508, %r1568;
	or.b32  	%r1570, %r1567, %r1569;
	add.s32 	%r1571, %r1566, %r1570;
	add.s32 	%r1572, %r1571, %r1482;
	ld.const.u32 	%r1573, [SHA256_K+136];
	add.s32 	%r1574, %r1572, %r1573;
	add.s32 	%r1575, %r1574, %r354;
	shf.l.wrap.b32 	%r1576, %r1561, %r1561, 30;
	shf.l.wrap.b32 	%r1577, %r1561, %r1561, 19;
	xor.b32  	%r1578, %r1576, %r1577;
	shf.l.wrap.b32 	%r1579, %r1561, %r1561, 10;
	xor.b32  	%r1580, %r1578, %r1579;
	xor.b32  	%r1581, %r1535, %r1509;
	and.b32  	%r1582, %r1561, %r1581;
	and.b32  	%r1583, %r1535, %r1509;
	xor.b32  	%r1584, %r1582, %r1583;
	add.s32 	%r1585, %r1580, %r1584;
	add.s32 	%r1586, %r1575, %r1483;
	add.s32 	%r1587, %r1585, %r1575;
	shf.l.wrap.b32 	%r1588, %r1586, %r1586, 26;
	shf.l.wrap.b32 	%r1589, %r1586, %r1586, 21;
	xor.b32  	%r1590, %r1588, %r1589;
	shf.l.wrap.b32 	%r1591, %r1586, %r1586, 7;
	xor.b32  	%r1592, %r1590, %r1591;
	and.b32  	%r1593, %r1586, %r1560;
	not.b32 	%r1594, %r1586;
	and.b32  	%r1595, %r1534, %r1594;
	or.b32  	%r1596, %r1593, %r1595;
	add.s32 	%r1597, %r1592, %r1596;
	add.s32 	%r1598, %r1597, %r1508;
	ld.const.u32 	%r1599, [SHA256_K+140];
	add.s32 	%r1600, %r1598, %r1599;
	add.s32 	%r1601, %r1600, %r367;
	shf.l.wrap.b32 	%r1602, %r1587, %r1587, 30;
	shf.l.wrap.b32 	%r1603, %r1587, %r1587, 19;
	xor.b32  	%r1604, %r1602, %r1603;
	shf.l.wrap.b32 	%r1605, %r1587, %r1587, 10;
	xor.b32  	%r1606, %r1604, %r1605;
	xor.b32  	%r1607, %r1561, %r1535;
	and.b32  	%r1608, %r1587, %r1607;
	and.b32  	%r1609, %r1561, %r1535;
	xor.b32  	%r1610, %r1608, %r1609;
	add.s32 	%r1611, %r1606, %r1610;
	add.s32 	%r1612, %r1601, %r1509;
	add.s32 	%r1613, %r1611, %r1601;
	shf.l.wrap.b32 	%r1614, %r1612, %r1612, 26;
	shf.l.wrap.b32 	%r1615, %r1612, %r1612, 21;
	xor.b32  	%r1616, %r1614, %r1615;
	shf.l.wrap.b32 	%r1617, %r1612, %r1612, 7;
	xor.b32  	%r1618, %r1616, %r1617;
	and.b32  	%r1619, %r1612, %r1586;
	not.b32 	%r1620, %r1612;
	and.b32  	%r1621, %r1560, %r1620;
	or.b32  	%r1622, %r1619, %r1621;
	add.s32 	%r1623, %r1618, %r1622;
	add.s32 	%r1624, %r1623, %r1534;
	ld.const.u32 	%r1625, [SHA256_K+144];
	add.s32 	%r1626, %r1624, %r1625;
	add.s32 	%r1627, %r1626, %r380;
	shf.l.wrap.b32 	%r1628, %r1613, %r1613, 30;
	shf.l.wrap.b32 	%r1629, %r1613, %r1613, 19;
	xor.b32  	%r1630, %r1628, %r1629;
	shf.l.wrap.b32 	%r1631, %r1613, %r1613, 10;
	xor.b32  	%r1632, %r1630, %r1631;
	xor.b32  	%r1633, %r1587, %r1561;
	and.b32  	%r1634, %r1613, %r1633;
	and.b32  	%r1635, %r1587, %r1561;
	xor.b32  	%r1636, %r1634, %r1635;
	add.s32 	%r1637, %r1632, %r1636;
	add.s32 	%r1638, %r1627, %r1535;
	add.s32 	%r1639, %r1637, %r1627;
	shf.l.wrap.b32 	%r1640, %r1638, %r1638, 26;
	shf.l.wrap.b32 	%r1641, %r1638, %r1638, 21;
	xor.b32  	%r1642, %r1640, %r1641;
	shf.l.wrap.b32 	%r1643, %r1638, %r1638, 7;
	xor.b32  	%r1644, %r1642, %r1643;
	and.b32  	%r1645, %r1638, %r1612;
	not.b32 	%r1646, %r1638;
	and.b32  	%r1647, %r1586, %r1646;
	or.b32  	%r1648, %r1645, %r1647;
	add.s32 	%r1649, %r1644, %r1648;
	add.s32 	%r1650, %r1649, %r1560;
	add.s32 	%r1651, %r1650, %r32;
	add.s32 	%r1652, %r1651, %r393;
	shf.l.wrap.b32 	%r1653, %r1639, %r1639, 30;
	shf.l.wrap.b32 	%r1654, %r1639, %r1639, 19;
	xor.b32  	%r1655, %r1653, %r1654;
	shf.l.wrap.b32 	%r1656, %r1639, %r1639, 10;
	xor.b32  	%r1657, %r1655, %r1656;
	xor.b32  	%r1658, %r1613, %r1587;
	and.b32  	%r1659, %r1639, %r1658;
	and.b32  	%r1660, %r1613, %r1587;
	xor.b32  	%r1661, %r1659, %r1660;
	add.s32 	%r1662, %r1657, %r1661;
	add.s32 	%r1663, %r1652, %r1561;
	add.s32 	%r1664, %r1662, %r1652;
	shf.l.wrap.b32 	%r1665, %r1663, %r1663, 26;
	shf.l.wrap.b32 	%r1666, %r1663, %r1663, 21;
	xor.b32  	%r1667, %r1665, %r1666;
	shf.l.wrap.b32 	%r1668, %r1663, %r1663, 7;
	xor.b32  	%r1669, %r1667, %r1668;
	and.b32  	%r1670, %r1663, %r1638;
	not.b32 	%r1671, %r1663;
	and.b32  	%r1672, %r1612, %r1671;
	or.b32  	%r1673, %r1670, %r1672;
	add.s32 	%r1674, %r1669, %r1673;
	add.s32 	%r1675, %r1674, %r1586;
	ld.const.u32 	%r1676, [SHA256_K+152];
	add.s32 	%r1677, %r1675, %r1676;
	add.s32 	%r1678, %r1677, %r406;
	shf.l.wrap.b32 	%r1679, %r1664, %r1664, 30;
	shf.l.wrap.b32 	%r1680, %r1664, %r1664, 19;
	xor.b32  	%r1681, %r1679, %r1680;
	shf.l.wrap.b32 	%r1682, %r1664, %r1664, 10;
	xor.b32  	%r1683, %r1681, %r1682;
	xor.b32  	%r1684, %r1639, %r1613;
	and.b32  	%r1685, %r1664, %r1684;
	and.b32  	%r1686, %r1639, %r1613;
	xor.b32  	%r1687, %r1685, %r1686;
	add.s32 	%r1688, %r1683, %r1687;
	add.s32 	%r1689, %r1678, %r1587;
	add.s32 	%r1690, %r1688, %r1678;
	shf.l.wrap.b32 	%r1691, %r1689, %r1689, 26;
	shf.l.wrap.b32 	%r1692, %r1689, %r1689, 21;
	xor.b32  	%r1693, %r1691, %r1692;
	shf.l.wrap.b32 	%r1694, %r1689, %r1689, 7;
	xor.b32  	%r1695, %r1693, %r1694;
	and.b32  	%r1696, %r1689, %r1663;
	not.b32 	%r1697, %r1689;
	and.b32  	%r1698, %r1638, %r1697;
	or.b32  	%r1699, %r1696, %r1698;
	add.s32 	%r1700, %r1695, %r1699;
	add.s32 	%r1701, %r1700, %r1612;
	ld.const.u32 	%r1702, [SHA256_K+156];
	add.s32 	%r1703, %r1701, %r1702;
	add.s32 	%r1704, %r1703, %r419;
	shf.l.wrap.b32 	%r1705, %r1690, %r1690, 30;
	shf.l.wrap.b32 	%r1706, %r1690, %r1690, 19;
	xor.b32  	%r1707, %r1705, %r1706;
	shf.l.wrap.b32 	%r1708, %r1690, %r1690, 10;
	xor.b32  	%r1709, %r1707, %r1708;
	xor.b32  	%r1710, %r1664, %r1639;
	and.b32  	%r1711, %r1690, %r1710;
	and.b32  	%r1712, %r1664, %r1639;
	xor.b32  	%r1713, %r1711, %r1712;
	add.s32 	%r1714, %r1709, %r1713;
	add.s32 	%r1715, %r1704, %r1613;
	add.s32 	%r1716, %r1714, %r1704;
	shf.l.wrap.b32 	%r1717, %r1715, %r1715, 26;
	shf.l.wrap.b32 	%r1718, %r1715, %r1715, 21;
	xor.b32  	%r1719, %r1717, %r1718;
	shf.l.wrap.b32 	%r1720, %r1715, %r1715, 7;
	xor.b32  	%r1721, %r1719, %r1720;
	and.b32  	%r1722, %r1715, %r1689;
	not.b32 	%r1723, %r1715;
	and.b32  	%r1724, %r1663, %r1723;
	or.b32  	%r1725, %r1722, %r1724;
	add.s32 	%r1726, %r1721, %r1725;
	add.s32 	%r1727, %r1726, %r1638;
	ld.const.u32 	%r1728, [SHA256_K+160];
	add.s32 	%r1729, %r1727, %r1728;
	add.s32 	%r1730, %r1729, %r432;
	shf.l.wrap.b32 	%r1731, %r1716, %r1716, 30;
	shf.l.wrap.b32 	%r1732, %r1716, %r1716, 19;
	xor.b32  	%r1733, %r1731, %r1732;
	shf.l.wrap.b32 	%r1734, %r1716, %r1716, 10;
	xor.b32  	%r1735, %r1733, %r1734;
	xor.b32  	%r1736, %r1690, %r1664;
	and.b32  	%r1737, %r1716, %r1736;
	and.b32  	%r1738, %r1690, %r1664;
	xor.b32  	%r1739, %r1737, %r1738;
	add.s32 	%r1740, %r1735, %r1739;
	add.s32 	%r1741, %r1730, %r1639;
	add.s32 	%r1742, %r1740, %r1730;
	shf.l.wrap.b32 	%r1743, %r1741, %r1741, 26;
	shf.l.wrap.b32 	%r1744, %r1741, %r1741, 21;
	xor.b32  	%r1745, %r1743, %r1744;
	shf.l.wrap.b32 	%r1746, %r1741, %r1741, 7;
	xor.b32  	%r1747, %r1745, %r1746;
	and.b32  	%r1748, %r1741, %r1715;
	not.b32 	%r1749, %r1741;
	and.b32  	%r1750, %r1689, %r1749;
	or.b32  	%r1751, %r1748, %r1750;
	add.s32 	%r1752, %r1747, %r1751;
	add.s32 	%r1753, %r1752, %r1663;
	ld.const.u32 	%r1754, [SHA256_K+164];
	add.s32 	%r1755, %r1753, %r1754;
	add.s32 	%r1756, %r1755, %r445;
	shf.l.wrap.b32 	%r1757, %r1742, %r1742, 30;
	shf.l.wrap.b32 	%r1758, %r1742, %r1742, 19;
	xor.b32  	%r1759, %r1757, %r1758;
	shf.l.wrap.b32 	%r1760, %r1742, %r1742, 10;
	xor.b32  	%r1761, %r1759, %r1760;
	xor.b32  	%r1762, %r1716, %r1690;
	and.b32  	%r1763, %r1742, %r1762;
	and.b32  	%r1764, %r1716, %r1690;
	xor.b32  	%r1765, %r1763, %r1764;
	add.s32 	%r1766, %r1761, %r1765;
	add.s32 	%r1767, %r1756, %r1664;
	add.s32 	%r1768, %r1766, %r1756;
	shf.l.wrap.b32 	%r1769, %r1767, %r1767, 26;
	shf.l.wrap.b32 	%r1770, %r1767, %r1767, 21;
	xor.b32  	%r1771, %r1769, %r1770;
	shf.l.wrap.b32 	%r1772, %r1767, %r1767, 7;
	xor.b32  	%r1773, %r1771, %r1772;
	and.b32  	%r1774, %r1767, %r1741;
	not.b32 	%r1775, %r1767;
	and.b32  	%r1776, %r1715, %r1775;
	or.b32  	%r1777, %r1774, %r1776;
	add.s32 	%r1778, %r1773, %r1777;
	add.s32 	%r1779, %r1778, %r1689;
	ld.const.u32 	%r1780, [SHA256_K+168];
	add.s32 	%r1781, %r1779, %r1780;
	add.s32 	%r1782, %r1781, %r458;
	shf.l.wrap.b32 	%r1783, %r1768, %r1768, 30;
	shf.l.wrap.b32 	%r1784, %r1768, %r1768, 19;
	xor.b32  	%r1785, %r1783, %r1784;
	shf.l.wrap.b32 	%r1786, %r1768, %r1768, 10;
	xor.b32  	%r1787, %r1785, %r1786;
	xor.b32  	%r1788, %r1742, %r1716;
	and.b32  	%r1789, %r1768, %r1788;
	and.b32  	%r1790, %r1742, %r1716;
	xor.b32  	%r1791, %r1789, %r1790;
	add.s32 	%r1792, %r1787, %r1791;
	add.s32 	%r1793, %r1782, %r1690;
	add.s32 	%r1794, %r1792, %r1782;
	shf.l.wrap.b32 	%r1795, %r1793, %r1793, 26;
	shf.l.wrap.b32 	%r1796, %r1793, %r1793, 21;
	xor.b32  	%r1797, %r1795, %r1796;
	shf.l.wrap.b32 	%r1798, %r1793, %r1793, 7;
	xor.b32  	%r1799, %r1797, %r1798;
	and.b32  	%r1800, %r1793, %r1767;
	not.b32 	%r1801, %r1793;
	and.b32  	%r1802, %r1741, %r1801;
	or.b32  	%r1803, %r1800, %r1802;
	add.s32 	%r1804, %r1799, %r1803;
	add.s32 	%r1805, %r1804, %r1715;
	ld.const.u32 	%r1806, [SHA256_K+172];
	add.s32 	%r1807, %r1805, %r1806;
	add.s32 	%r1808, %r1807, %r471;
	shf.l.wrap.b32 	%r1809, %r1794, %r1794, 30;
	shf.l.wrap.b32 	%r1810, %r1794, %r1794, 19;
	xor.b32  	%r1811, %r1809, %r1810;
	shf.l.wrap.b32 	%r1812, %r1794, %r1794, 10;
	xor.b32  	%r1813, %r1811, %r1812;
	xor.b32  	%r1814, %r1768, %r1742;
	and.b32  	%r1815, %r1794, %r1814;
	and.b32  	%r1816, %r1768, %r1742;
	xor.b32  	%r1817, %r1815, %r1816;
	add.s32 	%r1818, %r1813, %r1817;
	add.s32 	%r1819, %r1808, %r1716;
	add.s32 	%r1820, %r1818, %r1808;
	shf.l.wrap.b32 	%r1821, %r1819, %r1819, 26;
	shf.l.wrap.b32 	%r1822, %r1819, %r1819, 21;
	xor.b32  	%r1823, %r1821, %r1822;
	shf.l.wrap.b32 	%r1824, %r1819, %r1819, 7;
	xor.b32  	%r1825, %r1823, %r1824;
	and.b32  	%r1826, %r1819, %r1793;
	not.b32 	%r1827, %r1819;
	and.b32  	%r1828, %r1767, %r1827;
	or.b32  	%r1829, %r1826, %r1828;
	add.s32 	%r1830, %r1825, %r1829;
	add.s32 	%r1831, %r1830, %r1741;
	ld.const.u32 	%r1832, [SHA256_K+176];
	add.s32 	%r1833, %r1831, %r1832;
	add.s32 	%r1834, %r1833, %r484;
	shf.l.wrap.b32 	%r1835, %r1820, %r1820, 30;
	shf.l.wrap.b32 	%r1836, %r1820, %r1820, 19;
	xor.b32  	%r1837, %r1835, %r1836;
	shf.l.wrap.b32 	%r1838, %r1820, %r1820, 10;
	xor.b32  	%r1839, %r1837, %r1838;
	xor.b32  	%r1840, %r1794, %r1768;
	and.b32  	%r1841, %r1820, %r1840;
	and.b32  	%r1842, %r1794, %r1768;
	xor.b32  	%r1843, %r1841, %r1842;
	add.s32 	%r1844, %r1839, %r1843;
	add.s32 	%r1845, %r1834, %r1742;
	add.s32 	%r1846, %r1844, %r1834;
	shf.l.wrap.b32 	%r1847, %r1845, %r1845, 26;
	shf.l.wrap.b32 	%r1848, %r1845, %r1845, 21;
	xor.b32  	%r1849, %r1847, %r1848;
	shf.l.wrap.b32 	%r1850, %r1845, %r1845, 7;
	xor.b32  	%r1851, %r1849, %r1850;
	and.b32  	%r1852, %r1845, %r1819;
	not.b32 	%r1853, %r1845;
	and.b32  	%r1854, %r1793, %r1853;
	or.b32  	%r1855, %r1852, %r1854;
	add.s32 	%r1856, %r1851, %r1855;
	add.s32 	%r1857, %r1856, %r1767;
	ld.const.u32 	%r1858, [SHA256_K+180];
	add.s32 	%r1859, %r1857, %r1858;
	add.s32 	%r1860, %r1859, %r497;
	shf.l.wrap.b32 	%r1861, %r1846, %r1846, 30;
	shf.l.wrap.b32 	%r1862, %r1846, %r1846, 19;
	xor.b32  	%r1863, %r1861, %r1862;
	shf.l.wrap.b32 	%r1864, %r1846, %r1846, 10;
	xor.b32  	%r1865, %r1863, %r1864;
	xor.b32  	%r1866, %r1820, %r1794;
	and.b32  	%r1867, %r1846, %r1866;
	and.b32  	%r1868, %r1820, %r1794;
	xor.b32  	%r1869, %r1867, %r1868;
	add.s32 	%r1870, %r1865, %r1869;
	add.s32 	%r1871, %r1860, %r1768;
	add.s32 	%r1872, %r1870, %r1860;
	shf.l.wrap.b32 	%r1873, %r1871, %r1871, 26;
	shf.l.wrap.b32 	%r1874, %r1871, %r1871, 21;
	xor.b32  	%r1875, %r1873, %r1874;
	shf.l.wrap.b32 	%r1876, %r1871, %r1871, 7;
	xor.b32  	%r1877, %r1875, %r1876;
	and.b32  	%r1878, %r1871, %r1845;
	not.b32 	%r1879, %r1871;
	and.b32  	%r1880, %r1819, %r1879;
	or.b32  	%r1881, %r1878, %r1880;
	add.s32 	%r1882, %r1877, %r1881;
	add.s32 	%r1883, %r1882, %r1793;
	ld.const.u32 	%r1884, [SHA256_K+184];
	add.s32 	%r1885, %r1883, %r1884;
	add.s32 	%r1886, %r1885, %r510;
	shf.l.wrap.b32 	%r1887, %r1872, %r1872, 30;
	shf.l.wrap.b32 	%r1888, %r1872, %r1872, 19;
	xor.b32  	%r1889, %r1887, %r1888;
	shf.l.wrap.b32 	%r1890, %r1872, %r1872, 10;
	xor.b32  	%r1891, %r1889, %r1890;
	xor.b32  	%r1892, %r1846, %r1820;
	and.b32  	%r1893, %r1872, %r1892;
	and.b32  	%r1894, %r1846, %r1820;
	xor.b32  	%r1895, %r1893, %r1894;
	add.s32 	%r1896, %r1891, %r1895;
	add.s32 	%r1897, %r1886, %r1794;
	add.s32 	%r1898, %r1896, %r1886;
	shf.l.wrap.b32 	%r1899, %r1897, %r1897, 26;
	shf.l.wrap.b32 	%r1900, %r1897, %r1897, 21;
	xor.b32  	%r1901, %r1899, %r1900;
	shf.l.wrap.b32 	%r1902, %r1897, %r1897, 7;
	xor.b32  	%r1903, %r1901, %r1902;
	and.b32  	%r1904, %r1897, %r1871;
	not.b32 	%r1905, %r1897;
	and.b32  	%r1906, %r1845, %r1905;
	or.b32  	%r1907, %r1904, %r1906;
	add.s32 	%r1908, %r1903, %r1907;
	add.s32 	%r1909, %r1908, %r1819;
	add.s32 	%r1910, %r1909, %r33;
	add.s32 	%r1911, %r1910, %r523;
	shf.l.wrap.b32 	%r1912, %r1898, %r1898, 30;
	shf.l.wrap.b32 	%r1913, %r1898, %r1898, 19;
	xor.b32  	%r1914, %r1912, %r1913;
	shf.l.wrap.b32 	%r1915, %r1898, %r1898, 10;
	xor.b32  	%r1916, %r1914, %r1915;
	xor.b32  	%r1917, %r1872, %r1846;
	and.b32  	%r1918, %r1898, %r1917;
	and.b32  	%r1919, %r1872, %r1846;
	xor.b32  	%r1920, %r1918, %r1919;
	add.s32 	%r1921, %r1916, %r1920;
	add.s32 	%r1922, %r1911, %r1820;
	add.s32 	%r1923, %r1921, %r1911;
	shf.l.wrap.b32 	%r1924, %r1922, %r1922, 26;
	shf.l.wrap.b32 	%r1925, %r1922, %r1922, 21;
	xor.b32  	%r1926, %r1924, %r1925;
	shf.l.wrap.b32 	%r1927, %r1922, %r1922, 7;
	xor.b32  	%r1928, %r1926, %r1927;
	and.b32  	%r1929, %r1922, %r1897;
	not.b32 	%r1930, %r1922;
	and.b32  	%r1931, %r1871, %r1930;
	or.b32  	%r1932, %r1929, %r1931;
	add.s32 	%r1933, %r1928, %r1932;
	add.s32 	%r1934, %r1933, %r1845;
	add.s32 	%r1935, %r1934, %r34;
	add.s32 	%r1936, %r1935, %r536;
	shf.l.wrap.b32 	%r1937, %r1923, %r1923, 30;
	shf.l.wrap.b32 	%r1938, %r1923, %r1923, 19;
	xor.b32  	%r1939, %r1937, %r1938;
	shf.l.wrap.b32 	%r1940, %r1923, %r1923, 10;
	xor.b32  	%r1941, %r1939, %r1940;
	xor.b32  	%r1942, %r1898, %r1872;
	and.b32  	%r1943, %r1923, %r1942;
	and.b32  	%r1944, %r1898, %r1872;
	xor.b32  	%r1945, %r1943, %r1944;
	add.s32 	%r1946, %r1941, %r1945;
	add.s32 	%r1947, %r1936, %r1846;
	add.s32 	%r1948, %r1946, %r1936;
	shf.l.wrap.b32 	%r1949, %r1947, %r1947, 26;
	shf.l.wrap.b32 	%r1950, %r1947, %r1947, 21;
	xor.b32  	%r1951, %r1949, %r1950;
	shf.l.wrap.b32 	%r1952, %r1947, %r1947, 7;
	xor.b32  	%r1953, %r1951, %r1952;
	and.b32  	%r1954, %r1947, %r1922;
	not.b32 	%r1955, %r1947;
	and.b32  	%r1956, %r1897, %r1955;
	or.b32  	%r1957, %r1954, %r1956;
	add.s32 	%r1958, %r1953, %r1957;
	add.s32 	%r1959, %r1958, %r1871;
	add.s32 	%r1960, %r1959, %r35;
	add.s32 	%r1961, %r1960, %r549;
	shf.l.wrap.b32 	%r1962, %r1948, %r1948, 30;
	shf.l.wrap.b32 	%r1963, %r1948, %r1948, 19;
	xor.b32  	%r1964, %r1962, %r1963;
	shf.l.wrap.b32 	%r1965, %r1948, %r1948, 10;
	xor.b32  	%r1966, %r1964, %r1965;
	xor.b32  	%r1967, %r1923, %r1898;
	and.b32  	%r1968, %r1948, %r1967;
	and.b32  	%r1969, %r1923, %r1898;
	xor.b32  	%r1970, %r1968, %r1969;
	add.s32 	%r1971, %r1966, %r1970;
	add.s32 	%r1972, %r1961, %r1872;
	add.s32 	%r1973, %r1971, %r1961;
	shf.l.wrap.b32 	%r1974, %r1972, %r1972, 26;
	shf.l.wrap.b32 	%r1975, %r1972, %r1972, 21;
	xor.b32  	%r1976, %r1974, %r1975;
	shf.l.wrap.b32 	%r1977, %r1972, %r1972, 7;
	xor.b32  	%r1978, %r1976, %r1977;
	and.b32  	%r1979, %r1972, %r1947;
	not.b32 	%r1980, %r1972;
	and.b32  	%r1981, %r1922, %r1980;
	or.b32  	%r1982, %r1979, %r1981;
	add.s32 	%r1983, %r1978, %r1982;
	add.s32 	%r1984, %r1983, %r1897;
	add.s32 	%r1985, %r1984, %r36;
	add.s32 	%r1986, %r1985, %r562;
	shf.l.wrap.b32 	%r1987, %r1973, %r1973, 30;
	shf.l.wrap.b32 	%r1988, %r1973, %r1973, 19;
	xor.b32  	%r1989, %r1987, %r1988;
	shf.l.wrap.b32 	%r1990, %r1973, %r1973, 10;
	xor.b32  	%r1991, %r1989, %r1990;
	xor.b32  	%r1992, %r1948, %r1923;
	and.b32  	%r1993, %r1973, %r1992;
	and.b32  	%r1994, %r1948, %r1923;
	xor.b32  	%r1995, %r1993, %r1994;
	add.s32 	%r1996, %r1991, %r1995;
	add.s32 	%r1997, %r1986, %r1898;
	add.s32 	%r1998, %r1996, %r1986;
	shf.l.wrap.b32 	%r1999, %r1997, %r1997, 26;
	shf.l.wrap.b32 	%r2000, %r1997, %r1997, 21;
	xor.b32  	%r2001, %r1999, %r2000;
	shf.l.wrap.b32 	%r2002, %r1997, %r1997, 7;
	xor.b32  	%r2003, %r2001, %r2002;
	and.b32  	%r2004, %r1997, %r1972;
	not.b32 	%r2005, %r1997;
	and.b32  	%r2006, %r1947, %r2005;
	or.b32  	%r2007, %r2004, %r2006;
	add.s32 	%r2008, %r2003, %r2007;
	add.s32 	%r2009, %r2008, %r1922;
	add.s32 	%r2010, %r2009, %r37;
	add.s32 	%r2011, %r2010, %r575;
	shf.l.wrap.b32 	%r2012, %r1998, %r1998, 30;
	shf.l.wrap.b32 	%r2013, %r1998, %r1998, 19;
	xor.b32  	%r2014, %r2012, %r2013;
	shf.l.wrap.b32 	%r2015, %r1998, %r1998, 10;
	xor.b32  	%r2016, %r2014, %r2015;
	xor.b32  	%r2017, %r1973, %r1948;
	and.b32  	%r2018, %r1998, %r2017;
	and.b32  	%r2019, %r1973, %r1948;
	xor.b32  	%r2020, %r2018, %r2019;
	add.s32 	%r2021, %r2016, %r2020;
	add.s32 	%r2022, %r2011, %r1923;
	add.s32 	%r2023, %r2021, %r2011;
	shf.l.wrap.b32 	%r2024, %r2022, %r2022, 26;
	shf.l.wrap.b32 	%r2025, %r2022, %r2022, 21;
	xor.b32  	%r2026, %r2024, %r2025;
	shf.l.wrap.b32 	%r2027, %r2022, %r2022, 7;
	xor.b32  	%r2028, %r2026, %r2027;
	and.b32  	%r2029, %r2022, %r1997;
	not.b32 	%r2030, %r2022;
	and.b32  	%r2031, %r1972, %r2030;
	or.b32  	%r2032, %r2029, %r2031;
	add.s32 	%r2033, %r2028, %r2032;
	add.s32 	%r2034, %r2033, %r1947;
	add.s32 	%r2035, %r2034, %r38;
	add.s32 	%r2036, %r2035, %r588;
	shf.l.wrap.b32 	%r2037, %r2023, %r2023, 30;
	shf.l.wrap.b32 	%r2038, %r2023, %r2023, 19;
	xor.b32  	%r2039, %r2037, %r2038;
	shf.l.wrap.b32 	%r2040, %r2023, %r2023, 10;
	xor.b32  	%r2041, %r2039, %r2040;
	xor.b32  	%r2042, %r1998, %r1973;
	and.b32  	%r2043, %r2023, %r2042;
	and.b32  	%r2044, %r1998, %r1973;
	xor.b32  	%r2045, %r2043, %r2044;
	add.s32 	%r2046, %r2041, %r2045;
	add.s32 	%r2047, %r2036, %r1948;
	add.s32 	%r2048, %r2046, %r2036;
	shf.l.wrap.b32 	%r2049, %r2047, %r2047, 26;
	shf.l.wrap.b32 	%r2050, %r2047, %r2047, 21;
	xor.b32  	%r2051, %r2049, %r2050;
	shf.l.wrap.b32 	%r2052, %r2047, %r2047, 7;
	xor.b32  	%r2053, %r2051, %r2052;
	and.b32  	%r2054, %r2047, %r2022;
	not.b32 	%r2055, %r2047;
	and.b32  	%r2056, %r1997, %r2055;
	or.b32  	%r2057, %r2054, %r2056;
	add.s32 	%r2058, %r2053, %r2057;
	add.s32 	%r2059, %r2058, %r1972;
	add.s32 	%r2060, %r2059, %r39;
	add.s32 	%r2061, %r2060, %r601;
	shf.l.wrap.b32 	%r2062, %r2048, %r2048, 30;
	shf.l.wrap.b32 	%r2063, %r2048, %r2048, 19;
	xor.b32  	%r2064, %r2062, %r2063;
	shf.l.wrap.b32 	%r2065, %r2048, %r2048, 10;
	xor.b32  	%r2066, %r2064, %r2065;
	xor.b32  	%r2067, %r2023, %r1998;
	and.b32  	%r2068, %r2048, %r2067;
	and.b32  	%r2069, %r2023, %r1998;
	xor.b32  	%r2070, %r2068, %r2069;
	add.s32 	%r2071, %r2066, %r2070;
	add.s32 	%r2072, %r2061, %r1973;
	add.s32 	%r2073, %r2071, %r2061;
	shf.l.wrap.b32 	%r2074, %r2072, %r2072, 26;
	shf.l.wrap.b32 	%r2075, %r2072, %r2072, 21;
	xor.b32  	%r2076, %r2074, %r2075;
	shf.l.wrap.b32 	%r2077, %r2072, %r2072, 7;
	xor.b32  	%r2078, %r2076, %r2077;
	and.b32  	%r2079, %r2072, %r2047;
	not.b32 	%r2080, %r2072;
	and.b32  	%r2081, %r2022, %r2080;
	or.b32  	%r2082, %r2079, %r2081;
	add.s32 	%r2083, %r2078, %r2082;
	add.s32 	%r2084, %r2083, %r1997;
	add.s32 	%r2085, %r2084, %r40;
	add.s32 	%r2086, %r2085, %r614;
	shf.l.wrap.b32 	%r2087, %r2073, %r2073, 30;
	shf.l.wrap.b32 	%r2088, %r2073, %r2073, 19;
	xor.b32  	%r2089, %r2087, %r2088;
	shf.l.wrap.b32 	%r2090, %r2073, %r2073, 10;
	xor.b32  	%r2091, %r2089, %r2090;
	xor.b32  	%r2092, %r2048, %r2023;
	and.b32  	%r2093, %r2073, %r2092;
	and.b32  	%r2094, %r2048, %r2023;
	xor.b32  	%r2095, %r2093, %r2094;
	add.s32 	%r2096, %r2091, %r2095;
	add.s32 	%r2097, %r2086, %r1998;
	add.s32 	%r2098, %r2096, %r2086;
	shf.l.wrap.b32 	%r2099, %r2097, %r2097, 26;
	shf.l.wrap.b32 	%r2100, %r2097, %r2097, 21;
	xor.b32  	%r2101, %r2099, %r2100;
	shf.l.wrap.b32 	%r2102, %r2097, %r2097, 7;
	xor.b32  	%r2103, %r2101, %r2102;
	and.b32  	%r2104, %r2097, %r2072;
	not.b32 	%r2105, %r2097;
	and.b32  	%r2106, %r2047, %r2105;
	or.b32  	%r2107, %r2104, %r2106;
	add.s32 	%r2108, %r2103, %r2107;
	add.s32 	%r2109, %r2108, %r2022;
	add.s32 	%r2110, %r2109, %r41;
	add.s32 	%r2111, %r2110, %r627;
	shf.l.wrap.b32 	%r2112, %r2098, %r2098, 30;
	shf.l.wrap.b32 	%r2113, %r2098, %r2098, 19;
	xor.b32  	%r2114, %r2112, %r2113;
	shf.l.wrap.b32 	%r2115, %r2098, %r2098, 10;
	xor.b32  	%r2116, %r2114, %r2115;
	xor.b32  	%r2117, %r2073, %r2048;
	and.b32  	%r2118, %r2098, %r2117;
	and.b32  	%r2119, %r2073, %r2048;
	xor.b32  	%r2120, %r2118, %r2119;
	add.s32 	%r2121, %r2116, %r2120;
	add.s32 	%r2122, %r2111, %r2023;
	add.s32 	%r2123, %r2121, %r2111;
	shf.l.wrap.b32 	%r2124, %r2122, %r2122, 26;
	shf.l.wrap.b32 	%r2125, %r2122, %r2122, 21;
	xor.b32  	%r2126, %r2124, %r2125;
	shf.l.wrap.b32 	%r2127, %r2122, %r2122, 7;
	xor.b32  	%r2128, %r2126, %r2127;
	and.b32  	%r2129, %r2122, %r2097;
	not.b32 	%r2130, %r2122;
	and.b32  	%r2131, %r2072, %r2130;
	or.b32  	%r2132, %r2129, %r2131;
	add.s32 	%r2133, %r2128, %r2132;
	add.s32 	%r2134, %r2133, %r2047;
	add.s32 	%r2135, %r2134, %r42;
	add.s32 	%r2136, %r2135, %r640;
	shf.l.wrap.b32 	%r2137, %r2123, %r2123, 30;
	shf.l.wrap.b32 	%r2138, %r2123, %r2123, 19;
	xor.b32  	%r2139, %r2137, %r2138;
	shf.l.wrap.b32 	%r2140, %r2123, %r2123, 10;
	xor.b32  	%r2141, %r2139, %r2140;
	xor.b32  	%r2142, %r2098, %r2073;
	and.b32  	%r2143, %r2123, %r2142;
	and.b32  	%r2144, %r2098, %r2073;
	xor.b32  	%r2145, %r2143, %r2144;
	add.s32 	%r2146, %r2141, %r2145;
	add.s32 	%r2147, %r2136, %r2048;
	add.s32 	%r2148, %r2146, %r2136;
	shf.l.wrap.b32 	%r2149, %r2147, %r2147, 26;
	shf.l.wrap.b32 	%r2150, %r2147, %r2147, 21;
	xor.b32  	%r2151, %r2149, %r2150;
	shf.l.wrap.b32 	%r2152, %r2147, %r2147, 7;
	xor.b32  	%r2153, %r2151, %r2152;
	and.b32  	%r2154, %r2147, %r2122;
	not.b32 	%r2155, %r2147;
	and.b32  	%r2156, %r2097, %r2155;
	or.b32  	%r2157, %r2154, %r2156;
	add.s32 	%r2158, %r2153, %r2157;
	add.s32 	%r2159, %r2158, %r2072;
	add.s32 	%r2160, %r2159, %r43;
	add.s32 	%r2161, %r2160, %r653;
	shf.l.wrap.b32 	%r2162, %r2148, %r2148, 30;
	shf.l.wrap.b32 	%r2163, %r2148, %r2148, 19;
	xor.b32  	%r2164, %r2162, %r2163;
	shf.l.wrap.b32 	%r2165, %r2148, %r2148, 10;
	xor.b32  	%r2166, %r2164, %r2165;
	xor.b32  	%r2167, %r2123, %r2098;
	and.b32  	%r2168, %r2148, %r2167;
	and.b32  	%r2169, %r2123, %r2098;
	xor.b32  	%r2170, %r2168, %r2169;
	add.s32 	%r2171, %r2166, %r2170;
	add.s32 	%r2172, %r2161, %r2073;
	add.s32 	%r2173, %r2171, %r2161;
	shf.l.wrap.b32 	%r2174, %r2172, %r2172, 26;
	shf.l.wrap.b32 	%r2175, %r2172, %r2172, 21;
	xor.b32  	%r2176, %r2174, %r2175;
	shf.l.wrap.b32 	%r2177, %r2172, %r2172, 7;
	xor.b32  	%r2178, %r2176, %r2177;
	and.b32  	%r2179, %r2172, %r2147;
	not.b32 	%r2180, %r2172;
	and.b32  	%r2181, %r2122, %r2180;
	or.b32  	%r2182, %r2179, %r2181;
	add.s32 	%r2183, %r2178, %r2182;
	add.s32 	%r2184, %r2183, %r2097;
	add.s32 	%r2185, %r2184, %r44;
	add.s32 	%r2186, %r2185, %r666;
	shf.l.wrap.b32 	%r2187, %r2173, %r2173, 30;
	shf.l.wrap.b32 	%r2188, %r2173, %r2173, 19;
	xor.b32  	%r2189, %r2187, %r2188;
	shf.l.wrap.b32 	%r2190, %r2173, %r2173, 10;
	xor.b32  	%r2191, %r2189, %r2190;
	xor.b32  	%r2192, %r2148, %r2123;
	and.b32  	%r2193, %r2173, %r2192;
	and.b32  	%r2194, %r2148, %r2123;
	xor.b32  	%r2195, %r2193, %r2194;
	add.s32 	%r2196, %r2191, %r2195;
	add.s32 	%r2197, %r2186, %r2098;
	add.s32 	%r2198, %r2196, %r2186;
	shf.l.wrap.b32 	%r2199, %r2197, %r2197, 26;
	shf.l.wrap.b32 	%r2200, %r2197, %r2197, 21;
	xor.b32  	%r2201, %r2199, %r2200;
	shf.l.wrap.b32 	%r2202, %r2197, %r2197, 7;
	xor.b32  	%r2203, %r2201, %r2202;
	and.b32  	%r2204, %r2197, %r2172;
	not.b32 	%r2205, %r2197;
	and.b32  	%r2206, %r2147, %r2205;
	or.b32  	%r2207, %r2204, %r2206;
	add.s32 	%r2208, %r2203, %r2207;
	add.s32 	%r2209, %r2208, %r2122;
	add.s32 	%r2210, %r2209, %r45;
	add.s32 	%r2211, %r2210, %r679;
	shf.l.wrap.b32 	%r2212, %r2198, %r2198, 30;
	shf.l.wrap.b32 	%r2213, %r2198, %r2198, 19;
	xor.b32  	%r2214, %r2212, %r2213;
	shf.l.wrap.b32 	%r2215, %r2198, %r2198, 10;
	xor.b32  	%r2216, %r2214, %r2215;
	xor.b32  	%r2217, %r2173, %r2148;
	and.b32  	%r2218, %r2198, %r2217;
	and.b32  	%r2219, %r2173, %r2148;
	xor.b32  	%r2220, %r2218, %r2219;
	add.s32 	%r2221, %r2216, %r2220;
	add.s32 	%r2222, %r2211, %r2123;
	add.s32 	%r2223, %r2221, %r2211;
	shf.l.wrap.b32 	%r2224, %r2222, %r2222, 26;
	shf.l.wrap.b32 	%r2225, %r2222, %r2222, 21;
	xor.b32  	%r2226, %r2224, %r2225;
	shf.l.wrap.b32 	%r2227, %r2222, %r2222, 7;
	xor.b32  	%r2228, %r2226, %r2227;
	and.b32  	%r2229, %r2222, %r2197;
	not.b32 	%r2230, %r2222;
	and.b32  	%r2231, %r2172, %r2230;
	or.b32  	%r2232, %r2229, %r2231;
	add.s32 	%r2233, %r2228, %r2232;
	add.s32 	%r2234, %r2233, %r2147;
	add.s32 	%r2235, %r2234, %r46;
	add.s32 	%r2236, %r2235, %r692;
	shf.l.wrap.b32 	%r2237, %r2223, %r2223, 30;
	shf.l.wrap.b32 	%r2238, %r2223, %r2223, 19;
	xor.b32  	%r2239, %r2237, %r2238;
	shf.l.wrap.b32 	%r2240, %r2223, %r2223, 10;
	xor.b32  	%r2241, %r2239, %r2240;
	xor.b32  	%r2242, %r2198, %r2173;
	and.b32  	%r2243, %r2223, %r2242;
	and.b32  	%r2244, %r2198, %r2173;
	xor.b32  	%r2245, %r2243, %r2244;
	add.s32 	%r2246, %r2241, %r2245;
	add.s32 	%r2247, %r2236, %r2148;
	add.s32 	%r2248, %r2246, %r2236;
	shf.l.wrap.b32 	%r2249, %r2247, %r2247, 26;
	shf.l.wrap.b32 	%r2250, %r2247, %r2247, 21;
	xor.b32  	%r2251, %r2249, %r2250;
	shf.l.wrap.b32 	%r2252, %r2247, %r2247, 7;
	xor.b32  	%r2253, %r2251, %r2252;
	and.b32  	%r2254, %r2247, %r2222;
	not.b32 	%r2255, %r2247;
	and.b32  	%r2256, %r2197, %r2255;
	or.b32  	%r2257, %r2254, %r2256;
	add.s32 	%r2258, %r2253, %r2257;
	add.s32 	%r2259, %r2258, %r2172;
	add.s32 	%r2260, %r2259, %r47;
	add.s32 	%r2261, %r2260, %r705;
	shf.l.wrap.b32 	%r2262, %r2248, %r2248, 30;
	shf.l.wrap.b32 	%r2263, %r2248, %r2248, 19;
	xor.b32  	%r2264, %r2262, %r2263;
	shf.l.wrap.b32 	%r2265, %r2248, %r2248, 10;
	xor.b32  	%r2266, %r2264, %r2265;
	xor.b32  	%r2267, %r2223, %r2198;
	and.b32  	%r2268, %r2248, %r2267;
	and.b32  	%r2269, %r2223, %r2198;
	xor.b32  	%r2270, %r2268, %r2269;
	add.s32 	%r2271, %r2266, %r2270;
	add.s32 	%r2272, %r2261, %r2173;
	add.s32 	%r2273, %r2271, %r2261;
	shf.l.wrap.b32 	%r2274, %r2272, %r2272, 26;
	shf.l.wrap.b32 	%r2275, %r2272, %r2272, 21;
	xor.b32  	%r2276, %r2274, %r2275;
	shf.l.wrap.b32 	%r2277, %r2272, %r2272, 7;
	xor.b32  	%r2278, %r2276, %r2277;
	and.b32  	%r2279, %r2272, %r2247;
	not.b32 	%r2280, %r2272;
	and.b32  	%r2281, %r2222, %r2280;
	or.b32  	%r2282, %r2279, %r2281;
	add.s32 	%r2283, %r2278, %r2282;
	add.s32 	%r2284, %r2283, %r2197;
	add.s32 	%r2285, %r2284, %r48;
	add.s32 	%r2286, %r2285, %r718;
	shf.l.wrap.b32 	%r2287, %r2273, %r2273, 30;
	shf.l.wrap.b32 	%r2288, %r2273, %r2273, 19;
	xor.b32  	%r2289, %r2287, %r2288;
	shf.l.wrap.b32 	%r2290, %r2273, %r2273, 10;
	xor.b32  	%r2291, %r2289, %r2290;
	xor.b32  	%r2292, %r2248, %r2223;
	and.b32  	%r2293, %r2273, %r2292;
	and.b32  	%r2294, %r2248, %r2223;
	xor.b32  	%r2295, %r2293, %r2294;
	add.s32 	%r2296, %r2291, %r2295;
	add.s32 	%r2297, %r2286, %r2198;
	add.s32 	%r2298, %r2296, %r2286;
	shf.l.wrap.b32 	%r2299, %r2297, %r2297, 26;
	shf.l.wrap.b32 	%r2300, %r2297, %r2297, 21;
	xor.b32  	%r2301, %r2299, %r2300;
	shf.l.wrap.b32 	%r2302, %r2297, %r2297, 7;
	xor.b32  	%r2303, %r2301, %r2302;
	and.b32  	%r2304, %r2297, %r2272;
	not.b32 	%r2305, %r2297;
	and.b32  	%r2306, %r2247, %r2305;
	or.b32  	%r2307, %r2304, %r2306;
	add.s32 	%r2308, %r2303, %r2307;
	add.s32 	%r2309, %r2308, %r2222;
	add.s32 	%r2310, %r2309, %r49;
	add.s32 	%r2311, %r2310, %r731;
	shf.l.wrap.b32 	%r2312, %r2298, %r2298, 30;
	shf.l.wrap.b32 	%r2313, %r2298, %r2298, 19;
	xor.b32  	%r2314, %r2312, %r2313;
	shf.l.wrap.b32 	%r2315, %r2298, %r2298, 10;
	xor.b32  	%r2316, %r2314, %r2315;
	xor.b32  	%r2317, %r2273, %r2248;
	and.b32  	%r2318, %r2298, %r2317;
	and.b32  	%r2319, %r2273, %r2248;
	xor.b32  	%r2320, %r2318, %r2319;
	add.s32 	%r2321, %r2316, %r2320;
	add.s32 	%r2322, %r2311, %r2223;
	add.s32 	%r2323, %r2321, %r2311;
	add.s32 	%r2324, %r2, %r2323;
	add.s32 	%r2325, %r3, %r2298;
	add.s32 	%r2326, %r4, %r2273;
	add.s32 	%r2327, %r5, %r2248;
	add.s32 	%r2328, %r6, %r2322;
	add.s32 	%r2329, %r7, %r2297;
	add.s32 	%r2330, %r8, %r2272;
	add.s32 	%r2331, %r9, %r2247;
	prmt.b32 	%r3076, %r2324, 0, 291;
	prmt.b32 	%r3075, %r2325, 0, 291;
	prmt.b32 	%r3074, %r2326, 0, 291;
	prmt.b32 	%r3073, %r2327, 0, 291;
	prmt.b32 	%r3072, %r2328, 0, 291;
	prmt.b32 	%r3071, %r2329, 0, 291;
	prmt.b32 	%r3070, %r2330, 0, 291;
	prmt.b32 	%r3069, %r2331, 0, 291;
$L__BB2_6:
	shfl.sync.idx.b32	%r3076|%p7, %r3076, 0, 31, -1;
	shfl.sync.idx.b32	%r3075|%p8, %r3075, 0, 31, -1;
	shfl.sync.idx.b32	%r3074|%p9, %r3074, 0, 31, -1;
	shfl.sync.idx.b32	%r3073|%p10, %r3073, 0, 31, -1;
	shfl.sync.idx.b32	%r3072|%p11, %r3072, 0, 31, -1;
	shfl.sync.idx.b32	%r3071|%p12, %r3071, 0, 31, -1;
	shfl.sync.idx.b32	%r3070|%p13, %r3070, 0, 31, -1;
	shfl.sync.idx.b32	%r3069|%p14, %r3069, 0, 31, -1;
	setp.eq.s16 	%p15, %rs1, 0;
	@%p15 bra 	$L__BB2_41;
	cvt.u64.u32 	%rd81, %r121;
	cvt.u64.u32 	%rd82, %r1;
	add.s64 	%rd144, %rd81, %rd82;
	add.s32 	%r82, %r3075, 857760878;
	xor.b32  	%r2333, %r82, 1111577667;
	shf.l.wrap.b32 	%r2334, %r2333, %r2333, 16;
	add.s32 	%r2335, %r3071, %r2334;
	xor.b32  	%r2336, %r3075, %r2335;
	shf.l.wrap.b32 	%r2337, %r2336, %r2336, 12;
	add.s32 	%r2338, %r82, %r2337;
	xor.b32  	%r2339, %r2334, %r2338;
	shf.l.wrap.b32 	%r2340, %r2339, %r2339, 8;
	add.s32 	%r83, %r2335, %r2340;
	xor.b32  	%r2341, %r2337, %r83;
	shf.l.wrap.b32 	%r84, %r2341, %r2341, 7;
	add.s32 	%r2342, %r3074, 2036477234;
	shf.l.wrap.b32 	%r2343, %r2342, %r2342, 16;
	add.s32 	%r2344, %r3070, %r2343;
	xor.b32  	%r2345, %r3074, %r2344;
	shf.l.wrap.b32 	%r2346, %r2345, %r2345, 12;
	add.s32 	%r2347, %r2342, %r2346;
	xor.b32  	%r2348, %r2343, %r2347;
	shf.l.wrap.b32 	%r85, %r2348, %r2348, 8;
	add.s32 	%r86, %r2344, %r85;
	xor.b32  	%r2349, %r2346, %r86;
	shf.l.wrap.b32 	%r87, %r2349, %r2349, 7;
	add.s32 	%r2350, %r3073, 1797285236;
	shf.l.wrap.b32 	%r2351, %r2350, %r2350, 16;
	add.s32 	%r2352, %r3069, %r2351;
	xor.b32  	%r2353, %r3073, %r2352;
	shf.l.wrap.b32 	%r2354, %r2353, %r2353, 12;
	add.s32 	%r88, %r2350, %r2354;
	xor.b32  	%r2355, %r2351, %r88;
	shf.l.wrap.b32 	%r89, %r2355, %r2355, 8;
	add.s32 	%r90, %r2352, %r89;
	xor.b32  	%r2356, %r2354, %r90;
	shf.l.wrap.b32 	%r91, %r2356, %r2356, 7;
	add.s32 	%r92, %r2338, %r87;
	add.s32 	%r93, %r2347, %r91;
	xor.b32  	%r2357, %r2340, %r93;
	shf.l.wrap.b32 	%r94, %r2357, %r2357, 16;
	mov.b32 	%r3068, 758;
$L__BB2_8:
	mul.hi.u32 	%r2358, %r3068, 613566757;
	sub.s32 	%r2359, %r3068, %r2358;
	shr.u32 	%r2360, %r2359, 1;
	add.s32 	%r2361, %r2360, %r2358;
	shr.u32 	%r2362, %r2361, 2;
	mul.lo.s32 	%r2363, %r2362, 7;
	sub.s32 	%r96, %r3068, %r2363;
	setp.ne.s32 	%p16, %r96, 6;
	setp.ne.s32 	%p17, %r3068, 758;
	and.pred  	%p18, %p17, %p16;
	@%p18 bra 	$L__BB2_31;
	add.s32 	%r2369, %r3076, 1634760805;
	xor.b32  	%r2370, %r2362, %r2369;
	shf.l.wrap.b32 	%r2371, %r2370, %r2370, 16;
	add.s32 	%r2372, %r3072, %r2371;
	xor.b32  	%r2373, %r3076, %r2372;
	shf.l.wrap.b32 	%r2374, %r2373, %r2373, 12;
	add.s32 	%r2375, %r2369, %r2374;
	xor.b32  	%r2376, %r2371, %r2375;
	shf.l.wrap.b32 	%r2377, %r2376, %r2376, 8;
	add.s32 	%r2378, %r2372, %r2377;
	xor.b32  	%r2379, %r2374, %r2378;
	shf.l.wrap.b32 	%r2380, %r2379, %r2379, 7;
	add.s32 	%r2381, %r2375, %r84;
	xor.b32  	%r2382, %r89, %r2381;
	shf.l.wrap.b32 	%r2383, %r2382, %r2382, 16;
	add.s32 	%r2384, %r86, %r2383;
	xor.b32  	%r2385, %r84, %r2384;
	shf.l.wrap.b32 	%r2386, %r2385, %r2385, 12;
	add.s32 	%r2387, %r2381, %r2386;
	xor.b32  	%r2388, %r2383, %r2387;
	shf.l.wrap.b32 	%r2389, %r2388, %r2388, 8;
	add.s32 	%r2390, %r2384, %r2389;
	xor.b32  	%r2391, %r2386, %r2390;
	shf.l.wrap.b32 	%r2392, %r2391, %r2391, 7;
	xor.b32  	%r2393, %r2377, %r92;
	shf.l.wrap.b32 	%r2394, %r2393, %r2393, 16;
	add.s32 	%r2395, %r90, %r2394;
	xor.b32  	%r2396, %r87, %r2395;
	shf.l.wrap.b32 	%r2397, %r2396, %r2396, 12;
	add.s32 	%r2398, %r92, %r2397;
	xor.b32  	%r2399, %r2394, %r2398;
	shf.l.wrap.b32 	%r2400, %r2399, %r2399, 8;
	add.s32 	%r2401, %r2395, %r2400;
	xor.b32  	%r2402, %r2397, %r2401;
	shf.l.wrap.b32 	%r2403, %r2402, %r2402, 7;
	add.s32 	%r2404, %r2378, %r94;
	xor.b32  	%r2405, %r91, %r2404;
	shf.l.wrap.b32 	%r2406, %r2405, %r2405, 12;
	add.s32 	%r2407, %r93, %r2406;
	xor.b32  	%r2408, %r94, %r2407;
	shf.l.wrap.b32 	%r2409, %r2408, %r2408, 8;
	add.s32 	%r2410, %r2404, %r2409;
	xor.b32  	%r2411, %r2406, %r2410;
	shf.l.wrap.b32 	%r2412, %r2411, %r2411, 7;
	add.s32 	%r2413, %r88, %r2380;
	xor.b32  	%r2414, %r85, %r2413;
	shf.l.wrap.b32 	%r2415, %r2414, %r2414, 16;
	add.s32 	%r2416, %r83, %r2415;
	xor.b32  	%r2417, %r2380, %r2416;
	shf.l.wrap.b32 	%r2418, %r2417, %r2417, 12;
	add.s32 	%r2419, %r2413, %r2418;
	xor.b32  	%r2420, %r2415, %r2419;
	shf.l.wrap.b32 	%r2421, %r2420, %r2420, 8;
	add.s32 	%r2422, %r2416, %r2421;
	xor.b32  	%r2423, %r2418, %r2422;
	shf.l.wrap.b32 	%r2424, %r2423, %r2423, 7;
	add.s32 	%r2425, %r2387, %r2424;
	xor.b32  	%r2426, %r2400, %r2425;
	shf.l.wrap.b32 	%r2427, %r2426, %r2426, 16;
	add.s32 	%r2428, %r2410, %r2427;
	xor.b32  	%r2429, %r2424, %r2428;
	shf.l.wrap.b32 	%r2430, %r2429, %r2429, 12;
	add.s32 	%r2431, %r2425, %r2430;
	xor.b32  	%r2432, %r2427, %r2431;
	shf.l.wrap.b32 	%r2433, %r2432, %r2432, 8;
	add.s32 	%r2434, %r2428, %r2433;
	xor.b32  	%r2435, %r2430, %r2434;
	shf.l.wrap.b32 	%r2436, %r2435, %r2435, 7;
	add.s32 	%r2437, %r2398, %r2392;
	xor.b32  	%r2438, %r2409, %r2437;
	shf.l.wrap.b32 	%r2439, %r2438, %r2438, 16;
	add.s32 	%r2440, %r2422, %r2439;
	xor.b32  	%r2441, %r2392, %r2440;
	shf.l.wrap.b32 	%r2442, %r2441, %r2441, 12;
	add.s32 	%r2443, %r2437, %r2442;
	xor.b32  	%r2444, %r2439, %r2443;
	shf.l.wrap.b32 	%r2445, %r2444, %r2444, 8;
	add.s32 	%r2446, %r2440, %r2445;
	xor.b32  	%r2447, %r2442, %r2446;
	shf.l.wrap.b32 	%r2448, %r2447, %r2447, 7;
	add.s32 	%r2449, %r2407, %r2403;
	xor.b32  	%r2450, %r2421, %r2449;
	shf.l.wrap.b32 	%r2451, %r2450, %r2450, 16;
	add.s32 	%r2452, %r2390, %r2451;
	xor.b32  	%r2453, %r2403, %r2452;
	shf.l.wrap.b32 	%r2454, %r2453, %r2453, 12;
	add.s32 	%r2455, %r2449, %r2454;
	xor.b32  	%r2456, %r2451, %r2455;
	shf.l.wrap.b32 	%r2457, %r2456, %r2456, 8;
	add.s32 	%r2458, %r2452, %r2457;
	xor.b32  	%r2459, %r2454, %r2458;
	shf.l.wrap.b32 	%r2460, %r2459, %r2459, 7;
	add.s32 	%r2461, %r2419, %r2412;
	xor.b32  	%r2462, %r2389, %r2461;
	shf.l.wrap.b32 	%r2463, %r2462, %r2462, 16;
	add.s32 	%r2464, %r2401, %r2463;
	xor.b32  	%r2465, %r2412, %r2464;
	shf.l.wrap.b32 	%r2466, %r2465, %r2465, 12;
	add.s32 	%r2467, %r2461, %r2466;
	xor.b32  	%r2468, %r2463, %r2467;
	shf.l.wrap.b32 	%r2469, %r2468, %r2468, 8;
	add.s32 	%r2470, %r2464, %r2469;
	xor.b32  	%r2471, %r2466, %r2470;
	shf.l.wrap.b32 	%r2472, %r2471, %r2471, 7;
	add.s32 	%r2473, %r2431, %r2448;
	xor.b32  	%r2474, %r2469, %r2473;
	shf.l.wrap.b32 	%r2475, %r2474, %r2474, 16;
	add.s32 	%r2476, %r2458, %r2475;
	xor.b32  	%r2477, %r2448, %r2476;
	shf.l.wrap.b32 	%r2478, %r2477, %r2477, 12;
	add.s32 	%r2479, %r2473, %r2478;
	xor.b32  	%r2480, %r2475, %r2479;
	shf.l.wrap.b32 	%r2481, %r2480, %r2480, 8;
	add.s32 	%r2482, %r2476, %r2481;
	xor.b32  	%r2483, %r2478, %r2482;
	shf.l.wrap.b32 	%r2484, %r2483, %r2483, 7;
	add.s32 	%r2485, %r2443, %r2460;
	xor.b32  	%r2486, %r2433, %r2485;
	shf.l.wrap.b32 	%r2487, %r2486, %r2486, 16;
	add.s32 	%r2488, %r2470, %r2487;
	xor.b32  	%r2489, %r2460, %r2488;
	shf.l.wrap.b32 	%r2490, %r2489, %r2489, 12;
	add.s32 	%r2491, %r2485, %r2490;
	xor.b32  	%r2492, %r2487, %r2491;
	shf.l.wrap.b32 	%r2493, %r2492, %r2492, 8;
	add.s32 	%r2494, %r2488, %r2493;
	xor.b32  	%r2495, %r2490, %r2494;
	shf.l.wrap.b32 	%r2496, %r2495, %r2495, 7;
	add.s32 	%r2497, %r2455, %r2472;
	xor.b32  	%r2498, %r2445, %r2497;
	shf.l.wrap.b32 	%r2499, %r2498, %r2498, 16;
	add.s32 	%r2500, %r2434, %r2499;
	xor.b32  	%r2501, %r2472, %r2500;
	shf.l.wrap.b32 	%r2502, %r2501, %r2501, 12;
	add.s32 	%r2503, %r2497, %r2502;
	xor.b32  	%r2504, %r2499, %r2503;
	shf.l.wrap.b32 	%r2505, %r2504, %r2504, 8;
	add.s32 	%r2506, %r2500, %r2505;
	xor.b32  	%r2507, %r2502, %r2506;
	shf.l.wrap.b32 	%r2508, %r2507, %r2507, 7;
	add.s32 	%r2509, %r2467, %r2436;
	xor.b32  	%r2510, %r2457, %r2509;
	shf.l.wrap.b32 	%r2511, %r2510, %r2510, 16;
	add.s32 	%r2512, %r2446, %r2511;
	xor.b32  	%r2513, %r2436, %r2512;
	shf.l.wrap.b32 	%r2514, %r2513, %r2513, 12;
	add.s32 	%r2515, %r2509, %r2514;
	xor.b32  	%r2516, %r2511, %r2515;
	shf.l.wrap.b32 	%r2517, %r2516, %r2516, 8;
	add.s32 	%r2518, %r2512, %r2517;
	xor.b32  	%r2519, %r2514, %r2518;
	shf.l.wrap.b32 	%r2520, %r2519, %r2519, 7;
	add.s32 	%r2521, %r2479, %r2520;
	xor.b32  	%r2522, %r2493, %r2521;
	shf.l.wrap.b32 	%r2523, %r2522, %r2522, 16;
	add.s32 	%r2524, %r2506, %r2523;
	xor.b32  	%r2525, %r2520, %r2524;
	shf.l.wrap.b32 	%r2526, %r2525, %r2525, 12;
	add.s32 	%r2527, %r2521, %r2526;
	xor.b32  	%r2528, %r2523, %r2527;
	shf.l.wrap.b32 	%r2529, %r2528, %r2528, 8;
	add.s32 	%r2530, %r2524, %r2529;
	xor.b32  	%r2531, %r2526, %r2530;
	shf.l.wrap.b32 	%r2532, %r2531, %r2531, 7;
	add.s32 	%r2533, %r2491, %r2484;
	xor.b32  	%r2534, %r2505, %r2533;
	shf.l.wrap.b32 	%r2535, %r2534, %r2534, 16;
	add.s32 	%r2536, %r2518, %r2535;
	xor.b32  	%r2537, %r2484, %r2536;
	shf.l.wrap.b32 	%r2538, %r2537, %r2537, 12;
	add.s32 	%r2539, %r2533, %r2538;
	xor.b32  	%r2540, %r2535, %r2539;
	shf.l.wrap.b32 	%r2541, %r2540, %r2540, 8;
	add.s32 	%r2542, %r2536, %r2541;
	xor.b32  	%r2543, %r2538, %r2542;
	shf.l.wrap.b32 	%r2544, %r2543, %r2543, 7;
	add.s32 	%r2545, %r2503, %r2496;
	xor.b32  	%r2546, %r2517, %r2545;
	shf.l.wrap.b32 	%r2547, %r2546, %r2546, 16;
	add.s32 	%r2548, %r2482, %r2547;
	xor.b32  	%r2549, %r2496, %r2548;
	shf.l.wrap.b32 	%r2550, %r2549, %r2549, 12;
	add.s32 	%r2551, %r2545, %r2550;
	xor.b32  	%r2552, %r2547, %r2551;
	shf.l.wrap.b32 	%r2553, %r2552, %r2552, 8;
	add.s32 	%r2554, %r2548, %r2553;
	xor.b32  	%r2555, %r2550, %r2554;
	shf.l.wrap.b32 	%r2556, %r2555, %r2555, 7;
	add.s32 	%r2557, %r2515, %r2508;
	xor.b32  	%r2558, %r2481, %r2557;
	shf.l.wrap.b32 	%r2559, %r2558, %r2558, 16;
	add.s32 	%r2560, %r2494, %r2559;
	xor.b32  	%r2561, %r2508, %r2560;
	shf.l.wrap.b32 	%r2562, %r2561, %r2561, 12;
	add.s32 	%r2563, %r2557, %r2562;
	xor.b32  	%r2564, %r2559, %r2563;
	shf.l.wrap.b32 	%r2565, %r2564, %r2564, 8;
	add.s32 	%r2566, %r2560, %r2565;
	xor.b32  	%r2567, %r2562, %r2566;
	shf.l.wrap.b32 	%r2568, %r2567, %r2567, 7;
	add.s32 	%r2569, %r2527, %r2544;
	xor.b32  	%r2570, %r2565, %r2569;
	shf.l.wrap.b32 	%r2571, %r2570, %r2570, 16;
	add.s32 	%r2572, %r2554, %r2571;
	xor.b32  	%r2573, %r2544, %r2572;
	shf.l.wrap.b32 	%r2574, %r2573, %r2573, 12;
	add.s32 	%r2575, %r2569, %r2574;
	xor.b32  	%r2576, %r2571, %r2575;
	shf.l.wrap.b32 	%r2577, %r2576, %r2576, 8;
	add.s32 	%r2578, %r2572, %r2577;
	xor.b32  	%r2579, %r2574, %r2578;
	shf.l.wrap.b32 	%r2580, %r2579, %r2579, 7;
	add.s32 	%r2581, %r2539, %r2556;
	xor.b32  	%r2582, %r2529, %r2581;
	shf.l.wrap.b32 	%r2583, %r2582, %r2582, 16;
	add.s32 	%r2584, %r2566, %r2583;
	xor.b32  	%r2585, %r2556, %r2584;
	shf.l.wrap.b32 	%r2586, %r2585, %r2585, 12;
	add.s32 	%r2587, %r2581, %r2586;
	xor.b32  	%r2588, %r2583, %r2587;
	shf.l.wrap.b32 	%r2589, %r2588, %r2588, 8;
	add.s32 	%r2590, %r2584, %r2589;
	xor.b32  	%r2591, %r2586, %r2590;
	shf.l.wrap.b32 	%r2592, %r2591, %r2591, 7;
	add.s32 	%r2593, %r2551, %r2568;
	xor.b32  	%r2594, %r2541, %r2593;
	shf.l.wrap.b32 	%r2595, %r2594, %r2594, 16;
	add.s32 	%r2596, %r2530, %r2595;
	xor.b32  	%r2597, %r2568, %r2596;
	shf.l.wrap.b32 	%r2598, %r2597, %r2597, 12;
	add.s32 	%r2599, %r2593, %r2598;
	xor.b32  	%r2600, %r2595, %r2599;
	shf.l.wrap.b32 	%r2601, %r2600, %r2600, 8;
	add.s32 	%r2602, %r2596, %r2601;
	xor.b32  	%r2603, %r2598, %r2602;
	shf.l.wrap.b32 	%r2604, %r2603, %r2603, 7;
	add.s32 	%r2605, %r2563, %r2532;
	xor.b32  	%r2606, %r2553, %r2605;
	shf.l.wrap.b32 	%r2607, %r2606, %r2606, 16;
	add.s32 	%r2608, %r2542, %r2607;
	xor.b32  	%r2609, %r2532, %r2608;
	shf.l.wrap.b32 	%r2610, %r2609, %r2609, 12;
	add.s32 	%r2611, %r2605, %r2610;
	xor.b32  	%r2612, %r2607, %r2611;
	shf.l.wrap.b32 	%r2613, %r2612, %r2612, 8;
	add.s32 	%r2614, %r2608, %r2613;
	xor.b32  	%r2615, %r2610, %r2614;
	shf.l.wrap.b32 	%r2616, %r2615, %r2615, 7;
	add.s32 	%r2617, %r2575, %r2616;
	xor.b32  	%r2618, %r2589, %r2617;
	shf.l.wrap.b32 	%r2619, %r2618, %r2618, 16;
	add.s32 	%r2620, %r2602, %r2619;
	xor.b32  	%r2621, %r2616, %r2620;
	shf.l.wrap.b32 	%r2622, %r2621, %r2621, 12;
	add.s32 	%r2623, %r2617, %r2622;
	xor.b32  	%r2624, %r2619, %r2623;
	shf.l.wrap.b32 	%r2625, %r2624, %r2624, 8;
	add.s32 	%r2626, %r2620, %r2625;
	xor.b32  	%r2627, %r2622, %r2626;
	shf.l.wrap.b32 	%r2628, %r2627, %r2627, 7;
	add.s32 	%r2629, %r2587, %r2580;
	xor.b32  	%r2630, %r2601, %r2629;
	shf.l.wrap.b32 	%r2631, %r2630, %r2630, 16;
	add.s32 	%r2632, %r2614, %r2631;
	xor.b32  	%r2633, %r2580, %r2632;
	shf.l.wrap.b32 	%r2634, %r2633, %r2633, 12;
	add.s32 	%r2635, %r2629, %r2634;
	xor.b32  	%r2636, %r2631, %r2635;
	shf.l.wrap.b32 	%r2637, %r2636, %r2636, 8;
	add.s32 	%r2638, %r2632, %r2637;
	xor.b32  	%r2639, %r2634, %r2638;
	shf.l.wrap.b32 	%r2640, %r2639, %r2639, 7;
	add.s32 	%r2641, %r2599, %r2592;
	xor.b32  	%r2642, %r2613, %r2641;
	shf.l.wrap.b32 	%r2643, %r2642, %r2642, 16;
	add.s32 	%r2644, %r2578, %r2643;
	xor.b32  	%r2645, %r2592, %r2644;
	shf.l.wrap.b32 	%r2646, %r2645, %r2645, 12;
	add.s32 	%r2647, %r2641, %r2646;
	xor.b32  	%r2648, %r2643, %r2647;
	shf.l.wrap.b32 	%r2649, %r2648, %r2648, 8;
	add.s32 	%r2650, %r2644, %r2649;
	xor.b32  	%r2651, %r2646, %r2650;
	shf.l.wrap.b32 	%r2652, %r2651, %r2651, 7;
	add.s32 	%r2653, %r2611, %r2604;
	xor.b32  	%r2654, %r2577, %r2653;
	shf.l.wrap.b32 	%r2655, %r2654, %r2654, 16;
	add.s32 	%r2656, %r2590, %r2655;
	xor.b32  	%r2657, %r2604, %r2656;
	shf.l.wrap.b32 	%r2658, %r2657, %r2657, 12;
	add.s32 	%r2659, %r2653, %r2658;
	xor.b32  	%r2660, %r2655, %r2659;
	shf.l.wrap.b32 	%r2661, %r2660, %r2660, 8;
	add.s32 	%r2662, %r2656, %r2661;
	xor.b32  	%r2663, %r2658, %r2662;
	shf.l.wrap.b32 	%r2664, %r2663, %r2663, 7;
	add.s32 	%r2665, %r2623, %r2640;
	xor.b32  	%r2666, %r2661, %r2665;
	shf.l.wrap.b32 	%r2667, %r2666, %r2666, 16;
	add.s32 	%r2668, %r2650, %r2667;
	xor.b32  	%r2669, %r2640, %r2668;
	shf.l.wrap.b32 	%r2670, %r2669, %r2669, 12;
	add.s32 	%r2671, %r2665, %r2670;
	xor.b32  	%r2672, %r2667, %r2671;
	shf.l.wrap.b32 	%r2673, %r2672, %r2672, 8;
	add.s32 	%r2674, %r2668, %r2673;
	xor.b32  	%r2675, %r2670, %r2674;
	shf.l.wrap.b32 	%r2676, %r2675, %r2675, 7;
	add.s32 	%r2677, %r2635, %r2652;
	xor.b32  	%r2678, %r2625, %r2677;
	shf.l.wrap.b32 	%r2679, %r2678, %r2678, 16;
	add.s32 	%r2680, %r2662, %r2679;
	xor.b32  	%r2681, %r2652, %r2680;
	shf.l.wrap.b32 	%r2682, %r2681, %r2681, 12;
	add.s32 	%r2683, %r2677, %r2682;
	xor.b32  	%r2684, %r2679, %r2683;
	shf.l.wrap.b32 	%r2685, %r2684, %r2684, 8;
	add.s32 	%r2686, %r2680, %r2685;
	xor.b32  	%r2687, %r2682, %r2686;
	shf.l.wrap.b32 	%r2688, %r2687, %r2687, 7;
	add.s32 	%r2689, %r2647, %r2664;
	xor.b32  	%r2690, %r2637, %r2689;
	shf.l.wrap.b32 	%r2691, %r2690, %r2690, 16;
	add.s32 	%r2692, %r2626, %r2691;
	xor.b32  	%r2693, %r2664, %r2692;
	shf.l.wrap.b32 	%r2694, %r2693, %r2693, 12;
	add.s32 	%r2695, %r2689, %r2694;
	xor.b32  	%r2696, %r2691, %r2695;
	shf.l.wrap.b32 	%r97, %r2696, %r2696, 8;
	add.s32 	%r2697, %r2692, %r97;
	xor.b32  	%r2698, %r2694, %r2697;
	shf.l.wrap.b32 	%r2699, %r2698, %r2698, 7;
	add.s32 	%r2700, %r2659, %r2628;
	xor.b32  	%r2701, %r2649, %r2700;
	shf.l.wrap.b32 	%r2702, %r2701, %r2701, 16;
	add.s32 	%r2703, %r2638, %r2702;
	xor.b32  	%r2704, %r2628, %r2703;
	shf.l.wrap.b32 	%r2705, %r2704, %r2704, 12;
	add.s32 	%r2706, %r2700, %r2705;
	xor.b32  	%r2707, %r2702, %r2706;
	shf.l.wrap.b32 	%r2708, %r2707, %r2707, 8;
	add.s32 	%r2709, %r2703, %r2708;
	xor.b32  	%r2710, %r2705, %r2709;
	shf.l.wrap.b32 	%r2711, %r2710, %r2710, 7;
	add.s32 	%r2712, %r2671, 1634760805;
	add.s32 	%r2713, %r2683, 857760878;
	add.s32 	%r98, %r2695, 2036477234;
	add.s32 	%r99, %r2706, 1797285236;
	add.s32 	%r100, %r3076, %r2711;
	add.s32 	%r101, %r3075, %r2676;
	add.s32 	%r102, %r3074, %r2688;
	add.s32 	%r103, %r3073, %r2699;
	add.s32 	%r104, %r3072, %r2697;
	add.s32 	%r105, %r3071, %r2709;
	add.s32 	%r106, %r3070, %r2674;
	add.s32 	%r107, %r3069, %r2686;
	add.s32 	%r108, %r2362, %r2685;
	cvt.u64.u32 	%rd83, %r2713;
	shl.b64 	%rd84, %rd83, 32;
	cvt.u64.u32 	%rd85, %r2712;
	or.b64  	%rd11, %rd84, %rd85;
	or.b64  	%rd86, %rd84, %rd63;
	and.b64  	%rd87, %rd86, -4294967296;
	setp.ne.s64 	%p19, %rd87, 0;
	@%p19 bra 	$L__BB2_11;
	cvt.u32.u64 	%r2714, %rd63;
	cvt.u32.u64 	%r2715, %rd11;
	rem.u32 	%r2716, %r2715, %r2714;
	cvt.u64.u32 	%rd145, %r2716;
	bra.uni 	$L__BB2_12;
$L__BB2_11:
	rem.u64 	%rd145, %rd11, %rd63;
$L__BB2_12:
	st.local.u64 	[%rd1], %rd145;
	cvt.u64.u32 	%rd88, %r99;
	shl.b64 	%rd89, %rd88, 32;
	cvt.u64.u32 	%rd90, %r98;
	or.b64  	%rd15, %rd89, %rd90;
	or.b64  	%rd91, %rd89, %rd63;
	and.b64  	%rd92, %rd91, -4294967296;
	setp.ne.s64 	%p20, %rd92, 0;
	@%p20 bra 	$L__BB2_14;
	cvt.u32.u64 	%r2717, %rd63;
	cvt.u32.u64 	%r2718, %rd15;
	rem.u32 	%r2719, %r2718, %r2717;
	cvt.u64.u32 	%rd146, %r2719;
	bra.uni 	$L__BB2_15;
$L__BB2_14:
	rem.u64 	%rd146, %rd15, %rd63;
$L__BB2_15:
	st.local.u64 	[%rd1+8], %rd146;
	cvt.u64.u32 	%rd93, %r101;
	shl.b64 	%rd94, %rd93, 32;
	cvt.u64.u32 	%rd95, %r100;
	or.b64  	%rd19, %rd94, %rd95;
	or.b64  	%rd96, %rd94, %rd63;
	and.b64  	%rd97, %rd96, -4294967296;
	setp.ne.s64 	%p21, %rd97, 0;
	@%p21 bra 	$L__BB2_17;
	cvt.u32.u64 	%r2720, %rd63;
	cvt.u32.u64 	%r2721, %rd19;
	rem.u32 	%r2722, %r2721, %r2720;
	cvt.u64.u32 	%rd147, %r2722;
	bra.uni 	$L__BB2_18;
$L__BB2_17:
	rem.u64 	%rd147, %rd19, %rd63;
$L__BB2_18:
	st.local.u64 	[%rd1+16], %rd147;
	cvt.u64.u32 	%rd98, %r103;
	shl.b64 	%rd99, %rd98, 32;
	cvt.u64.u32 	%rd100, %r102;
	or.b64  	%rd23, %rd99, %rd100;
	or.b64  	%rd101, %rd99, %rd63;
	and.b64  	%rd102, %rd101, -4294967296;
	setp.ne.s64 	%p22, %rd102, 0;
	@%p22 bra 	$L__BB2_20;
	cvt.u32.u64 	%r2723, %rd63;
	cvt.u32.u64 	%r2724, %rd23;
	rem.u32 	%r2725, %r2724, %r2723;
	cvt.u64.u32 	%rd148, %r2725;
	bra.uni 	$L__BB2_21;
$L__BB2_20:
	rem.u64 	%rd148, %rd23, %rd63;
$L__BB2_21:
	st.local.u64 	[%rd1+24], %rd148;
	cvt.u64.u32 	%rd103, %r105;
	shl.b64 	%rd104, %rd103, 32;
	cvt.u64.u32 	%rd105, %r104;
	or.b64  	%rd27, %rd104, %rd105;
	or.b64  	%rd106, %rd104, %rd63;
	and.b64  	%rd107, %rd106, -4294967296;
	setp.ne.s64 	%p23, %rd107, 0;
	@%p23 bra 	$L__BB2_23;
	cvt.u32.u64 	%r2726, %rd63;
	cvt.u32.u64 	%r2727, %rd27;
	rem.u32 	%r2728, %r2727, %r2726;
	cvt.u64.u32 	%rd149, %r2728;
	bra.uni 	$L__BB2_24;
$L__BB2_23:
	rem.u64 	%rd149, %rd27, %rd63;
$L__BB2_24:
	st.local.u64 	[%rd1+32], %rd149;
	cvt.u64.u32 	%rd108, %r107;
	shl.b64 	%rd109, %rd108, 32;
	cvt.u64.u32 	%rd110, %r106;
	or.b64  	%rd31, %rd109, %rd110;
	or.b64  	%rd111, %rd109, %rd63;
	and.b64  	%rd112, %rd111, -4294967296;
	setp.ne.s64 	%p24, %rd112, 0;
	@%p24 bra 	$L__BB2_26;
	cvt.u32.u64 	%r2729, %rd63;
	cvt.u32.u64 	%r2730, %rd31;
	rem.u32 	%r2731, %r2730, %r2729;
	cvt.u64.u32 	%rd150, %r2731;
	bra.uni 	$L__BB2_27;
$L__BB2_26:
	rem.u64 	%rd150, %rd31, %rd63;
$L__BB2_27:
	st.local.u64 	[%rd1+40], %rd150;
	add.s32 	%r2732, %r97, 1111577667;
	cvt.u64.u32 	%rd113, %r2732;
	shl.b64 	%rd114, %rd113, 32;
	cvt.u64.u32 	%rd115, %r108;
	or.b64  	%rd35, %rd114, %rd115;
	or.b64  	%rd116, %rd114, %rd63;
	and.b64  	%rd117, %rd116, -4294967296;
	setp.ne.s64 	%p25, %rd117, 0;
	@%p25 bra 	$L__BB2_29;
	cvt.u32.u64 	%r2733, %rd63;
	cvt.u32.u64 	%r2734, %rd35;
	rem.u32 	%r2735, %r2734, %r2733;
	cvt.u64.u32 	%rd151, %r2735;
	bra.uni 	$L__BB2_30;
$L__BB2_29:
	rem.u64 	%rd151, %rd35, %rd63;
$L__BB2_30:
	st.local.u64 	[%rd1+48], %rd151;
$L__BB2_31:
	mul.wide.u32 	%rd118, %r96, 8;
	add.s64 	%rd119, %rd1, %rd118;
	ld.local.u64 	%rd39, [%rd119];
	or.b64  	%rd120, %rd144, %rd63;
	and.b64  	%rd121, %rd120, -4294967296;
	setp.ne.s64 	%p26, %rd121, 0;
	@%p26 bra 	$L__BB2_33;
	cvt.u32.u64 	%r2736, %rd63;
	cvt.u32.u64 	%r2737, %rd144;
	rem.u32 	%r2738, %r2737, %r2736;
	cvt.u64.u32 	%rd152, %r2738;
	bra.uni 	$L__BB2_34;
$L__BB2_33:
	rem.u64 	%rd152, %rd144, %rd63;
$L__BB2_34:
	add.s64 	%rd122, %rd39, %rd63;
	sub.s64 	%rd43, %rd122, %rd152;
	or.b64  	%rd123, %rd43, %rd63;
	and.b64  	%rd124, %rd123, -4294967296;
	setp.ne.s64 	%p27, %rd124, 0;
	@%p27 bra 	$L__BB2_36;
	cvt.u32.u64 	%r2739, %rd63;
	cvt.u32.u64 	%r2740, %rd43;
	rem.u32 	%r2741, %r2740, %r2739;
	cvt.u64.u32 	%rd153, %r2741;
	bra.uni 	$L__BB2_37;
$L__BB2_36:
	rem.u64 	%rd153, %rd43, %rd63;
$L__BB2_37:
	max.u64 	%rd125, %rd144, %rd153;
	or.b32  	%r2742, %r3068, -2147483648;
	cvt.u32.u64 	%r2743, %rd125;
	add.s32 	%r2744, %r3076, 1634760805;
	xor.b32  	%r2745, %r2742, %r2744;
	shf.l.wrap.b32 	%r2746, %r2745, %r2745, 16;
	add.s32 	%r2747, %r3072, %r2746;
	xor.b32  	%r2748, %r3076, %r2747;
	shf.l.wrap.b32 	%r2749, %r2748, %r2748, 12;
	add.s32 	%r2750, %r2744, %r2749;
	xor.b32  	%r2751, %r2746, %r2750;
	shf.l.wrap.b32 	%r2752, %r2751, %r2751, 8;
	add.s32 	%r2753, %r2747, %r2752;
	xor.b32  	%r2754, %r2749, %r2753;
	shf.l.wrap.b32 	%r2755, %r2754, %r2754, 7;
	xor.b32  	%r2756, %r82, %r2743;
	shf.l.wrap.b32 	%r2757, %r2756, %r2756, 16;
	add.s32 	%r2758, %r3071, %r2757;
	xor.b32  	%r2759, %r3075, %r2758;
	shf.l.wrap.b32 	%r2760, %r2759, %r2759, 12;
	add.s32 	%r2761, %r82, %r2760;
	xor.b32  	%r2762, %r2757, %r2761;
	shf.l.wrap.b32 	%r2763, %r2762, %r2762, 8;
	add.s32 	%r2764, %r2758, %r2763;
	xor.b32  	%r2765, %r2760, %r2764;
	shf.l.wrap.b32 	%r2766, %r2765, %r2765, 7;
	add.s32 	%r2767, %r2750, %r2766;
	xor.b32  	%r2768, %r89, %r2767;
	shf.l.wrap.b32 	%r2769, %r2768, %r2768, 16;
	add.s32 	%r2770, %r86, %r2769;
	xor.b32  	%r2771, %r2766, %r2770;
	shf.l.wrap.b32 	%r2772, %r2771, %r2771, 12;
	add.s32 	%r2773, %r2767, %r2772;
	xor.b32  	%r2774, %r2769, %r2773;
	shf.l.wrap.b32 	%r2775, %r2774, %r2774, 8;
	add.s32 	%r2776, %r2770, %r2775;
	xor.b32  	%r2777, %r2772, %r2776;
	shf.l.wrap.b32 	%r2778, %r2777, %r2777, 7;
	add.s32 	%r2779, %r2761, %r87;
	xor.b32  	%r2780, %r2752, %r2779;
	shf.l.wrap.b32 	%r2781, %r2780, %r2780, 16;
	add.s32 	%r2782, %r90, %r2781;
	xor.b32  	%r2783, %r87, %r2782;
	shf.l.wrap.b32 	%r2784, %r2783, %r2783, 12;
	add.s32 	%r2785, %r2779, %r2784;
	xor.b32  	%r2786, %r2781, %r2785;
	shf.l.wrap.b32 	%r2787, %r2786, %r2786, 8;
	add.s32 	%r2788, %r2782, %r2787;
	xor.b32  	%r2789, %r2784, %r2788;
	shf.l.wrap.b32 	%r2790, %r2789, %r2789, 7;
	xor.b32  	%r2791, %r2763, %r93;
	shf.l.wrap.b32 	%r2792, %r2791, %r2791, 16;
	add.s32 	%r2793, %r2753, %r2792;
	xor.b32  	%r2794, %r91, %r2793;
	shf.l.wrap.b32 	%r2795, %r2794, %r2794, 12;
	add.s32 	%r2796, %r93, %r2795;
	xor.b32  	%r2797, %r2792, %r2796;
	shf.l.wrap.b32 	%r2798, %r2797, %r2797, 8;
	add.s32 	%r2799, %r2793, %r2798;
	xor.b32  	%r2800, %r2795, %r2799;
	shf.l.wrap.b32 	%r2801, %r2800, %r2800, 7;
	add.s32 	%r2802, %r88, %r2755;
	xor.b32  	%r2803, %r85, %r2802;
	shf.l.wrap.b32 	%r2804, %r2803, %r2803, 16;
	add.s32 	%r2805, %r2764, %r2804;
	xor.b32  	%r2806, %r2755, %r2805;
	shf.l.wrap.b32 	%r2807, %r2806, %r2806, 12;
	add.s32 	%r2808, %r2802, %r2807;
	xor.b32  	%r2809, %r2804, %r2808;
	shf.l.wrap.b32 	%r2810, %r2809, %r2809, 8;
	add.s32 	%r2811, %r2805, %r2810;
	xor.b32  	%r2812, %r2807, %r2811;
	shf.l.wrap.b32 	%r2813, %r2812, %r2812, 7;
	add.s32 	%r2814, %r2773, %r2813;
	xor.b32  	%r2815, %r2787, %r2814;
	shf.l.wrap.b32 	%r2816, %r2815, %r2815, 16;
	add.s32 	%r2817, %r2799, %r2816;
	xor.b32  	%r2818, %r2813, %r2817;
	shf.l.wrap.b32 	%r2819, %r2818, %r2818, 12;
	add.s32 	%r2820, %r2814, %r2819;
	xor.b32  	%r2821, %r2816, %r2820;
	shf.l.wrap.b32 	%r2822, %r2821, %r2821, 8;
	add.s32 	%r2823, %r2817, %r2822;
	xor.b32  	%r2824, %r2819, %r2823;
	shf.l.wrap.b32 	%r2825, %r2824, %r2824, 7;
	add.s32 	%r2826, %r2785, %r2778;
	xor.b32  	%r2827, %r2798, %r2826;
	shf.l.wrap.b32 	%r2828, %r2827, %r2827, 16;
	add.s32 	%r2829, %r2811, %r2828;
	xor.b32  	%r2830, %r2778, %r2829;
	shf.l.wrap.b32 	%r2831, %r2830, %r2830, 12;
	add.s32 	%r2832, %r2826, %r2831;
	xor.b32  	%r2833, %r2828, %r2832;
	shf.l.wrap.b32 	%r2834, %r2833, %r2833, 8;
	add.s32 	%r2835, %r2829, %r2834;
	xor.b32  	%r2836, %r2831, %r2835;
	shf.l.wrap.b32 	%r2837, %r2836, %r2836, 7;
	add.s32 	%r2838, %r2796, %r2790;
	xor.b32  	%r2839, %r2810, %r2838;
	shf.l.wrap.b32 	%r2840, %r2839, %r2839, 16;
	add.s32 	%r2841, %r2776, %r2840;
	xor.b32  	%r2842, %r2790, %r2841;
	shf.l.wrap.b32 	%r2843, %r2842, %r2842, 12;
	add.s32 	%r2844, %r2838, %r2843;
	xor.b32  	%r2845, %r2840, %r2844;
	shf.l.wrap.b32 	%r2846, %r2845, %r2845, 8;
	add.s32 	%r2847, %r2841, %r2846;
	xor.b32  	%r2848, %r2843, %r2847;
	shf.l.wrap.b32 	%r2849, %r2848, %r2848, 7;
	add.s32 	%r2850, %r2808, %r2801;
	xor.b32  	%r2851, %r2775, %r2850;
	shf.l.wrap.b32 	%r2852, %r2851, %r2851, 16;
	add.s32 	%r2853, %r2788, %r2852;
	xor.b32  	%r2854, %r2801, %r2853;
	shf.l.wrap.b32 	%r2855, %r2854, %r2854, 12;
	add.s32 	%r2856, %r2850, %r2855;
	xor.b32  	%r2857, %r2852, %r2856;
	shf.l.wrap.b32 	%r2858, %r2857, %r2857, 8;
	add.s32 	%r2859, %r2853, %r2858;
	xor.b32  	%r2860, %r2855, %r2859;
	shf.l.wrap.b32 	%r2861, %r2860, %r2860, 7;
	add.s32 	%r2862, %r2820, %r2837;
	xor.b32  	%r2863, %r2858, %r2862;
	shf.l.wrap.b32 	%r2864, %r2863, %r2863, 16;
	add.s32 	%r2865, %r2847, %r2864;
	xor.b32  	%r2866, %r2837, %r2865;
	shf.l.wrap.b32 	%r2867, %r2866, %r2866, 12;
	add.s32 	%r2868, %r2862, %r2867;
	xor.b32  	%r2869, %r2864, %r2868;
	shf.l.wrap.b32 	%r2870, %r2869, %r2869, 8;
	add.s32 	%r2871, %r2865, %r2870;
	xor.b32  	%r2872, %r2867, %r2871;
	shf.l.wrap.b32 	%r2873, %r2872, %r2872, 7;
	add.s32 	%r2874, %r2832, %r2849;
	xor.b32  	%r2875, %r2822, %r2874;
	shf.l.wrap.b32 	%r2876, %r2875, %r2875, 16;
	add.s32 	%r2877, %r2859, %r2876;
	xor.b32  	%r2878, %r2849, %r2877;
	shf.l.wrap.b32 	%r2879, %r2878, %r2878, 12;
	add.s32 	%r2880, %r2874, %r2879;
	xor.b32  	%r2881, %r2876, %r2880;
	shf.l.wrap.b32 	%r2882, %r2881, %r2881, 8;
	add.s32 	%r2883, %r2877, %r2882;
	xor.b32  	%r2884, %r2879, %r2883;
	shf.l.wrap.b32 	%r2885, %r2884, %r2884, 7;
	add.s32 	%r2886, %r2844, %r2861;
	xor.b32  	%r2887, %r2834, %r2886;
	shf.l.wrap.b32 	%r2888, %r2887, %r2887, 16;
	add.s32 	%r2889, %r2823, %r2888;
	xor.b32  	%r2890, %r2861, %r2889;
	shf.l.wrap.b32 	%r2891, %r2890, %r2890, 12;
	add.s32 	%r2892, %r2886, %r2891;
	xor.b32  	%r2893, %r2888, %r2892;
	shf.l.wrap.b32 	%r2894, %r2893, %r2893, 8;
	add.s32 	%r2895, %r2889, %r2894;
	xor.b32  	%r2896, %r2891, %r2895;
	shf.l.wrap.b32 	%r2897, %r2896, %r2896, 7;
	add.s32 	%r2898, %r2856, %r2825;
	xor.b32  	%r2899, %r2846, %r2898;
	shf.l.wrap.b32 	%r2900, %r2899, %r2899, 16;
	add.s32 	%r2901, %r2835, %r2900;
	xor.b32  	%r2902, %r2825, %r2901;
	shf.l.wrap.b32 	%r2903, %r2902, %r2902, 12;
	add.s32 	%r2904, %r2898, %r2903;
	xor.b32  	%r2905, %r2900, %r2904;
	shf.l.wrap.b32 	%r2906, %r2905, %r2905, 8;
	add.s32 	%r2907, %r2901, %r2906;
	xor.b32  	%r2908, %r2903, %r2907;
	shf.l.wrap.b32 	%r2909, %r2908, %r2908, 7;
	add.s32 	%r2910, %r2868, %r2909;
	xor.b32  	%r2911, %r2882, %r2910;
	shf.l.wrap.b32 	%r2912, %r2911, %r2911, 16;
	add.s32 	%r2913, %r2895, %r2912;
	xor.b32  	%r2914, %r2909, %r2913;
	shf.l.wrap.b32 	%r2915, %r2914, %r2914, 12;
	add.s32 	%r2916, %r2910, %r2915;
	xor.b32  	%r2917, %r2912, %r2916;
	shf.l.wrap.b32 	%r2918, %r2917, %r2917, 8;
	add.s32 	%r2919, %r2913, %r2918;
	xor.b32  	%r2920, %r2915, %r2919;
	shf.l.wrap.b32 	%r2921, %r2920, %r2920, 7;
	add.s32 	%r2922, %r2880, %r2873;
	xor.b32  	%r2923, %r2894, %r2922;
	shf.l.wrap.b32 	%r2924, %r2923, %r2923, 16;
	add.s32 	%r2925, %r2907, %r2924;
	xor.b32  	%r2926, %r2873, %r2925;
	shf.l.wrap.b32 	%r2927, %r2926, %r2926, 12;
	add.s32 	%r2928, %r2922, %r2927;
	xor.b32  	%r2929, %r2924, %r2928;
	shf.l.wrap.b32 	%r2930, %r2929, %r2929, 8;
	add.s32 	%r2931, %r2925, %r2930;
	xor.b32  	%r2932, %r2927, %r2931;
	shf.l.wrap.b32 	%r2933, %r2932, %r2932, 7;
	add.s32 	%r2934, %r2892, %r2885;
	xor.b32  	%r2935, %r2906, %r2934;
	shf.l.wrap.b32 	%r2936, %r2935, %r2935, 16;
	add.s32 	%r2937, %r2871, %r2936;
	xor.b32  	%r2938, %r2885, %r2937;
	shf.l.wrap.b32 	%r2939, %r2938, %r2938, 12;
	add.s32 	%r2940, %r2934, %r2939;
	xor.b32  	%r2941, %r2936, %r2940;
	shf.l.wrap.b32 	%r2942, %r2941, %r2941, 8;
	add.s32 	%r2943, %r2937, %r2942;
	xor.b32  	%r2944, %r2939, %r2943;
	shf.l.wrap.b32 	%r2945, %r2944, %r2944, 7;
	add.s32 	%r2946, %r2904, %r2897;
	xor.b32  	%r2947, %r2870, %r2946;
	shf.l.wrap.b32 	%r2948, %r2947, %r2947, 16;
	add.s32 	%r2949, %r2883, %r2948;
	xor.b32  	%r2950, %r2897, %r2949;
	shf.l.wrap.b32 	%r2951, %r2950, %r2950, 12;
	add.s32 	%r2952, %r2946, %r2951;
	xor.b32  	%r2953, %r2948, %r2952;
	shf.l.wrap.b32 	%r2954, %r2953, %r2953, 8;
	add.s32 	%r2955, %r2949, %r2954;
	xor.b32  	%r2956, %r2951, %r2955;
	shf.l.wrap.b32 	%r2957, %r2956, %r2956, 7;
	add.s32 	%r2958, %r2916, %r2933;
	xor.b32  	%r2959, %r2954, %r2958;
	shf.l.wrap.b32 	%r2960, %r2959, %r2959, 16;
	add.s32 	%r2961, %r2943, %r2960;
	xor.b32  	%r2962, %r2933, %r2961;
	shf.l.wrap.b32 	%r2963, %r2962, %r2962, 12;
	add.s32 	%r2964, %r2958, %r2963;
	xor.b32  	%r2965, %r2960, %r2964;
	shf.l.wrap.b32 	%r2966, %r2965, %r2965, 8;
	add.s32 	%r2967, %r2961, %r2966;
	xor.b32  	%r2968, %r2963, %r2967;
	shf.l.wrap.b32 	%r2969, %r2968, %r2968, 7;
	add.s32 	%r2970, %r2928, %r2945;
	xor.b32  	%r2971, %r2918, %r2970;
	shf.l.wrap.b32 	%r2972, %r2971, %r2971, 16;
	add.s32 	%r2973, %r2955, %r2972;
	xor.b32  	%r2974, %r2945, %r2973;
	shf.l.wrap.b32 	%r2975, %r2974, %r2974, 12;
	add.s32 	%r2976, %r2970, %r2975;
	xor.b32  	%r2977, %r2972, %r2976;
	shf.l.wrap.b32 	%r2978, %r2977, %r2977, 8;
	add.s32 	%r2979, %r2973, %r2978;
	xor.b32  	%r2980, %r2975, %r2979;
	shf.l.wrap.b32 	%r2981, %r2980, %r2980, 7;
	add.s32 	%r2982, %r2940, %r2957;
	xor.b32  	%r2983, %r2930, %r2982;
	shf.l.wrap.b32 	%r2984, %r2983, %r2983, 16;
	add.s32 	%r2985, %r2919, %r2984;
	xor.b32  	%r2986, %r2957, %r2985;
	shf.l.wrap.b32 	%r2987, %r2986, %r2986, 12;
	add.s32 	%r2988, %r2982, %r2987;
	xor.b32  	%r2989, %r2984, %r2988;
	shf.l.wrap.b32 	%r2990, %r2989, %r2989, 8;
	add.s32 	%r2991, %r2985, %r2990;
	xor.b32  	%r2992, %r2987, %r2991;
	shf.l.wrap.b32 	%r2993, %r2992, %r2992, 7;
	add.s32 	%r2994, %r2952, %r2921;
	xor.b32  	%r2995, %r2942, %r2994;
	shf.l.wrap.b32 	%r2996, %r2995, %r2995, 16;
	add.s32 	%r2997, %r2931, %r2996;
	xor.b32  	%r2998, %r2921, %r2997;
	shf.l.wrap.b32 	%r2999, %r2998, %r2998, 12;
	add.s32 	%r3000, %r2994, %r2999;
	xor.b32  	%r3001, %r2996, %r3000;
	shf.l.wrap.b32 	%r3002, %r3001, %r3001, 8;
	add.s32 	%r3003, %r2997, %r3002;
	xor.b32  	%r3004, %r2999, %r3003;
	shf.l.wrap.b32 	%r3005, %r3004, %r3004, 7;
	add.s32 	%r3006, %r2964, %r3005;
	xor.b32  	%r3007, %r2978, %r3006;
	shf.l.wrap.b32 	%r3008, %r3007, %r3007, 16;
	add.s32 	%r3009, %r2991, %r3008;
	xor.b32  	%r3010, %r3005, %r3009;
	shf.l.wrap.b32 	%r3011, %r3010, %r3010, 12;
	add.s32 	%r3012, %r3006, %r3011;
	add.s32 	%r3013, %r2976, %r2969;
	xor.b32  	%r3014, %r2990, %r3013;
	shf.l.wrap.b32 	%r3015, %r3014, %r3014, 16;
	add.s32 	%r3016, %r3003, %r3015;
	xor.b32  	%r3017, %r2969, %r3016;
	shf.l.wrap.b32 	%r3018, %r3017, %r3017, 12;
	add.s32 	%r3019, %r3013, %r3018;
	xor.b32  	%r3020, %r3015, %r3019;
	shf.l.wrap.b32 	%r3021, %r3020, %r3020, 8;
	add.s32 	%r3022, %r3016, %r3021;
	xor.b32  	%r3023, %r3018, %r3022;
	shf.l.wrap.b32 	%r3024, %r3023, %r3023, 7;
	add.s32 	%r3025, %r2988, %r2981;
	xor.b32  	%r3026, %r3002, %r3025;
	shf.l.wrap.b32 	%r3027, %r3026, %r3026, 16;
	add.s32 	%r3028, %r2967, %r3027;
	xor.b32  	%r3029, %r2981, %r3028;
	shf.l.wrap.b32 	%r3030, %r3029, %r3029, 12;
	add.s32 	%r3031, %r3025, %r3030;
	xor.b32  	%r3032, %r3027, %r3031;
	shf.l.wrap.b32 	%r3033, %r3032, %r3032, 8;
	add.s32 	%r3034, %r3028, %r3033;
	add.s32 	%r3035, %r3000, %r2993;
	xor.b32  	%r3036, %r2966, %r3035;
	shf.l.wrap.b32 	%r3037, %r3036, %r3036, 16;
	add.s32 	%r3038, %r2979, %r3037;
	xor.b32  	%r3039, %r2993, %r3038;
	shf.l.wrap.b32 	%r3040, %r3039, %r3039, 12;
	add.s32 	%r3041, %r3035, %r3040;
	xor.b32  	%r3042, %r3037, %r3041;
	shf.l.wrap.b32 	%r3043, %r3042, %r3042, 8;
	add.s32 	%r3044, %r3012, %r3024;
	xor.b32  	%r3045, %r3043, %r3044;
	shf.l.wrap.b32 	%r3046, %r3045, %r3045, 16;
	add.s32 	%r3047, %r3034, %r3046;
	xor.b32  	%r3048, %r3024, %r3047;
	shr.u32 	%r3049, %r3048, 20;
	add.s32 	%r3050, %r3044, %r3049;
	and.b32  	%r3051, %r3050, 1;
	setp.eq.b32 	%p28, %r3051, 1;
	selp.b64 	%rd144, %rd144, %rd153, %p28;
	add.s32 	%r109, %r3068, -1;
	setp.ne.s32 	%p29, %r3068, 0;
	mov.u32 	%r3068, %r109;
	@%p29 bra 	$L__BB2_8;
	setp.ge.u64 	%p30, %rd144, %rd63;
	@%p30 bra 	$L__BB2_41;
	mad.lo.s64 	%rd48, %rd139, %rd63, %rd144;
	setp.ge.u64 	%p31, %rd48, %rd62;
	@%p31 bra 	$L__BB2_41;
	ld.param.u64 	%rd136, [hint_gen_kernel_tiled_param_2];
	cvta.to.global.u64 	%rd126, %rd136;
	mad.lo.s64 	%rd127, %rd48, 40, %rd126;
	ld.global.nc.u64 	%rd128, [%rd127];
	xor.b64  	%rd157, %rd128, %rd157;
	ld.global.nc.u64 	%rd129, [%rd127+8];
	xor.b64  	%rd156, %rd129, %rd156;
	ld.global.nc.u64 	%rd130, [%rd127+16];
	xor.b64  	%rd155, %rd130, %rd155;
	ld.global.nc.u64 	%rd131, [%rd127+24];
	xor.b64  	%rd154, %rd131, %rd154;
$L__BB2_41:
	add.s64 	%rd139, %rd139, 1;
	setp.ne.s64 	%p32, %rd139, %rd64;
	@%p32 bra 	$L__BB2_3;
$L__BB2_42:
	ld.param.u64 	%rd138, [hint_gen_kernel_tiled_param_4];
	cvta.to.global.u64 	%rd132, %rd138;
	mul.wide.u32 	%rd133, %r1, 32;
	add.s64 	%rd134, %rd132, %rd133;
	st.global.u64 	[%rd134], %rd157;
	st.global.u64 	[%rd134+8], %rd156;
	st.global.u64 	[%rd134+16], %rd155;
	st.global.u64 	[%rd134+24], %rd154;
$L__BB2_43:
	ret;

}
	// .globl	hint_gen_kernel_opt
.visible .entry hint_gen_kernel_opt(
	.param .align 8 .b8 hint_gen_kernel_opt_param_0[40],
	.param .u64 .ptr .align 1 hint_gen_kernel_opt_param_1,
	.param .u64 .ptr .align 1 hint_gen_kernel_opt_param_2,
	.param .u64 .ptr .align 1 hint_gen_kernel_opt_param_3,
	.param .u64 .ptr .align 1 hint_gen_kernel_opt_param_4
)
{
	.local .align 8 .b8 	__local_depot3[64];
	.reg .b64 	%SP;
	.reg .b64 	%SPL;
	.reg .pred 	%p<33>;
	.reg .b16 	%rs<5>;
	.reg .b32 	%r<830>;
	.reg .b64 	%rd<159>;

	mov.u64 	%SPL, __local_depot3;
	ld.param.v2.u32 	{%r75, %r76}, [hint_gen_kernel_opt_param_0+32];
	ld.param.u64 	%rd67, [hint_gen_kernel_opt_param_0+16];
	ld.param.u64 	%rd66, [hint_gen_kernel_opt_param_0+8];
	ld.param.u64 	%rd65, [hint_gen_kernel_opt_param_0];
	ld.param.v2.u32 	{%r73, %r74}, [hint_gen_kernel_opt_param_0+24];
	ld.param.u64 	%rd68, [hint_gen_kernel_opt_param_1];
	ld.param.u64 	%rd69, [hint_gen_kernel_opt_param_2];
	ld.param.u64 	%rd70, [hint_gen_kernel_opt_param_3];
	add.u64 	%rd1, %SPL, 0;
	mov.u32 	%r77, %ctaid.x;
	mov.u32 	%r78, %ntid.x;
	mov.u32 	%r1, %tid.x;
	mad.lo.s32 	%r2, %r77, %r78, %r1;
	setp.ge.u32 	%p1, %r2, %r74;
	@%p1 bra 	$L__BB3_43;
	setp.eq.s64 	%p2, %rd67, 0;
	mov.b64 	%rd151, 0;
	mov.u64 	%rd152, %rd151;
	mov.u64 	%rd153, %rd151;
	mov.u64 	%rd154, %rd151;
	@%p2 bra 	$L__BB3_42;
	and.b32  	%r3, %r1, 31;
	cvta.to.global.u64 	%rd4, %rd70;
	cvta.to.global.u64 	%rd5, %rd69;
	cvta.to.global.u64 	%rd6, %rd68;
	mov.b64 	%rd136, 0;
	mov.u64 	%rd154, %rd136;
	mov.u64 	%rd153, %rd136;
	mov.u64 	%rd152, %rd136;
	mov.u64 	%rd151, %rd136;
$L__BB3_3:
	cvt.u32.u64 	%r80, %rd136;
	shr.u64 	%rd75, %rd136, 3;
	cvt.u32.u64 	%r81, %rd75;
	add.s64 	%rd76, %rd67, 7;
	shr.u64 	%rd77, %rd76, 3;
	cvt.u32.u64 	%r82, %rd77;
	mad.lo.s32 	%r83, %r2, %r82, %r81;
	cvt.u64.u32 	%rd78, %r83;
	add.s64 	%rd79, %rd4, %rd78;
	ld.global.nc.u8 	%rs2, [%rd79];
	cvt.u16.u8 	%rs3, %rs2;
	and.b32  	%r84, %r80, 7;
	shr.u16 	%rs4, %rs3, %r84;
	and.b16  	%rs1, %rs4, 1;
	setp.eq.b16 	%p3, %rs1, 1;
	mov.b32 	%r85, -1;
	vote.sync.ballot.b32 	%r86, %p3, %r85;
	setp.eq.s32 	%p5, %r86, 0;
	@%p5 bra 	$L__BB3_41;
	setp.ne.s32 	%p6, %r3, 0;
	@%p6 bra 	$L__BB3_6;
	shl.b64 	%rd80, %rd136, 5;
	add.s64 	%rd81, %rd6, %rd80;
	ld.global.nc.u32 	%r829, [%rd81];
	ld.global.nc.u32 	%r828, [%rd81+4];
	ld.global.nc.u32 	%r827, [%rd81+8];
	ld.global.nc.u32 	%r826, [%rd81+12];
	ld.global.nc.u32 	%r825, [%rd81+16];
	ld.global.nc.u32 	%r824, [%rd81+20];
	ld.global.nc.u32 	%r823, [%rd81+24];
	ld.global.nc.u32 	%r822, [%rd81+28];
$L__BB3_6:
	shfl.sync.idx.b32	%r829|%p7, %r829, 0, 31, -1;
	shfl.sync.idx.b32	%r828|%p8, %r828, 0, 31, -1;
	shfl.sync.idx.b32	%r827|%p9, %r827, 0, 31, -1;
	shfl.sync.idx.b32	%r826|%p10, %r826, 0, 31, -1;
	shfl.sync.idx.b32	%r825|%p11, %r825, 0, 31, -1;
	shfl.sync.idx.b32	%r824|%p12, %r824, 0, 31, -1;
	shfl.sync.idx.b32	%r823|%p13, %r823, 0, 31, -1;
	shfl.sync.idx.b32	%r822|%p14, %r822, 0, 31, -1;
	setp.eq.s16 	%p15, %rs1, 0;
	@%p15 bra 	$L__BB3_41;
	cvt.u64.u32 	%rd82, %r76;
	cvt.u64.u32 	%rd83, %r2;
	add.s64 	%rd141, %rd82, %rd83;
	add.s32 	%r36, %r829, 1634760805;
	add.s32 	%r37, %r828, 857760878;
	xor.b32  	%r88, %r37, 1111577667;
	shf.l.wrap.b32 	%r89, %r88, %r88, 16;
	add.s32 	%r90, %r824, %r89;
	xor.b32  	%r91, %r828, %r90;
	shf.l.wrap.b32 	%r92, %r91, %r91, 12;
	add.s32 	%r93, %r37, %r92;
	xor.b32  	%r94, %r89, %r93;
	shf.l.wrap.b32 	%r95, %r94, %r94, 8;
	add.s32 	%r38, %r90, %r95;
	xor.b32  	%r96, %r92, %r38;
	shf.l.wrap.b32 	%r39, %r96, %r96, 7;
	add.s32 	%r97, %r827, 2036477234;
	shf.l.wrap.b32 	%r98, %r97, %r97, 16;
	add.s32 	%r99, %r823, %r98;
	xor.b32  	%r100, %r827, %r99;
	shf.l.wrap.b32 	%r101, %r100, %r100, 12;
	add.s32 	%r102, %r97, %r101;
	xor.b32  	%r103, %r98, %r102;
	shf.l.wrap.b32 	%r40, %r103, %r103, 8;
	add.s32 	%r41, %r99, %r40;
	xor.b32  	%r104, %r101, %r41;
	shf.l.wrap.b32 	%r42, %r104, %r104, 7;
	add.s32 	%r105, %r826, 1797285236;
	shf.l.wrap.b32 	%r106, %r105, %r105, 16;
	add.s32 	%r107, %r822, %r106;
	xor.b32  	%r108, %r826, %r107;
	shf.l.wrap.b32 	%r109, %r108, %r108, 12;
	add.s32 	%r43, %r105, %r109;
	xor.b32  	%r110, %r106, %r43;
	shf.l.wrap.b32 	%r44, %r110, %r110, 8;
	add.s32 	%r45, %r107, %r44;
	xor.b32  	%r111, %r109, %r45;
	shf.l.wrap.b32 	%r46, %r111, %r111, 7;
	add.s32 	%r47, %r93, %r42;
	add.s32 	%r48, %r102, %r46;
	xor.b32  	%r112, %r95, %r48;
	shf.l.wrap.b32 	%r49, %r112, %r112, 16;
	mov.b32 	%r821, 758;
$L__BB3_8:
	mul.hi.u32 	%r113, %r821, 613566757;
	sub.s32 	%r114, %r821, %r113;
	shr.u32 	%r115, %r114, 1;
	add.s32 	%r116, %r115, %r113;
	shr.u32 	%r117, %r116, 2;
	mul.lo.s32 	%r118, %r117, 7;
	sub.s32 	%r51, %r821, %r118;
	setp.ne.s32 	%p16, %r51, 6;
	setp.ne.s32 	%p17, %r821, 758;
	and.pred  	%p18, %p17, %p16;
	@%p18 bra 	$L__BB3_31;
	xor.b32  	%r124, %r117, %r36;
	shf.l.wrap.b32 	%r125, %r124, %r124, 16;
	add.s32 	%r126, %r825, %r125;
	xor.b32  	%r127, %r829, %r126;
	shf.l.wrap.b32 	%r128, %r127, %r127, 12;
	add.s32 	%r129, %r36, %r128;
	xor.b32  	%r130, %r125, %r129;
	shf.l.wrap.b32 	%r131, %r130, %r130, 8;
	add.s32 	%r132, %r126, %r131;
	xor.b32  	%r133, %r128, %r132;
	shf.l.wrap.b32 	%r134, %r133, %r133, 7;
	add.s32 	%r135, %r129, %r39;
	xor.b32  	%r136, %r44, %r135;
	shf.l.wrap.b32 	%r137, %r136, %r136, 16;
	add.s32 	%r138, %r41, %r137;
	xor.b32  	%r139, %r39, %r138;
	shf.l.wrap.b32 	%r140, %r139, %r139, 12;
	add.s32 	%r141, %r135, %r140;
	xor.b32  	%r142, %r137, %r141;
	shf.l.wrap.b32 	%r143, %r142, %r142, 8;
	add.s32 	%r144, %r138, %r143;
	xor.b32  	%r145, %r140, %r144;
	shf.l.wrap.b32 	%r146, %r145, %r145, 7;
	xor.b32  	%r147, %r131, %r47;
	shf.l.wrap.b32 	%r148, %r147, %r147, 16;
	add.s32 	%r149, %r45, %r148;
	xor.b32  	%r150, %r42, %r149;
	shf.l.wrap.b32 	%r151, %r150, %r150, 12;
	add.s32 	%r152, %r47, %r151;
	xor.b32  	%r153, %r148, %r152;
	shf.l.wrap.b32 	%r154, %r153, %r153, 8;
	add.s32 	%r155, %r149, %r154;
	xor.b32  	%r156, %r151, %r155;
	shf.l.wrap.b32 	%r157, %r156, %r156, 7;
	add.s32 	%r158, %r132, %r49;
	xor.b32  	%r159, %r46, %r158;
	shf.l.wrap.b32 	%r160, %r159, %r159, 12;
	add.s32 	%r161, %r48, %r160;
	xor.b32  	%r162, %r49, %r161;
	shf.l.wrap.b32 	%r163, %r162, %r162, 8;
	add.s32 	%r164, %r158, %r163;
	xor.b32  	%r165, %r160, %r164;
	shf.l.wrap.b32 	%r166, %r165, %r165, 7;
	add.s32 	%r167, %r43, %r134;
	xor.b32  	%r168, %r40, %r167;
	shf.l.wrap.b32 	%r169, %r168, %r168, 16;
	add.s32 	%r170, %r38, %r169;
	xor.b32  	%r171, %r134, %r170;
	shf.l.wrap.b32 	%r172, %r171, %r171, 12;
	add.s32 	%r173, %r167, %r172;
	xor.b32  	%r174, %r169, %r173;
	shf.l.wrap.b32 	%r175, %r174, %r174, 8;
	add.s32 	%r176, %r170, %r175;
	xor.b32  	%r177, %r172, %r176;
	shf.l.wrap.b32 	%r178, %r177, %r177, 7;
	add.s32 	%r179, %r141, %r178;
	xor.b32  	%r180, %r154, %r179;
	shf.l.wrap.b32 	%r181, %r180, %r180, 16;
	add.s32 	%r182, %r164, %r181;
	xor.b32  	%r183, %r178, %r182;
	shf.l.wrap.b32 	%r184, %r183, %r183, 12;
	add.s32 	%r185, %r179, %r184;
	xor.b32  	%r186, %r181, %r185;
	shf.l.wrap.b32 	%r187, %r186, %r186, 8;
	add.s32 	%r188, %r182, %r187;
	xor.b32  	%r189, %r184, %r188;
	shf.l.wrap.b32 	%r190, %r189, %r189, 7;
	add.s32 	%r191, %r152, %r146;
	xor.b32  	%r192, %r163, %r191;
	shf.l.wrap.b32 	%r193, %r192, %r192, 16;
	add.s32 	%r194, %r176, %r193;
	xor.b32  	%r195, %r146, %r194;
	shf.l.wrap.b32 	%r196, %r195, %r195, 12;
	add.s32 	%r197, %r191, %r196;
	xor.b32  	%r198, %r193, %r197;
	shf.l.wrap.b32 	%r199, %r198, %r198, 8;
	add.s32 	%r200, %r194, %r199;
	xor.b32  	%r201, %r196, %r200;
	shf.l.wrap.b32 	%r202, %r201, %r201, 7;
	add.s32 	%r203, %r161, %r157;
	xor.b32  	%r204, %r175, %r203;
	shf.l.wrap.b32 	%r205, %r204, %r204, 16;
	add.s32 	%r206, %r144, %r205;
	xor.b32  	%r207, %r157, %r206;
	shf.l.wrap.b32 	%r208, %r207, %r207, 12;
	add.s32 	%r209, %r203, %r208;
	xor.b32  	%r210, %r205, %r209;
	shf.l.wrap.b32 	%r211, %r210, %r210, 8;
	add.s32 	%r212, %r206, %r211;
	xor.b32  	%r213, %r208, %r212;
	shf.l.wrap.b32 	%r214, %r213, %r213, 7;
	add.s32 	%r215, %r173, %r166;
	xor.b32  	%r216, %r143, %r215;
	shf.l.wrap.b32 	%r217, %r216, %r216, 16;
	add.s32 	%r218, %r155, %r217;
	xor.b32  	%r219, %r166, %r218;
	shf.l.wrap.b32 	%r220, %r219, %r219, 12;
	add.s32 	%r221, %r215, %r220;
	xor.b32  	%r222, %r217, %r221;
	shf.l.wrap.b32 	%r223, %r222, %r222, 8;
	add.s32 	%r224, %r218, %r223;
	xor.b32  	%r225, %r220, %r224;
	shf.l.wrap.b32 	%r226, %r225, %r225, 7;
	add.s32 	%r227, %r185, %r202;
	xor.b32  	%r228, %r223, %r227;
	shf.l.wrap.b32 	%r229, %r228, %r228, 16;
	add.s32 	%r230, %r212, %r229;
	xor.b32  	%r231, %r202, %r230;
	shf.l.wrap.b32 	%r232, %r231, %r231, 12;
	add.s32 	%r233, %r227, %r232;
	xor.b32  	%r234, %r229, %r233;
	shf.l.wrap.b32 	%r235, %r234, %r234, 8;
	add.s32 	%r236, %r230, %r235;
	xor.b32  	%r237, %r232, %r236;
	shf.l.wrap.b32 	%r238, %r237, %r237, 7;
	add.s32 	%r239, %r197, %r214;
	xor.b32  	%r240, %r187, %r239;
	shf.l.wrap.b32 	%r241, %r240, %r240, 16;
	add.s32 	%r242, %r224, %r241;
	xor.b32  	%r243, %r214, %r242;
	shf.l.wrap.b32 	%r244, %r243, %r243, 12;
	add.s32 	%r245, %r239, %r244;
	xor.b32  	%r246, %r241, %r245;
	shf.l.wrap.b32 	%r247, %r246, %r246, 8;
	add.s32 	%r248, %r242, %r247;
	xor.b32  	%r249, %r244, %r248;
	shf.l.wrap.b32 	%r250, %r249, %r249, 7;
	add.s32 	%r251, %r209, %r226;
	xor.b32  	%r252, %r199, %r251;
	shf.l.wrap.b32 	%r253, %r252, %r252, 16;
	add.s32 	%r254, %r188, %r253;
	xor.b32  	%r255, %r226, %r254;
	shf.l.wrap.b32 	%r256, %r255, %r255, 12;
	add.s32 	%r257, %r251, %r256;
	xor.b32  	%r258, %r253, %r257;
	shf.l.wrap.b32 	%r259, %r258, %r258, 8;
	add.s32 	%r260, %r254, %r259;
	xor.b32  	%r261, %r256, %r260;
	shf.l.wrap.b32 	%r262, %r261, %r261, 7;
	add.s32 	%r263, %r221, %r190;
	xor.b32  	%r264, %r211, %r263;
	shf.l.wrap.b32 	%r265, %r264, %r264, 16;
	add.s32 	%r266, %r200, %r265;
	xor.b32  	%r267, %r190, %r266;
	shf.l.wrap.b32 	%r268, %r267, %r267, 12;
	add.s32 	%r269, %r263, %r268;
	xor.b32  	%r270, %r265, %r269;
	shf.l.wrap.b32 	%r271, %r270, %r270, 8;
	add.s32 	%r272, %r266, %r271;
	xor.b32  	%r273, %r268, %r272;
	shf.l.wrap.b32 	%r274, %r273, %r273, 7;
	add.s32 	%r275, %r233, %r274;
	xor.b32  	%r276, %r247, %r275;
	shf.l.wrap.b32 	%r277, %r276, %r276, 16;
	add.s32 	%r278, %r260, %r277;
	xor.b32  	%r279, %r274, %r278;
	shf.l.wrap.b32 	%r280, %r279, %r279, 12;
	add.s32 	%r281, %r275, %r280;
	xor.b32  	%r282, %r277, %r281;
	shf.l.wrap.b32 	%r283, %r282, %r282, 8;
	add.s32 	%r284, %r278, %r283;
	xor.b32  	%r285, %r280, %r284;
	shf.l.wrap.b32 	%r286, %r285, %r285, 7;
	add.s32 	%r287, %r245, %r238;
	xor.b32  	%r288, %r259, %r287;
	shf.l.wrap.b32 	%r289, %r288, %r288, 16;
	add.s32 	%r290, %r272, %r289;
	xor.b32  	%r291, %r238, %r290;
	shf.l.wrap.b32 	%r292, %r291, %r291, 12;
	add.s32 	%r293, %r287, %r292;
	xor.b32  	%r294, %r289, %r293;
	shf.l.wrap.b32 	%r295, %r294, %r294, 8;
	add.s32 	%r296, %r290, %r295;
	xor.b32  	%r297, %r292, %r296;
	shf.l.wrap.b32 	%r298, %r297, %r297, 7;
	add.s32 	%r299, %r257, %r250;
	xor.b32  	%r300, %r271, %r299;
	shf.l.wrap.b32 	%r301, %r300, %r300, 16;
	add.s32 	%r302, %r236, %r301;
	xor.b32  	%r303, %r250, %r302;
	shf.l.wrap.b32 	%r304, %r303, %r303, 12;
	add.s32 	%r305, %r299, %r304;
	xor.b32  	%r306, %r301, %r305;
	shf.l.wrap.b32 	%r307, %r306, %r306, 8;
	add.s32 	%r308, %r302, %r307;
	xor.b32  	%r309, %r304, %r308;
	shf.l.wrap.b32 	%r310, %r309, %r309, 7;
	add.s32 	%r311, %r269, %r262;
	xor.b32  	%r312, %r235, %r311;
	shf.l.wrap.b32 	%r313, %r312, %r312, 16;
	add.s32 	%r314, %r248, %r313;
	xor.b32  	%r315, %r262, %r314;
	shf.l.wrap.b32 	%r316, %r315, %r315, 12;
	add.s32 	%r317, %r311, %r316;
	xor.b32  	%r318, %r313, %r317;
	shf.l.wrap.b32 	%r319, %r318, %r318, 8;
	add.s32 	%r320, %r314, %r319;
	xor.b32  	%r321, %r316, %r320;
	shf.l.wrap.b32 	%r322, %r321, %r321, 7;
	add.s32 	%r323, %r281, %r298;
	xor.b32  	%r324, %r319, %r323;
	shf.l.wrap.b32 	%r325, %r324, %r324, 16;
	add.s32 	%r326, %r308, %r325;
	xor.b32  	%r327, %r298, %r326;
	shf.l.wrap.b32 	%r328, %r327, %r327, 12;
	add.s32 	%r329, %r323, %r328;
	xor.b32  	%r330, %r325, %r329;
	shf.l.wrap.b32 	%r331, %r330, %r330, 8;
	add.s32 	%r332, %r326, %r331;
	xor.b32  	%r333, %r328, %r332;
	shf.l.wrap.b32 	%r334, %r333, %r333, 7;
	add.s32 	%r335, %r293, %r310;
	xor.b32  	%r336, %r283, %r335;
	shf.l.wrap.b32 	%r337, %r336, %r336, 16;
	add.s32 	%r338, %r320, %r337;
	xor.b32  	%r339, %r310, %r338;
	shf.l.wrap.b32 	%r340, %r339, %r339, 12;
	add.s32 	%r341, %r335, %r340;
	xor.b32  	%r342, %r337, %r341;
	shf.l.wrap.b32 	%r343, %r342, %r342, 8;
	add.s32 	%r344, %r338, %r343;
	xor.b32  	%r345, %r340, %r344;
	shf.l.wrap.b32 	%r346, %r345, %r345, 7;
	add.s32 	%r347, %r305, %r322;
	xor.b32  	%r348, %r295, %r347;
	shf.l.wrap.b32 	%r349, %r348, %r348, 16;
	add.s32 	%r350, %r284, %r349;
	xor.b32  	%r351, %r322, %r350;
	shf.l.wrap.b32 	%r352, %r351, %r351, 12;
	add.s32 	%r353, %r347, %r352;
	xor.b32  	%r354, %r349, %r353;
	shf.l.wrap.b32 	%r355, %r354, %r354, 8;
	add.s32 	%r356, %r350, %r355;
	xor.b32  	%r357, %r352, %r356;
	shf.l.wrap.b32 	%r358, %r357, %r357, 7;
	add.s32 	%r359, %r317, %r286;
	xor.b32  	%r360, %r307, %r359;
	shf.l.wrap.b32 	%r361, %r360, %r360, 16;
	add.s32 	%r362, %r296, %r361;
	xor.b32  	%r363, %r286, %r362;
	shf.l.wrap.b32 	%r364, %r363, %r363, 12;
	add.s32 	%r365, %r359, %r364;
	xor.b32  	%r366, %r361, %r365;
	shf.l.wrap.b32 	%r367, %r366, %r366, 8;
	add.s32 	%r368, %r362, %r367;
	xor.b32  	%r369, %r364, %r368;
	shf.l.wrap.b32 	%r370, %r369, %r369, 7;
	add.s32 	%r371, %r329, %r370;
	xor.b32  	%r372, %r343, %r371;
	shf.l.wrap.b32 	%r373, %r372, %r372, 16;
	add.s32 	%r374, %r356, %r373;
	xor.b32  	%r375, %r370, %r374;
	shf.l.wrap.b32 	%r376, %r375, %r375, 12;
	add.s32 	%r377, %r371, %r376;
	xor.b32  	%r378, %r373, %r377;
	shf.l.wrap.b32 	%r379, %r378, %r378, 8;
	add.s32 	%r380, %r374, %r379;
	xor.b32  	%r381, %r376, %r380;
	shf.l.wrap.b32 	%r382, %r381, %r381, 7;
	add.s32 	%r383, %r341, %r334;
	xor.b32  	%r384, %r355, %r383;
	shf.l.wrap.b32 	%r385, %r384, %r384, 16;
	add.s32 	%r386, %r368, %r385;
	xor.b32  	%r387, %r334, %r386;
	shf.l.wrap.b32 	%r388, %r387, %r387, 12;
	add.s32 	%r389, %r383, %r388;
	xor.b32  	%r390, %r385, %r389;
	shf.l.wrap.b32 	%r391, %r390, %r390, 8;
	add.s32 	%r392, %r386, %r391;
	xor.b32  	%r393, %r388, %r392;
	shf.l.wrap.b32 	%r394, %r393, %r393, 7;
	add.s32 	%r395, %r353, %r346;
	xor.b32  	%r396, %r367, %r395;
	shf.l.wrap.b32 	%r397, %r396, %r396, 16;
	add.s32 	%r398, %r332, %r397;
	xor.b32  	%r399, %r346, %r398;
	shf.l.wrap.b32 	%r400, %r399, %r399, 12;
	add.s32 	%r401, %r395, %r400;
	xor.b32  	%r402, %r397, %r401;
	shf.l.wrap.b32 	%r403, %r402, %r402, 8;
	add.s32 	%r404, %r398, %r403;
	xor.b32  	%r405, %r400, %r404;
	shf.l.wrap.b32 	%r406, %r405, %r405, 7;
	add.s32 	%r407, %r365, %r358;
	xor.b32  	%r408, %r331, %r407;
	shf.l.wrap.b32 	%r409, %r408, %r408, 16;
	add.s32 	%r410, %r344, %r409;
	xor.b32  	%r411, %r358, %r410;
	shf.l.wrap.b32 	%r412, %r411, %r411, 12;
	add.s32 	%r413, %r407, %r412;
	xor.b32  	%r414, %r409, %r413;
	shf.l.wrap.b32 	%r415, %r414, %r414, 8;
	add.s32 	%r416, %r410, %r415;
	xor.b32  	%r417, %r412, %r416;
	shf.l.wrap.b32 	%r418, %r417, %r417, 7;
	add.s32 	%r419, %r377, %r394;
	xor.b32  	%r420, %r415, %r419;
	shf.l.wrap.b32 	%r421, %r420, %r420, 16;
	add.s32 	%r422, %r404, %r421;
	xor.b32  	%r423, %r394, %r422;
	shf.l.wrap.b32 	%r424, %r423, %r423, 12;
	add.s32 	%r425, %r419, %r424;
	xor.b32  	%r426, %r421, %r425;
	shf.l.wrap.b32 	%r427, %r426, %r426, 8;
	add.s32 	%r428, %r422, %r427;
	xor.b32  	%r429, %r424, %r428;
	shf.l.wrap.b32 	%r430, %r429, %r429, 7;
	add.s32 	%r431, %r389, %r406;
	xor.b32  	%r432, %r379, %r431;
	shf.l.wrap.b32 	%r433, %r432, %r432, 16;
	add.s32 	%r434, %r416, %r433;
	xor.b32  	%r435, %r406, %r434;
	shf.l.wrap.b32 	%r436, %r435, %r435, 12;
	add.s32 	%r437, %r431, %r436;
	xor.b32  	%r438, %r433, %r437;
	shf.l.wrap.b32 	%r439, %r438, %r438, 8;
	add.s32 	%r440, %r434, %r439;
	xor.b32  	%r441, %r436, %r440;
	shf.l.wrap.b32 	%r442, %r441, %r441, 7;
	add.s32 	%r443, %r401, %r418;
	xor.b32  	%r444, %r391, %r443;
	shf.l.wrap.b32 	%r445, %r444, %r444, 16;
	add.s32 	%r446, %r380, %r445;
	xor.b32  	%r447, %r418, %r446;
	shf.l.wrap.b32 	%r448, %r447, %r447, 12;
	add.s32 	%r449, %r443, %r448;
	xor.b32  	%r450, %r445, %r449;
	shf.l.wrap.b32 	%r52, %r450, %r450, 8;
	add.s32 	%r451, %r446, %r52;
	xor.b32  	%r452, %r448, %r451;
	shf.l.wrap.b32 	%r453, %r452, %r452, 7;
	add.s32 	%r454, %r413, %r382;
	xor.b32  	%r455, %r403, %r454;
	shf.l.wrap.b32 	%r456, %r455, %r455, 16;
	add.s32 	%r457, %r392, %r456;
	xor.b32  	%r458, %r382, %r457;
	shf.l.wrap.b32 	%r459, %r458, %r458, 12;
	add.s32 	%r460, %r454, %r459;
	xor.b32  	%r461, %r456, %r460;
	shf.l.wrap.b32 	%r462, %r461, %r461, 8;
	add.s32 	%r463, %r457, %r462;
	xor.b32  	%r464, %r459, %r463;
	shf.l.wrap.b32 	%r465, %r464, %r464, 7;
	add.s32 	%r466, %r425, 1634760805;
	add.s32 	%r467, %r437, 857760878;
	add.s32 	%r53, %r449, 2036477234;
	add.s32 	%r54, %r460, 1797285236;
	add.s32 	%r55, %r829, %r465;
	add.s32 	%r56, %r828, %r430;
	add.s32 	%r57, %r827, %r442;
	add.s32 	%r58, %r826, %r453;
	add.s32 	%r59, %r825, %r451;
	add.s32 	%r60, %r824, %r463;
	add.s32 	%r61, %r823, %r428;
	add.s32 	%r62, %r822, %r440;
	add.s32 	%r63, %r117, %r439;
	cvt.u64.u32 	%rd84, %r467;
	shl.b64 	%rd85, %rd84, 32;
	cvt.u64.u32 	%rd86, %r466;
	or.b64  	%rd14, %rd85, %rd86;
	or.b64  	%rd87, %rd85, %rd66;
	and.b64  	%rd88, %rd87, -4294967296;
	setp.ne.s64 	%p19, %rd88, 0;
	@%p19 bra 	$L__BB3_11;
	cvt.u32.u64 	%r468, %rd66;
	cvt.u32.u64 	%r469, %rd14;
	rem.u32 	%r470, %r469, %r468;
	cvt.u64.u32 	%rd142, %r470;
	bra.uni 	$L__BB3_12;
$L__BB3_11:
	rem.u64 	%rd142, %rd14, %rd66;
$L__BB3_12:
	st.local.u64 	[%rd1], %rd142;
	cvt.u64.u32 	%rd89, %r54;
	shl.b64 	%rd90, %rd89, 32;
	cvt.u64.u32 	%rd91, %r53;
	or.b64  	%rd18, %rd90, %rd91;
	or.b64  	%rd92, %rd90, %rd66;
	and.b64  	%rd93, %rd92, -4294967296;
	setp.ne.s64 	%p20, %rd93, 0;
	@%p20 bra 	$L__BB3_14;
	cvt.u32.u64 	%r471, %rd66;
	cvt.u32.u64 	%r472, %rd18;
	rem.u32 	%r473, %r472, %r471;
	cvt.u64.u32 	%rd143, %r473;
	bra.uni 	$L__BB3_15;
$L__BB3_14:
	rem.u64 	%rd143, %rd18, %rd66;
$L__BB3_15:
	st.local.u64 	[%rd1+8], %rd143;
	cvt.u64.u32 	%rd94, %r56;
	shl.b64 	%rd95, %rd94, 32;
	cvt.u64.u32 	%rd96, %r55;
	or.b64  	%rd22, %rd95, %rd96;
	or.b64  	%rd97, %rd95, %rd66;
	and.b64  	%rd98, %rd97, -4294967296;
	setp.ne.s64 	%p21, %rd98, 0;
	@%p21 bra 	$L__BB3_17;
	cvt.u32.u64 	%r474, %rd66;
	cvt.u32.u64 	%r475, %rd22;
	rem.u32 	%r476, %r475, %r474;
	cvt.u64.u32 	%rd144, %r476;
	bra.uni 	$L__BB3_18;
$L__BB3_17:
	rem.u64 	%rd144, %rd22, %rd66;
$L__BB3_18:
	st.local.u64 	[%rd1+16], %rd144;
	cvt.u64.u32 	%rd99, %r58;
	shl.b64 	%rd100, %rd99, 32;
	cvt.u64.u32 	%rd101, %r57;
	or.b64  	%rd26, %rd100, %rd101;
	or.b64  	%rd102, %rd100, %rd66;
	and.b64  	%rd103, %rd102, -4294967296;
	setp.ne.s64 	%p22, %rd103, 0;
	@%p22 bra 	$L__BB3_20;
	cvt.u32.u64 	%r477, %rd66;
	cvt.u32.u64 	%r478, %rd26;
	rem.u32 	%r479, %r478, %r477;
	cvt.u64.u32 	%rd145, %r479;
	bra.uni 	$L__BB3_21;
$L__BB3_20:
	rem.u64 	%rd145, %rd26, %rd66;
$L__BB3_21:
	st.local.u64 	[%rd1+24], %rd145;
	cvt.u64.u32 	%rd104, %r60;
	shl.b64 	%rd105, %rd104, 32;
	cvt.u64.u32 	%rd106, %r59;
	or.b64  	%rd30, %rd105, %rd106;
	or.b64  	%rd107, %rd105, %rd66;
	and.b64  	%rd108, %rd107, -4294967296;
	setp.ne.s64 	%p23, %rd108, 0;
	@%p23 bra 	$L__BB3_23;
	cvt.u32.u64 	%r480, %rd66;
	cvt.u32.u64 	%r481, %rd30;
	rem.u32 	%r482, %r481, %r480;
	cvt.u64.u32 	%rd146, %r482;
	bra.uni 	$L__BB3_24;
$L__BB3_23:
	rem.u64 	%rd146, %rd30, %rd66;
$L__BB3_24:
	st.local.u64 	[%rd1+32], %rd146;
	cvt.u64.u32 	%rd109, %r62;
	shl.b64 	%rd110, %rd109, 32;
	cvt.u64.u32 	%rd111, %r61;
	or.b64  	%rd34, %rd110, %rd111;
	or.b64  	%rd112, %rd110, %rd66;
	and.b64  	%rd113, %rd112, -4294967296;
	setp.ne.s64 	%p24, %rd113, 0;
	@%p24 bra 	$L__BB3_26;
	cvt.u32.u64 	%r483, %rd66;
	cvt.u32.u64 	%r484, %rd34;
	rem.u32 	%r485, %r484, %r483;
	cvt.u64.u32 	%rd147, %r485;
	bra.uni 	$L__BB3_27;
$L__BB3_26:
	rem.u64 	%rd147, %rd34, %rd66;
$L__BB3_27:
	st.local.u64 	[%rd1+40], %rd147;
	add.s32 	%r486, %r52, 1111577667;
	cvt.u64.u32 	%rd114, %r486;
	shl.b64 	%rd115, %rd114, 32;
	cvt.u64.u32 	%rd116, %r63;
	or.b64  	%rd38, %rd115, %rd116;
	or.b64  	%rd117, %rd115, %rd66;
	and.b64  	%rd118, %rd117, -4294967296;
	setp.ne.s64 	%p25, %rd118, 0;
	@%p25 bra 	$L__BB3_29;
	cvt.u32.u64 	%r487, %rd66;
	cvt.u32.u64 	%r488, %rd38;
	rem.u32 	%r489, %r488, %r487;
	cvt.u64.u32 	%rd148, %r489;
	bra.uni 	$L__BB3_30;
$L__BB3_29:
	rem.u64 	%rd148, %rd38, %rd66;
$L__BB3_30:
	st.local.u64 	[%rd1+48], %rd148;
$L__BB3_31:
	mul.wide.u32 	%rd119, %r51, 8;
	add.s64 	%rd120, %rd1, %rd119;
	ld.local.u64 	%rd42, [%rd120];
	or.b64  	%rd121, %rd141, %rd66;
	and.b64  	%rd122, %rd121, -4294967296;
	setp.ne.s64 	%p26, %rd122, 0;
	@%p26 bra 	$L__BB3_33;
	cvt.u32.u64 	%r490, %rd66;
	cvt.u32.u64 	%r491, %rd141;
	rem.u32 	%r492, %r491, %r490;
	cvt.u64.u32 	%rd149, %r492;
	bra.uni 	$L__BB3_34;
$L__BB3_33:
	rem.u64 	%rd149, %rd141, %rd66;
$L__BB3_34:
	add.s64 	%rd123, %rd42, %rd66;
	sub.s64 	%rd46, %rd123, %rd149;
	or.b64  	%rd124, %rd46, %rd66;
	and.b64  	%rd125, %rd124, -4294967296;
	setp.ne.s64 	%p27, %rd125, 0;
	@%p27 bra 	$L__BB3_36;
	cvt.u32.u64 	%r493, %rd66;
	cvt.u32.u64 	%r494, %rd46;
	rem.u32 	%r495, %r494, %r493;
	cvt.u64.u32 	%rd150, %r495;
	bra.uni 	$L__BB3_37;
$L__BB3_36:
	rem.u64 	%rd150, %rd46, %rd66;
$L__BB3_37:
	max.u64 	%rd126, %rd141, %rd150;
	cvt.u32.u64 	%r496, %rd126;
	or.b32  	%r497, %r821, -2147483648;
	xor.b32  	%r498, %r497, %r36;
	shf.l.wrap.b32 	%r499, %r498, %r498, 16;
	add.s32 	%r500, %r499, %r825;
	xor.b32  	%r501, %r500, %r829;
	shf.l.wrap.b32 	%r502, %r501, %r501, 12;
	add.s32 	%r503, %r502, %r36;
	xor.b32  	%r504, %r503, %r499;
	shf.l.wrap.b32 	%r505, %r504, %r504, 8;
	add.s32 	%r506, %r505, %r500;
	xor.b32  	%r507, %r506, %r502;
	shf.l.wrap.b32 	%r508, %r507, %r507, 7;
	xor.b32  	%r509, %r37, %r496;
	shf.l.wrap.b32 	%r510, %r509, %r509, 16;
	add.s32 	%r511, %r510, %r824;
	xor.b32  	%r512, %r511, %r828;
	shf.l.wrap.b32 	%r513, %r512, %r512, 12;
	add.s32 	%r514, %r513, %r37;
	xor.b32  	%r515, %r514, %r510;
	shf.l.wrap.b32 	%r516, %r515, %r515, 8;
	add.s32 	%r517, %r516, %r511;
	xor.b32  	%r518, %r517, %r513;
	shf.l.wrap.b32 	%r519, %r518, %r518, 7;
	add.s32 	%r520, %r519, %r503;
	xor.b32  	%r521, %r520, %r44;
	shf.l.wrap.b32 	%r522, %r521, %r521, 16;
	add.s32 	%r523, %r522, %r41;
	xor.b32  	%r524, %r523, %r519;
	shf.l.wrap.b32 	%r525, %r524, %r524, 12;
	add.s32 	%r526, %r525, %r520;
	xor.b32  	%r527, %r526, %r522;
	shf.l.wrap.b32 	%r528, %r527, %r527, 8;
	add.s32 	%r529, %r528, %r523;
	xor.b32  	%r530, %r529, %r525;
	shf.l.wrap.b32 	%r531, %r530, %r530, 7;
	add.s32 	%r532, %r42, %r514;
	xor.b32  	%r533, %r532, %r505;
	shf.l.wrap.b32 	%r534, %r533, %r533, 16;
	add.s32 	%r535, %r534, %r45;
	xor.b32  	%r536, %r535, %r42;
	shf.l.wrap.b32 	%r537, %r536, %r536, 12;
	add.s32 	%r538, %r537, %r532;
	xor.b32  	%r539, %r538, %r534;
	shf.l.wrap.b32 	%r540, %r539, %r539, 8;
	add.s32 	%r541, %r540, %r535;
	xor.b32  	%r542, %r541, %r537;
	shf.l.wrap.b32 	%r543, %r542, %r542, 7;
	xor.b32  	%r544, %r48, %r516;
	shf.l.wrap.b32 	%r545, %r544, %r544, 16;
	add.s32 	%r546, %r545, %r506;
	xor.b32  	%r547, %r546, %r46;
	shf.l.wrap.b32 	%r548, %r547, %r547, 12;
	add.s32 	%r549, %r548, %r48;
	xor.b32  	%r550, %r549, %r545;
	shf.l.wrap.b32 	%r551, %r550, %r550, 8;
	add.s32 	%r552, %r551, %r546;
	xor.b32  	%r553, %r552, %r548;
	shf.l.wrap.b32 	%r554, %r553, %r553, 7;
	add.s32 	%r555, %r508, %r43;
	xor.b32  	%r556, %r555, %r40;
	shf.l.wrap.b32 	%r557, %r556, %r556, 16;
	add.s32 	%r558, %r557, %r517;
	xor.b32  	%r559, %r558, %r508;
	shf.l.wrap.b32 	%r560, %r559, %r559, 12;
	add.s32 	%r561, %r560, %r555;
	xor.b32  	%r562, %r561, %r557;
	shf.l.wrap.b32 	%r563, %r562, %r562, 8;
	add.s32 	%r564, %r563, %r558;
	xor.b32  	%r565, %r564, %r560;
	shf.l.wrap.b32 	%r566, %r565, %r565, 7;
	add.s32 	%r567, %r526, %r566;
	xor.b32  	%r568, %r540, %r567;
	shf.l.wrap.b32 	%r569, %r568, %r568, 16;
	add.s32 	%r570, %r569, %r552;
	xor.b32  	%r571, %r570, %r566;
	shf.l.wrap.b32 	%r572, %r571, %r571, 12;
	add.s32 	%r573, %r572, %r567;
	xor.b32  	%r574, %r573, %r569;
	shf.l.wrap.b32 	%r575, %r574, %r574, 8;
	add.s32 	%r576, %r575, %r570;
	xor.b32  	%r577, %r576, %r572;
	shf.l.wrap.b32 	%r578, %r577, %r577, 7;
	add.s32 	%r579, %r531, %r538;
	xor.b32  	%r580, %r551, %r579;
	shf.l.wrap.b32 	%r581, %r580, %r580, 16;
	add.s32 	%r582, %r581, %r564;
	xor.b32  	%r583, %r582, %r531;
	shf.l.wrap.b32 	%r584, %r583, %r583, 12;
	add.s32 	%r585, %r584, %r579;
	xor.b32  	%r586, %r585, %r581;
	shf.l.wrap.b32 	%r587, %r586, %r586, 8;
	add.s32 	%r588, %r587, %r582;
	xor.b32  	%r589, %r588, %r584;
	shf.l.wrap.b32 	%r590, %r589, %r589, 7;
	add.s32 	%r591, %r543, %r549;
	xor.b32  	%r592, %r563, %r591;
	shf.l.wrap.b32 	%r593, %r592, %r592, 16;
	add.s32 	%r594, %r593, %r529;
	xor.b32  	%r595, %r594, %r543;
	shf.l.wrap.b32 	%r596, %r595, %r595, 12;
	add.s32 	%r597, %r596, %r591;
	xor.b32  	%r598, %r597, %r593;
	shf.l.wrap.b32 	%r599, %r598, %r598, 8;
	add.s32 	%r600, %r599, %r594;
	xor.b32  	%r601, %r600, %r596;
	shf.l.wrap.b32 	%r602, %r601, %r601, 7;
	add.s32 	%r603, %r554, %r561;
	xor.b32  	%r604, %r528, %r603;
	shf.l.wrap.b32 	%r605, %r604, %r604, 16;
	add.s32 	%r606, %r605, %r541;
	xor.b32  	%r607, %r606, %r554;
	shf.l.wrap.b32 	%r608, %r607, %r607, 12;
	add.s32 	%r609, %r608, %r603;
	xor.b32  	%r610, %r609, %r605;
	shf.l.wrap.b32 	%r611, %r610, %r610, 8;
	add.s32 	%r612, %r611, %r606;
	xor.b32  	%r613, %r612, %r608;
	shf.l.wrap.b32 	%r614, %r613, %r613, 7;
	add.s32 	%r615, %r590, %r573;
	xor.b32  	%r616, %r615, %r611;
	shf.l.wrap.b32 	%r617, %r616, %r616, 16;
	add.s32 	%r618, %r617, %r600;
	xor.b32  	%r619, %r618, %r590;
	shf.l.wrap.b32 	%r620, %r619, %r619, 12;
	add.s32 	%r621, %r620, %r615;
	xor.b32  	%r622, %r621, %r617;
	shf.l.wrap.b32 	%r623, %r622, %r622, 8;
	add.s32 	%r624, %r623, %r618;
	xor.b32  	%r625, %r624, %r620;
	shf.l.wrap.b32 	%r626, %r625, %r625, 7;
	add.s32 	%r627, %r602, %r585;
	xor.b32  	%r628, %r627, %r575;
	shf.l.wrap.b32 	%r629, %r628, %r628, 16;
	add.s32 	%r630, %r629, %r612;
	xor.b32  	%r631, %r630, %r602;
	shf.l.wrap.b32 	%r632, %r631, %r631, 12;
	add.s32 	%r633, %r632, %r627;
	xor.b32  	%r634, %r633, %r629;
	shf.l.wrap.b32 	%r635, %r634, %r634, 8;
	add.s32 	%r636, %r635, %r630;
	xor.b32  	%r637, %r636, %r632;
	shf.l.wrap.b32 	%r638, %r637, %r637, 7;
	add.s32 	%r639, %r614, %r597;
	xor.b32  	%r640, %r639, %r587;
	shf.l.wrap.b32 	%r641, %r640, %r640, 16;
	add.s32 	%r642, %r641, %r576;
	xor.b32  	%r643, %r642, %r614;
	shf.l.wrap.b32 	%r644, %r643, %r643, 12;
	add.s32 	%r645, %r644, %r639;
	xor.b32  	%r646, %r645, %r641;
	shf.l.wrap.b32 	%r647, %r646, %r646, 8;
	add.s32 	%r648, %r647, %r642;
	xor.b32  	%r649, %r648, %r644;
	shf.l.wrap.b32 	%r650, %r649, %r649, 7;
	add.s32 	%r651, %r578, %r609;
	xor.b32  	%r652, %r651, %r599;
	shf.l.wrap.b32 	%r653, %r652, %r652, 16;
	add.s32 	%r654, %r653, %r588;
	xor.b32  	%r655, %r654, %r578;
	shf.l.wrap.b32 	%r656, %r655, %r655, 12;
	add.s32 	%r657, %r656, %r651;
	xor.b32  	%r658, %r657, %r653;
	shf.l.wrap.b32 	%r659, %r658, %r658, 8;
	add.s32 	%r660, %r659, %r654;
	xor.b32  	%r661, %r660, %r656;
	shf.l.wrap.b32 	%r662, %r661, %r661, 7;
	add.s32 	%r663, %r621, %r662;
	xor.b32  	%r664, %r635, %r663;
	shf.l.wrap.b32 	%r665, %r664, %r664, 16;
	add.s32 	%r666, %r665, %r648;
	xor.b32  	%r667, %r666, %r662;
	shf.l.wrap.b32 	%r668, %r667, %r667, 12;
	add.s32 	%r669, %r668, %r663;
	xor.b32  	%r670, %r669, %r665;
	shf.l.wrap.b32 	%r671, %r670, %r670, 8;
	add.s32 	%r672, %r671, %r666;
	xor.b32  	%r673, %r672, %r668;
	shf.l.wrap.b32 	%r674, %r673, %r673, 7;
	add.s32 	%r675, %r626, %r633;
	xor.b32  	%r676, %r647, %r675;
	shf.l.wrap.b32 	%r677, %r676, %r676, 16;
	add.s32 	%r678, %r677, %r660;
	xor.b32  	%r679, %r678, %r626;
	shf.l.wrap.b32 	%r680, %r679, %r679, 12;
	add.s32 	%r681, %r680, %r675;
	xor.b32  	%r682, %r681, %r677;
	shf.l.wrap.b32 	%r683, %r682, %r682, 8;
	add.s32 	%r684, %r683, %r678;
	xor.b32  	%r685, %r684, %r680;
	shf.l.wrap.b32 	%r686, %r685, %r685, 7;
	add.s32 	%r687, %r638, %r645;
	xor.b32  	%r688, %r659, %r687;
	shf.l.wrap.b32 	%r689, %r688, %r688, 16;
	add.s32 	%r690, %r689, %r624;
	xor.b32  	%r691, %r690, %r638;
	shf.l.wrap.b32 	%r692, %r691, %r691, 12;
	add.s32 	%r693, %r692, %r687;
	xor.b32  	%r694, %r693, %r689;
	shf.l.wrap.b32 	%r695, %r694, %r694, 8;
	add.s32 	%r696, %r695, %r690;
	xor.b32  	%r697, %r696, %r692;
	shf.l.wrap.b32 	%r698, %r697, %r697, 7;
	add.s32 	%r699, %r650, %r657;
	xor.b32  	%r700, %r623, %r699;
	shf.l.wrap.b32 	%r701, %r700, %r700, 16;
	add.s32 	%r702, %r701, %r636;
	xor.b32  	%r703, %r702, %r650;
	shf.l.wrap.b32 	%r704, %r703, %r703, 12;
	add.s32 	%r705, %r704, %r699;
	xor.b32  	%r706, %r705, %r701;
	shf.l.wrap.b32 	%r707, %r706, %r706, 8;
	add.s32 	%r708, %r707, %r702;
	xor.b32  	%r709, %r708, %r704;
	shf.l.wrap.b32 	%r710, %r709, %r709, 7;
	add.s32 	%r711, %r686, %r669;
	xor.b32  	%r712, %r711, %r707;
	shf.l.wrap.b32 	%r713, %r712, %r712, 16;
	add.s32 	%r714, %r713, %r696;
	xor.b32  	%r715, %r714, %r686;
	shf.l.wrap.b32 	%r716, %r715, %r715, 12;
	add.s32 	%r717, %r716, %r711;
	xor.b32  	%r718, %r717, %r713;
	shf.l.wrap.b32 	%r719, %r718, %r718, 8;
	add.s32 	%r720, %r719, %r714;
	xor.b32  	%r721, %r720, %r716;
	shf.l.wrap.b32 	%r722, %r721, %r721, 7;
	add.s32 	%r723, %r698, %r681;
	xor.b32  	%r724, %r723, %r671;
	shf.l.wrap.b32 	%r725, %r724, %r724, 16;
	add.s32 	%r726, %r725, %r708;
	xor.b32  	%r727, %r726, %r698;
	shf.l.wrap.b32 	%r728, %r727, %r727, 12;
	add.s32 	%r729, %r728, %r723;
	xor.b32  	%r730, %r729, %r725;
	shf.l.wrap.b32 	%r731, %r730, %r730, 8;
	add.s32 	%r732, %r731, %r726;
	xor.b32  	%r733, %r732, %r728;
	shf.l.wrap.b32 	%r734, %r733, %r733, 7;
	add.s32 	%r735, %r710, %r693;
	xor.b32  	%r736, %r735, %r683;
	shf.l.wrap.b32 	%r737, %r736, %r736, 16;
	add.s32 	%r738, %r737, %r672;
	xor.b32  	%r739, %r738, %r710;
	shf.l.wrap.b32 	%r740, %r739, %r739, 12;
	add.s32 	%r741, %r740, %r735;
	xor.b32  	%r742, %r741, %r737;
	shf.l.wrap.b32 	%r743, %r742, %r742, 8;
	add.s32 	%r744, %r743, %r738;
	xor.b32  	%r745, %r744, %r740;
	shf.l.wrap.b32 	%r746, %r745, %r745, 7;
	add.s32 	%r747, %r674, %r705;
	xor.b32  	%r748, %r747, %r695;
	shf.l.wrap.b32 	%r749, %r748, %r748, 16;
	add.s32 	%r750, %r749, %r684;
	xor.b32  	%r751, %r750, %r674;
	shf.l.wrap.b32 	%r752, %r751, %r751, 12;
	add.s32 	%r753, %r752, %r747;
	xor.b32  	%r754, %r753, %r749;
	shf.l.wrap.b32 	%r755, %r754, %r754, 8;
	add.s32 	%r756, %r755, %r750;
	xor.b32  	%r757, %r756, %r752;
	shf.l.wrap.b32 	%r758, %r757, %r757, 7;
	add.s32 	%r759, %r717, %r758;
	xor.b32  	%r760, %r731, %r759;
	shf.l.wrap.b32 	%r761, %r760, %r760, 16;
	add.s32 	%r762, %r761, %r744;
	xor.b32  	%r763, %r762, %r758;
	shf.l.wrap.b32 	%r764, %r763, %r763, 12;
	add.s32 	%r765, %r764, %r759;
	add.s32 	%r766, %r722, %r729;
	xor.b32  	%r767, %r743, %r766;
	shf.l.wrap.b32 	%r768, %r767, %r767, 16;
	add.s32 	%r769, %r768, %r756;
	xor.b32  	%r770, %r769, %r722;
	shf.l.wrap.b32 	%r771, %r770, %r770, 12;
	add.s32 	%r772, %r771, %r766;
	xor.b32  	%r773, %r772, %r768;
	shf.l.wrap.b32 	%r774, %r773, %r773, 8;
	add.s32 	%r775, %r774, %r769;
	xor.b32  	%r776, %r775, %r771;
	shf.l.wrap.b32 	%r777, %r776, %r776, 7;
	add.s32 	%r778, %r734, %r741;
	xor.b32  	%r779, %r755, %r778;
	shf.l.wrap.b32 	%r780, %r779, %r779, 16;
	add.s32 	%r781, %r780, %r720;
	xor.b32  	%r782, %r781, %r734;
	shf.l.wrap.b32 	%r783, %r782, %r782, 12;
	add.s32 	%r784, %r783, %r778;
	xor.b32  	%r785, %r784, %r780;
	shf.l.wrap.b32 	%r786, %r785, %r785, 8;
	add.s32 	%r787, %r786, %r781;
	add.s32 	%r788, %r746, %r753;
	xor.b32  	%r789, %r719, %r788;
	shf.l.wrap.b32 	%r790, %r789, %r789, 16;
	add.s32 	%r791, %r790, %r732;
	xor.b32  	%r792, %r791, %r746;
	shf.l.wrap.b32 	%r793, %r792, %r792, 12;
	add.s32 	%r794, %r793, %r788;
	xor.b32  	%r795, %r794, %r790;
	shf.l.wrap.b32 	%r796, %r795, %r795, 8;
	add.s32 	%r797, %r777, %r765;
	xor.b32  	%r798, %r797, %r796;
	shf.l.wrap.b32 	%r799, %r798, %r798, 16;
	add.s32 	%r800, %r799, %r787;
	xor.b32  	%r801, %r800, %r777;
	shr.u32 	%r802, %r801, 20;
	add.s32 	%r803, %r802, %r797;
	and.b32  	%r804, %r803, 1;
	setp.eq.b32 	%p28, %r804, 1;
	selp.b64 	%rd141, %rd141, %rd150, %p28;
	add.s32 	%r64, %r821, -1;
	setp.ne.s32 	%p29, %r821, 0;
	mov.u32 	%r821, %r64;
	@%p29 bra 	$L__BB3_8;
	setp.ge.u64 	%p30, %rd141, %rd66;
	@%p30 bra 	$L__BB3_41;
	mad.lo.s64 	%rd51, %rd136, %rd66, %rd141;
	setp.ge.u64 	%p31, %rd51, %rd65;
	@%p31 bra 	$L__BB3_41;
	mad.lo.s64 	%rd127, %rd51, 40, %rd5;
	ld.global.nc.v2.u64 	{%rd128, %rd129}, [%rd127];
	ld.global.nc.v2.u64 	{%rd130, %rd131}, [%rd127+16];
	xor.b64  	%rd154, %rd128, %rd154;
	xor.b64  	%rd153, %rd129, %rd153;
	xor.b64  	%rd152, %rd130, %rd152;
	xor.b64  	%rd151, %rd131, %rd151;
$L__BB3_41:
	add.s64 	%rd136, %rd136, 1;
	setp.ne.s64 	%p32, %rd136, %rd67;
	@%p32 bra 	$L__BB3_3;
$L__BB3_42:
	ld.param.u64 	%rd135, [hint_gen_kernel_opt_param_4];
	cvta.to.global.u64 	%rd132, %rd135;
	mul.wide.u32 	%rd133, %r2, 32;
	add.s64 	%rd134, %rd132, %rd133;
	st.global.v2.u64 	[%rd134], {%rd154, %rd153};
	st.global.v2.u64 	[%rd134+16], {%rd152, %rd151};
$L__BB3_43:
	ret;

}


// ===== COMPILED SASS (sm_100) =====

	.target	sm_100

	.elftype	@"ET_EXEC"


//--------------------- .note.nv.tkinfo           --------------------------
	.section	.note.nv.tkinfo,"",@"SHT_NOTE"
	.sectionflags	@"SHF_NOTE_NV_TKINFO"
	.tkinfo
        /*0018*/ 	.word	0x00000002
        /*0030*/ 	.string	""
        /*0030*/ 	.string	"ptxas"
        /*0030*/ 	.string	"Cuda compilation tools, release 13.0, V13.0.88"
        /*0030*/ 	.string	"Build cuda_13.0.r13.0/compiler.36424714_0"
        /*0030*/ 	.string	"-arch sm_100 -m 64 "



//--------------------- .note.nv.cuinfo           --------------------------
	.section	.note.nv.cuinfo,"",@"SHT_NOTE"
	.sectionflags	@"SHF_NOTE_NV_CUINFO"
        /*0018*/ 	.short	0x0002
        /*001a*/ 	.short	0x0064
        /*001c*/ 	.short	0x0082
	.zero		2


//--------------------- .nv.info                  --------------------------
	.section	.nv.info,"",@"SHT_CUDA_INFO"
	.align	4


	//----- nvinfo : EIATTR_REGCOUNT
	.align		4
        /*0000*/ 	.byte	0x04, 0x2f
        /*0002*/ 	.short	(.L_3 - .L_2)
	.align		4
.L_2:
        /*0004*/ 	.word	index@(hint_gen_kernel_warp)
        /*0008*/ 	.word	0x00000040


	//----- nvinfo : EIATTR_FRAME_SIZE
	.align		4
.L_3:
        /*000c*/ 	.byte	0x04, 0x11
        /*000e*/ 	.short	(.L_5 - .L_4)
	.align		4
.L_4:
        /*0010*/ 	.word	index@($__internal_3_$__cuda_sm20_rem_u64)
        /*0014*/ 	.word	0x00000040


	//----- nvinfo : EIATTR_FRAME_SIZE
	.align		4
.L_5:
        /*0018*/ 	.byte	0x04, 0x11
        /*001a*/ 	.short	(.L_7 - .L_6)
	.align		4
.L_6:
        /*001c*/ 	.word	index@(hint_gen_kernel_warp)
        /*0020*/ 	.word	0x00000040


	//----- nvinfo : EIATTR_REGCOUNT
	.align		4
.L_7:
        /*0024*/ 	.byte	0x04, 0x2f
        /*0026*/ 	.short	(.L_9 - .L_8)
	.align		4
.L_8:
        /*0028*/ 	.word	index@(hint_gen_kernel)
        /*002c*/ 	.word	0x00000038


	//----- nvinfo : EIATTR_FRAME_SIZE
	.align		4
.L_9:
        /*0030*/ 	.byte	0x04, 0x11
        /*0032*/ 	.short	(.L_11 - .L_10)
	.align		4
.L_10:
        /*0034*/ 	.word	index@($__internal_2_$__cuda_sm20_rem_u64)
        /*0038*/ 	.word	0x00000000


	//----- nvinfo : EIATTR_FRAME_SIZE
	.align		4
.L_11:
        /*003c*/ 	.byte	0x04, 0x11
        /*003e*/ 	.short	(.L_13 - .L_12)
	.align		4
.L_12:
        /*0040*/ 	.word	index@(hint_gen_kernel)
        /*0044*/ 	.word	0x00000000


	//----- nvinfo : EIATTR_REGCOUNT
	.align		4
.L_13:
        /*0048*/ 	.byte	0x04, 0x2f
        /*004a*/ 	.short	(.L_15 - .L_14)
	.align		4
.L_14:
        /*004c*/ 	.word	index@(hint_gen_kernel_tiled)
        /*0050*/ 	.word	0x00000040


	//----- nvinfo : EIATTR_FRAME_SIZE
	.align		4
.L_15:
        /*0054*/ 	.byte	0x04, 0x11
        /*0056*/ 	.short	(.L_17 - .L_16)
	.align		4
.L_16:
        /*0058*/ 	.word	index@($__internal_1_$__cuda_sm20_rem_u64)
        /*005c*/ 	.word	0x00000040


	//----- nvinfo : EIATTR_FRAME_SIZE
	.align		4
.L_17:
        /*0060*/ 	.byte	0x04, 0x11
        /*0062*/ 	.short	(.L_19 - .L_18)
	.align		4
.L_18:
        /*0064*/ 	.word	index@(hint_gen_kernel_tiled)
        /*0068*/ 	.word	0x00000040


	//----- nvinfo : EIATTR_REGCOUNT
	.align		4
.L_19:
        /*006c*/ 	.byte	0x04, 0x2f
        /*006e*/ 	.short	(.L_21 - .L_20)
	.align		4
.L_20:
        /*0070*/ 	.word	index@(hint_gen_kernel_opt)
        /*0074*/ 	.word	0x00000040


	//----- nvinfo : EIATTR_FRAME_SIZE
	.align		4
.L_21:
        /*0078*/ 	.byte	0x04, 0x11
        /*007a*/ 	.short	(.L_23 - .L_22)
	.align		4
.L_22:
        /*007c*/ 	.word	index@($__internal_0_$__cuda_sm20_rem_u64)
        /*0080*/ 	.word	0x00000040


	//----- nvinfo : EIATTR_FRAME_SIZE
	.align		4
.L_23:
        /*0084*/ 	.byte	0x04, 0x11
        /*0086*/ 	.short	(.L_25 - .L_24)
	.align		4
.L_24:
        /*0088*/ 	.word	index@(hint_gen_kernel_opt)
        /*008c*/ 	.word	0x00000040


	//----- nvinfo : EIATTR_MIN_STACK_SIZE
	.align		4
.L_25:
        /*0090*/ 	.byte	0x04, 0x12
        /*0092*/ 	.short	(.L_27 - .L_26)
	.align		4
.L_26:
        /*0094*/ 	.word	index@(hint_gen_kernel_opt)
        /*0098*/ 	.word	0x00000040


	//----- nvinfo : EIATTR_MIN_STACK_SIZE
	.align		4
.L_27:
        /*009c*/ 	.byte	0x04, 0x12
        /*009e*/ 	.short	(.L_29 - .L_28)
	.align		4
.L_28:
        /*00a0*/ 	.word	index@(hint_gen_kernel_tiled)
        /*00a4*/ 	.word	0x00000040


	//----- nvinfo : EIATTR_MIN_STACK_SIZE
	.align		4
.L_29:
        /*00a8*/ 	.byte	0x04, 0x12
        /*00aa*/ 	.short	(.L_31 - .L_30)
	.align		4
.L_30:
        /*00ac*/ 	.word	index@(hint_gen_kernel)
        /*00b0*/ 	.word	0x00000000


	//----- nvinfo : EIATTR_MIN_STACK_SIZE
	.align		4
.L_31:
        /*00b4*/ 	.byte	0x04, 0x12
        /*00b6*/ 	.short	(.L_33 - .L_32)
	.align		4
.L_32:
        /*00b8*/ 	.word	index@(hint_gen_kernel_warp)
        /*00bc*/ 	.word	0x00000040
.L_33:


//--------------------- .nv.compat                --------------------------
	.section	.nv.compat,"",@"SHT_CUDA_COMPAT_INFO"
	.align	4
        /*0000*/ 	.byte	0x02, 0x09, 0x00, 0x00, 0x02, 0x02, 0x01, 0x00, 0x02, 0x05, 0x05, 0x00, 0x03, 0x07, 0x01, 0x01
        /*0010*/ 	.byte	0x02, 0x03, 0x00, 0x00, 0x02, 0x06, 0x01, 0x00, 0x04, 0x0b, 0x08, 0x00, 0x09, 0x00, 0x00, 0x00
        /*0020*/ 	.byte	0x00, 0x00, 0x00, 0x00


//--------------------- .nv.info.hint_gen_kernel_opt --------------------------
	.section	.nv.info.hint_gen_kernel_opt,"",@"SHT_CUDA_INFO"
	.sectionflags	@""
	.align	4


	//----- nvinfo : EIATTR_CUDA_API_VERSION
	.align		4
        /*0000*/ 	.byte	0x04, 0x37
        /*0002*/ 	.short	(.L_35 - .L_34)
.L_34:
        /*0004*/ 	.word	0x00000082


	//----- nvinfo : EIATTR_KPARAM_INFO
	.align		4
.L_35:
        /*0008*/ 	.byte	0x04, 0x17
        /*000a*/ 	.short	(.L_37 - .L_36)
.L_36:
        /*000c*/ 	.word	0x00000000
        /*0010*/ 	.short	0x0004
        /*0012*/ 	.short	0x0040
        /*0014*/ 	.byte	0x00, 0xf5, 0x21, 0x00


	//----- nvinfo : EIATTR_KPARAM_INFO
	.align		4
.L_37:
        /*0018*/ 	.byte	0x04, 0x17
        /*001a*/ 	.short	(.L_39 - .L_38)
.L_38:
        /*001c*/ 	.word	0x00000000
        /*0020*/ 	.short	0x0003
        /*0022*/ 	.short	0x0038
        /*0024*/ 	.byte	0x00, 0xf5, 0x21, 0x00


	//----- nvinfo : EIATTR_KPARAM_INFO
	.align		4
.L_39:
        /*0028*/ 	.byte	0x04, 0x17
        /*002a*/ 	.short	(.L_41 - .L_40)
.L_40:
        /*002c*/ 	.word	0x00000000
        /*0030*/ 	.short	0x0002
        /*0032*/ 	.short	0x0030
        /*0034*/ 	.byte	0x00, 0xf5, 0x21, 0x00


	//----- nvinfo : EIATTR_KPARAM_INFO
	.align		4
.L_41:
        /*0038*/ 	.byte	0x04, 0x17
        /*003a*/ 	.short	(.L_43 - .L_42)
.L_42:
        /*003c*/ 	.word	0x00000000
        /*0040*/ 	.short	0x0001
        /*0042*/ 	.short	0x0028
        /*0044*/ 	.byte	0x00, 0xf5, 0x21, 0x00


	//----- nvinfo : EIATTR_KPARAM_INFO
	.align		4
.L_43:
        /*0048*/ 	.byte	0x04, 0x17
        /*004a*/ 	.short	(.L_45 - .L_44)
.L_44:
        /*004c*/ 	.word	0x00000000
        /*0050*/ 	.short	0x0000
        /*0052*/ 	.short	0x0000
        /*0054*/ 	.byte	0x00, 0xf0, 0xa1, 0x00


	//----- nvinfo : EIATTR_SPARSE_MMA_MASK
	.align		4
.L_45:
        /*0058*/ 	.byte	0x03, 0x50
        /*005a*/ 	.short	0x0000


	//----- nvinfo : EIATTR_MAXREG_COUNT
	.align		4
        /*005c*/ 	.byte	0x03, 0x1b
        /*005e*/ 	.short	0x00ff


	//----- nvinfo : EIATTR_MERCURY_ISA_VERSION
	.align		4
        /*0060*/ 	.byte	0x03, 0x5f
        /*0062*/ 	.short	0x0101


	//----- nvinfo : EIATTR_COOP_GROUP_MASK_REGIDS
	.align		4
        /*0064*/ 	.byte	0x04, 0x29
        /*0066*/ 	.short	(.L_47 - .L_46)


	//   ....[0]....
.L_46:
        /*0068*/ 	.word	0xffffffff


	//   ....[1]....
        /*006c*/ 	.word	0xffffffff


	//   ....[2]....
        /*0070*/ 	.word	0xffffffff


	//   ....[3]....
        /*0074*/ 	.word	0xffffffff


	//   ....[4]....
        /*0078*/ 	.word	0xffffffff


	//   ....[5]....
        /*007c*/ 	.word	0xffffffff


	//   ....[6]....
        /*0080*/ 	.word	0xffffffff


	//   ....[7]....
        /*0084*/ 	.word	0xffffffff


	//   ....[8]....
        /*0088*/ 	.word	0xffffffff


	//----- nvinfo : EIATTR_COOP_GROUP_INSTR_OFFSETS
	.align		4
.L_47:
        /*008c*/ 	.byte	0x04, 0x28
        /*008e*/ 	.short	(.L_49 - .L_48)


	//   ....[0]....
.L_48:
        /*0090*/ 	.word	0x000002b0


	//   ....[1]....
        /*0094*/ 	.word	0x00000400


	//   ....[2]....
        /*0098*/ 	.word	0x00000430


	//   ....[3]....
        /*009c*/ 	.word	0x00000450


	//   ....[4]....
        /*00a0*/ 	.word	0x00000460


	//   ....[5]....
        /*00a4*/ 	.word	0x00000470


	//   ....[6]....
        /*00a8*/ 	.word	0x00000480


	//   ....[7]....
        /*00ac*/ 	.word	0x00000490


	//   ....[8]....
        /*00b0*/ 	.word	0x000004a0


	//----- nvinfo : EIATTR_VRC_CTA_INIT_COUNT
	.align		4
.L_49:
        /*00b4*/ 	.byte	0x02, 0x4a
	.zero		1
	.zero		1


	//----- nvinfo : EIATTR_EXIT_INSTR_OFFSETS
	.align		4
        /*00b8*/ 	.byte	0x04, 0x1c
        /*00ba*/ 	.short	(.L_51 - .L_50)


	//   ....[0]....
.L_50:
        /*00bc*/ 	.word	0x00000080


	//   ....[1]....
        /*00c0*/ 	.word	0x00004490


	//----- nvinfo : EIATTR_CRS_STACK_SIZE
	.align		4
.L_51:
        /*00c4*/ 	.byte	0x04, 0x1e
        /*00c6*/ 	.short	(.L_53 - .L_52)
.L_52:
        /*00c8*/ 	.word	0x00000000


	//----- nvinfo : EIATTR_CBANK_PARAM_SIZE
	.align		4
.L_53:
        /*00cc*/ 	.byte	0x03, 0x19
        /*00ce*/ 	.short	0x0048


	//----- nvinfo : EIATTR_PARAM_CBANK
	.align		4
        /*00d0*/ 	.byte	0x04, 0x0a
        /*00d2*/ 	.short	(.L_55 - .L_54)
	.align		4
.L_54:
        /*00d4*/ 	.word	index@(.nv.constant0.hint_gen_kernel_opt)
        /*00d8*/ 	.short	0x0380
        /*00da*/ 	.short	0x0048


	//----- nvinfo : EIATTR_SW_WAR
	.align		4
.L_55:
        /*00dc*/ 	.byte	0x04, 0x36
        /*00de*/ 	.short	(.L_57 - .L_56)
.L_56:
        /*00e0*/ 	.word	0x00000008
.L_57:


//--------------------- .nv.info.hint_gen_kernel_tiled --------------------------
	.section	.nv.info.hint_gen_kernel_tiled,"",@"SHT_CUDA_INFO"
	.sectionflags	@""
	.align	4


	//----- nvinfo : EIATTR_CUDA_API_VERSION
	.align		4
        /*0000*/ 	.byte	0x04, 0x37
        /*0002*/ 	.short	(.L_59 - .L_58)
.L_58:
        /*0004*/ 	.word	0x00000082


	//----- nvinfo : EIATTR_KPARAM_INFO
	.align		4
.L_59:
        /*0008*/ 	.byte	0x04, 0x17
        /*000a*/ 	.short	(.L_61 - .L_60)
.L_60:
        /*000c*/ 	.word	0x00000000
        /*0010*/ 	.short	0x0004
        /*0012*/ 	.short	0x0040
        /*0014*/ 	.byte	0x00, 0xf5, 0x21, 0x00


	//----- nvinfo : EIATTR_KPARAM_INFO
	.align		4
.L_61:
        /*0018*/ 	.byte	0x04, 0x17
        /*001a*/ 	.short	(.L_63 - .L_62)
.L_62:
        /*001c*/ 	.word	0x00000000
        /*0020*/ 	.short	0x0003
        /*0022*/ 	.short	0x0038
        /*0024*/ 	.byte	0x00, 0xf5, 0x21, 0x00


	//----- nvinfo : EIATTR_KPARAM_INFO
	.align		4
.L_63:
        /*0028*/ 	.byte	0x04, 0x17
        /*002a*/ 	.short	(.L_65 - .L_64)
.L_64:
        /*002c*/ 	.word	0x00000000
        /*0030*/ 	.short	0x0002
        /*0032*/ 	.short	0x0030
        /*0034*/ 	.byte	0x00, 0xf5, 0x21, 0x00


	//----- nvinfo : EIATTR_KPARAM_INFO
	.align		4
.L_65:
        /*0038*/ 	.byte	0x04, 0x17
        /*003a*/ 	.short	(.L_67 - .L_66)
.L_66:
        /*003c*/ 	.word	0x00000000
        /*0040*/ 	.short	0x0001
        /*0042*/ 	.short	0x0028
        /*0044*/ 	.byte	0x00, 0xf5, 0x21, 0x00


	//----- nvinfo : EIATTR_KPARAM_INFO
	.align		4
.L_67:
        /*0048*/ 	.byte	0x04, 0x17
        /*004a*/ 	.short	(.L_69 - .L_68)
.L_68:
        /*004c*/ 	.word	0x00000000
        /*0050*/ 	.short	0x0000
        /*0052*/ 	.short	0x0000
        /*0054*/ 	.byte	0x00, 0xf0, 0xa1, 0x00


	//----- nvinfo : EIATTR_SPARSE_MMA_MASK
	.align		4
.L_69:
        /*0058*/ 	.byte	0x03, 0x50
        /*005a*/ 	.short	0x0000


	//----- nvinfo : EIATTR_MAXREG_COUNT
	.align		4
        /*005c*/ 	.byte	0x03, 0x1b
        /*005e*/ 	.short	0x00ff


	//----- nvinfo : EIATTR_MERCURY_ISA_VERSION
	.align		4
        /*0060*/ 	.byte	0x03, 0x5f
        /*0062*/ 	.short	0x0101


	//----- nvinfo : EIATTR_COOP_GROUP_MASK_REGIDS
	.align		4
        /*0064*/ 	.byte	0x04, 0x29
        /*0066*/ 	.short	(.L_71 - .L_70)


	//   ....[0]....
.L_70:
        /*0068*/ 	.word	0xffffffff


	//   ....[1]....
        /*006c*/ 	.word	0xffffffff


	//   ....[2]....
        /*0070*/ 	.word	0xffffffff


	//   ....[3]....
        /*0074*/ 	.word	0xffffffff


	//   ....[4]....
        /*0078*/ 	.word	0xffffffff


	//   ....[5]....
        /*007c*/ 	.word	0xffffffff


	//   ....[6]....
        /*0080*/ 	.word	0xffffffff


	//   ....[7]....
        /*0084*/ 	.word	0xffffffff


	//   ....[8]....
        /*0088*/ 	.word	0xffffffff


	//----- nvinfo : EIATTR_COOP_GROUP_INSTR_OFFSETS
	.align		4
.L_71:
        /*008c*/ 	.byte	0x04, 0x28
        /*008e*/ 	.short	(.L_73 - .L_72)


	//   ....[0]....
.L_72:
        /*0090*/ 	.word	0x000003e0


	//   ....[1]....
        /*0094*/ 	.word	0x00005c30


	//   ....[2]....
        /*0098*/ 	.word	0x00005c60


	//   ....[3]....
        /*009c*/ 	.word	0x00005c80


	//   ....[4]....
        /*00a0*/ 	.word	0x00005c90


	//   ....[5]....
        /*00a4*/ 	.word	0x00005ca0


	//   ....[6]....
        /*00a8*/ 	.word	0x00005cb0


	//   ....[7]....
        /*00ac*/ 	.word	0x00005cc0


	//   ....[8]....
        /*00b0*/ 	.word	0x00005cd0


	//----- nvinfo : EIATTR_VRC_CTA_INIT_COUNT
	.align		4
.L_73:
        /*00b4*/ 	.byte	0x02, 0x4a
	.zero		1
	.zero		1


	//----- nvinfo : EIATTR_EXIT_INSTR_OFFSETS
	.align		4
        /*00b8*/ 	.byte	0x04, 0x1c
        /*00ba*/ 	.short	(.L_75 - .L_74)


	//   ....[0]....
.L_74:
        /*00bc*/ 	.word	0x00000090


	//   ....[1]....
        /*00c0*/ 	.word	0x00009c90


	//----- nvinfo : EIATTR_CRS_STACK_SIZE
	.align		4
.L_75:
        /*00c4*/ 	.byte	0x04, 0x1e
        /*00c6*/ 	.short	(.L_77 - .L_76)
.L_76:
        /*00c8*/ 	.word	0x00000000


	//----- nvinfo : EIATTR_CBANK_PARAM_SIZE
	.align		4
.L_77:
        /*00cc*/ 	.byte	0x03, 0x19
        /*00ce*/ 	.short	0x0048


	//----- nvinfo : EIATTR_PARAM_CBANK
	.align		4
        /*00d0*/ 	.byte	0x04, 0x0a
        /*00d2*/ 	.short	(.L_79 - .L_78)
	.align		4
.L_78:
        /*00d4*/ 	.word	index@(.nv.constant0.hint_gen_kernel_tiled)
        /*00d8*/ 	.short	0x0380
        /*00da*/ 	.short	0x0048


	//----- nvinfo : EIATTR_SW_WAR
	.align		4
.L_79:
        /*00dc*/ 	.byte	0x04, 0x36
        /*00de*/ 	.short	(.L_81 - .L_80)
.L_80:
        /*00e0*/ 	.word	0x00000008
.L_81:


//--------------------- .nv.info.hint_gen_kernel  --------------------------
	.section	.nv.info.hint_gen_kernel,"",@"SHT_CUDA_INFO"
	.sectionflags	@""
	.align	4


	//----- nvinfo : EIATTR_CUDA_API_VERSION
	.align		4
        /*0000*/ 	.byte	0x04, 0x37
        /*0002*/ 	.short	(.L_83 - .L_82)
.L_82:
        /*0004*/ 	.word	0x00000082


	//----- nvinfo : EIATTR_KPARAM_INFO
	.align		4
.L_83:
        /*0008*/ 	.byte	0x04, 0x17
        /*000a*/ 	.short	(.L_85 - .L_84)
.L_84:
        /*000c*/ 	.word	0x00000000
        /*0010*/ 	.short	0x0004
        /*0012*/ 	.short	0x0040
        /*0014*/ 	.byte	0x00, 0xf5, 0x21, 0x00


	//----- nvinfo : EIATTR_KPARAM_INFO
	.align		4
.L_85:
        /*0018*/ 	.byte	0x04, 0x17
        /*001a*/ 	.short	(.L_87 - .L_86)
.L_86:
        /*001c*/ 	.word	0x00000000
        /*0020*/ 	.short	0x0003
        /*0022*/ 	.short	0x0038
        /*0024*/ 	.byte	0x00, 0xf5, 0x21, 0x00


	//----- nvinfo : EIATTR_KPARAM_INFO
	.align		4
.L_87:
        /*0028*/ 	.byte	0x04, 0x17
        /*002a*/ 	.short	(.L_89 - .L_88)
.L_88:
        /*002c*/ 	.word	0x00000000
        /*0030*/ 	.short	0x0002
        /*0032*/ 	.short	0x0030
        /*0034*/ 	.byte	0x00, 0xf5, 0x21, 0x00


	//----- nvinfo : EIATTR_KPARAM_INFO
	.align		4
.L_89:
        /*0038*/ 	.byte	0x04, 0x17
        /*003a*/ 	.short	(.L_91 - .L_90)
.L_90:
        /*003c*/ 	.word	0x00000000
        /*0040*/ 	.short	0x0001
        /*0042*/ 	.short	0x0028
        /*0044*/ 	.byte	0x00, 0xf5, 0x21, 0x00


	//----- nvinfo : EIATTR_KPARAM_INFO
	.align		4
.L_91:
        /*0048*/ 	.byte	0x04, 0x17
        /*004a*/ 	.short	(.L_93 - .L_92)
.L_92:
        /*004c*/ 	.word	0x00000000
        /*0050*/ 	.short	0x0000
        /*0052*/ 	.short	0x0000
        /*0054*/ 	.byte	0x00, 0xf0, 0xa1, 0x00


	//----- nvinfo : EIATTR_SPARSE_MMA_MASK
	.align		4
.L_93:
        /*0058*/ 	.byte	0x03, 0x50
        /*005a*/ 	.short	0x0000


	//----- nvinfo : EIATTR_MAXREG_COUNT
	.align		4
        /*005c*/ 	.byte	0x03, 0x1b
        /*005e*/ 	.short	0x00ff


	//----- nvinfo : EIATTR_MERCURY_ISA_VERSION
	.align		4
        /*0060*/ 	.byte	0x03, 0x5f
        /*0062*/ 	.short	0x0101


	//----- nvinfo : EIATTR_VRC_CTA_INIT_COUNT
	.align		4
        /*0064*/ 	.byte	0x02, 0x4a
	.zero		1
	.zero		1


	//----- nvinfo : EIATTR_EXIT_INSTR_OFFSETS
	.align		4
        /*0068*/ 	.byte	0x04, 0x1c
        /*006a*/ 	.short	(.L_95 - .L_94)


	//   ....[0]....
.L_94:
        /*006c*/ 	.word	0x00000070


	//   ....[1]....
        /*0070*/ 	.word	0x00008ce0


	//----- nvinfo : EIATTR_CRS_STACK_SIZE
	.align		4
.L_95:
        /*0074*/ 	.byte	0x04, 0x1e
        /*0076*/ 	.short	(.L_97 - .L_96)
.L_96:
        /*0078*/ 	.word	0x00000000


	//----- nvinfo : EIATTR_CBANK_PARAM_SIZE
	.align		4
.L_97:
        /*007c*/ 	.byte	0x03, 0x19
        /*007e*/ 	.short	0x0048


	//----- nvinfo : EIATTR_PARAM_CBANK
	.align		4
        /*0080*/ 	.byte	0x04, 0x0a
        /*0082*/ 	.short	(.L_99 - .L_98)
	.align		4
.L_98:
        /*0084*/ 	.word	index@(.nv.constant0.hint_gen_kernel)
        /*0088*/ 	.short	0x0380
        /*008a*/ 	.short	0x0048


	//----- nvinfo : EIATTR_SW_WAR
	.align		4
.L_99:
        /*008c*/ 	.byte	0x04, 0x36
        /*008e*/ 	.short	(.L_101 - .L_100)
.L_100:
        /*0090*/ 	.word	0x00000008
.L_101:


//--------------------- .nv.info.hint_gen_kernel_warp --------------------------
	.section	.nv.info.hint_gen_kernel_warp,"",@"SHT_CUDA_INFO"
	.sectionflags	@""
	.align	4


	//----- nvinfo : EIATTR_CUDA_API_VERSION
	.align		4
        /*0000*/ 	.byte	0x04, 0x37
        /*0002*/ 	.short	(.L_103 - .L_102)
.L_102:
        /*0004*/ 	.word	0x00000082


	//----- nvinfo : EIATTR_KPARAM_INFO
	.align		4
.L_103:
        /*0008*/ 	.byte	0x04, 0x17
        /*000a*/ 	.short	(.L_105 - .L_104)
.L_104:
        /*000c*/ 	.word	0x00000000
        /*0010*/ 	.short	0x0004
        /*0012*/ 	.short	0x0040
        /*0014*/ 	.byte	0x00, 0xf5, 0x21, 0x00


	//----- nvinfo : EIATTR_KPARAM_INFO
	.align		4
.L_105:
        /*0018*/ 	.byte	0x04, 0x17
        /*001a*/ 	.short	(.L_107 - .L_106)
.L_106:
        /*001c*/ 	.word	0x00000000
        /*0020*/ 	.short	0x0003
        /*0022*/ 	.short	0x0038
        /*0024*/ 	.byte	0x00, 0xf5, 0x21, 0x00


	//----- nvinfo : EIATTR_KPARAM_INFO
	.align		4
.L_107:
        /*0028*/ 	.byte	0x04, 0x17
        /*002a*/ 	.short	(.L_109 - .L_108)
.L_108:
        /*002c*/ 	.word	0x00000000
        /*0030*/ 	.short	0x0002
        /*0032*/ 	.short	0x0030
        /*0034*/ 	.byte	0x00, 0xf5, 0x21, 0x00


	//----- nvinfo : EIATTR_KPARAM_INFO
	.align		4
.L_109:
        /*0038*/ 	.byte	0x04, 0x17
        /*003a*/ 	.short	(.L_111 - .L_110)
.L_110:
        /*003c*/ 	.word	0x00000000
        /*0040*/ 	.short	0x0001
        /*0042*/ 	.short	0x0028
        /*0044*/ 	.byte	0x00, 0xf5, 0x21, 0x00


	//----- nvinfo : EIATTR_KPARAM_INFO
	.align		4
.L_111:
        /*0048*/ 	.byte	0x04, 0x17
        /*004a*/ 	.short	(.L_113 - .L_112)
.L_112:
        /*004c*/ 	.word	0x00000000
        /*0050*/ 	.short	0x0000
        /*0052*/ 	.short	0x0000
        /*0054*/ 	.byte	0x00, 0xf0, 0xa1, 0x00


	//----- nvinfo : EIATTR_SPARSE_MMA_MASK
	.align		4
.L_113:
        /*0058*/ 	.byte	0x03, 0x50
        /*005a*/ 	.short	0x0000


	//----- nvinfo : EIATTR_MAXREG_COUNT
	.align		4
        /*005c*/ 	.byte	0x03, 0x1b
        /*005e*/ 	.short	0x00ff


	//----- nvinfo : EIATTR_MERCURY_ISA_VERSION
	.align		4
        /*0060*/ 	.byte	0x03, 0x5f
        /*0062*/ 	.short	0x0101


	//----- nvinfo : EIATTR_COOP_GROUP_MASK_REGIDS
	.align		4
        /*0064*/ 	.byte	0x04, 0x29
        /*0066*/ 	.short	(.L_115 - .L_114)


	//   ....[0]....
.L_114:
        /*0068*/ 	.word	0xffffffff


	//   ....[1]....
        /*006c*/ 	.word	0xffffffff


	//   ....[2]....
        /*0070*/ 	.word	0xffffffff


	//   ....[3]....
        /*0074*/ 	.word	0xffffffff


	//   ....[4]....
        /*0078*/ 	.word	0xffffffff


	//   ....[5]....
        /*007c*/ 	.word	0xffffffff


	//   ....[6]....
        /*0080*/ 	.word	0xffffffff


	//   ....[7]....
        /*0084*/ 	.word	0xffffffff


	//   ....[8]....
        /*0088*/ 	.word	0xffffffff


	//----- nvinfo : EIATTR_COOP_GROUP_INSTR_OFFSETS
	.align		4
.L_115:
        /*008c*/ 	.byte	0x04, 0x28
        /*008e*/ 	.short	(.L_117 - .L_116)


	//   ....[0]....
.L_116:
        /*0090*/ 	.word	0x000003e0


	//   ....[1]....
        /*0094*/ 	.word	0x00005c30


	//   ....[2]....
        /*0098*/ 	.word	0x00005c60


	//   ....[3]....
        /*009c*/ 	.word	0x00005c80


	//   ....[4]....
        /*00a0*/ 	.word	0x00005c90


	//   ....[5]....
        /*00a4*/ 	.word	0x00005ca0


	//   ....[6]....
        /*00a8*/ 	.word	0x00005cb0


	//   ....[7]....
        /*00ac*/ 	.word	0x00005cc0


	//   ....[8]....
        /*00b0*/ 	.word	0x00005cd0


	//----- nvinfo : EIATTR_VRC_CTA_INIT_COUNT
	.align		4
.L_117:
        /*00b4*/ 	.byte	0x02, 0x4a
	.zero		1
	.zero		1


	//----- nvinfo : EIATTR_EXIT_INSTR_OFFSETS
	.align		4
        /*00b8*/ 	.byte	0x04, 0x1c
        /*00ba*/ 	.short	(.L_119 - .L_118)


	//   ....[0]....
.L_118:
        /*00bc*/ 	.word	0x00000090


	//   ....[1]....
        /*00c0*/ 	.word	0x00009c90


	//----- nvinfo : EIATTR_CRS_STACK_SIZE
	.align		4
.L_119:
        /*00c4*/ 	.byte	0x04, 0x1e
        /*00c6*/ 	.short	(.L_121 - .L_120)
.L_120:
        /*00c8*/ 	.word	0x00000000


	//----- nvinfo : EIATTR_CBANK_PARAM_SIZE
	.align		4
.L_121:
        /*00cc*/ 	.byte	0x03, 0x19
        /*00ce*/ 	.short	0x0048


	//----- nvinfo : EIATTR_PARAM_CBANK
	.align		4
        /*00d0*/ 	.byte	0x04, 0x0a
        /*00d2*/ 	.short	(.L_123 - .L_122)
	.align		4
.L_122:
        /*00d4*/ 	.word	index@(.nv.constant0.hint_gen_kernel_warp)
        /*00d8*/ 	.short	0x0380
        /*00da*/ 	.short	0x0048


	//----- nvinfo : EIATTR_SW_WAR
	.align		4
.L_123:
        /*00dc*/ 	.byte	0x04, 0x36
        /*00de*/ 	.short	(.L_125 - .L_124)
.L_124:
        /*00e0*/ 	.word	0x00000008
.L_125:


//--------------------- .nv.callgraph             --------------------------
	.section	.nv.callgraph,"",@"SHT_CUDA_CALLGRAPH"
	.align	4
	.sectionentsize	8
	.align		4
        /*0000*/ 	.word	0x00000000
	.align		4
        /*0004*/ 	.word	0xffffffff
	.align		4
        /*0008*/ 	.word	0x00000000
	.align		4
        /*000c*/ 	.word	0xfffffffe
	.align		4
        /*0010*/ 	.word	0x00000000
	.align		4
        /*0014*/ 	.word	0xfffffffd
	.align		4
        /*0018*/ 	.word	0x00000000
	.align		4
        /*001c*/ 	.word	0xfffffffc


//--------------------- .nv.constant3             --------------------------
	.section	.nv.constant3,"a",@progbits
	.align	4
.nv.constant3:
	.type		SHA256_K,@object
	.size		SHA256_K,(SHA256_H0 - SHA256_K)
SHA256_K:
        /*0000*/ 	.byte	0x98, 0x2f, 0x8a, 0x42, 0x91, 0x44, 0x37, 0x71, 0xcf, 0xfb, 0xc0, 0xb5, 0xa5, 0xdb, 0xb5, 0xe9
        /* <DEDUP_REMOVED lines=15> */
	.type		SHA256_H0,@object
	.size		SHA256_H0,(.L_1 - SHA256_H0)
SHA256_H0:
        /*0100*/ 	.byte	0x67, 0xe6, 0x09, 0x6a, 0x85, 0xae, 0x67, 0xbb, 0x72, 0xf3, 0x6e, 0x3c, 0x3a, 0xf5, 0x4f, 0xa5
        /*0110*/ 	.byte	0x7f, 0x52, 0x0e, 0x51, 0x8c, 0x68, 0x05, 0x9b, 0xab, 0xd9, 0x83, 0x1f, 0x19, 0xcd, 0xe0, 0x5b
.L_1:


//--------------------- .text.hint_gen_kernel_opt --------------------------
	.section	.text.hint_gen_kernel_opt,"ax",@progbits
	.align	128
        .global         hint_gen_kernel_opt
        .type           hint_gen_kernel_opt,@function
        .size           hint_gen_kernel_opt,(.L_x_122 - hint_gen_kernel_opt)
        .other          hint_gen_kernel_opt,@"STO_CUDA_ENTRY STV_DEFAULT"
hint_gen_kernel_opt:
.text.hint_gen_kernel_opt:
[----:B------:R-:W0:Y:S01]  /*0000*/  LDC R1, c[0x0][0x37c] ;  /* 0x0000df00ff017b82 */ /* 0x000e220000000800 */
[----:B------:R-:W1:Y:S07]  /*0010*/  S2R R26, SR_TID.X ;  /* 0x00000000001a7919 */ /* 0x000e6e0000002100 */
[----:B------:R-:W1:Y:S01]  /*0020*/  S2UR UR4, SR_CTAID.X ;  /* 0x00000000000479c3 */ /* 0x000e620000002500 */
[----:B------:R-:W2:Y:S01]  /*0030*/  LDCU UR5, c[0x0][0x39c] ;  /* 0x00007380ff0577ac */ /* 0x000ea20008000800 */
[----:B0-----:R-:W-:-:S06]  /*0040*/  VIADD R1, R1, 0xffffffc0 ;  /* 0xffffffc001017836 */ /* 0x001fcc0000000000 */
[----:B------:R-:W1:Y:S02]  /*0050*/  LDC R25, c[0x0][0x360] ;  /* 0x0000d800ff197b82 */ /* 0x000e640000000800 */
[----:B-1----:R-:W-:-:S05]  /*0060*/  IMAD R25, R25, UR4, R26 ;  /* 0x0000000419197c24 */ /* 0x002fca000f8e021a */
[----:B--2---:R-:W-:-:S13]  /*0070*/  ISETP.GE.U32.AND P0, PT, R25, UR5, PT ;  /* 0x0000000519007c0c */ /* 0x004fda000bf06070 */
[----:B------:R-:W-:Y:S05]  /*0080*/  @P0 EXIT ;  /* 0x000000000000094d */ /* 0x000fea0003800000 */
[----:B------:R-:W0:Y:S01]  /*0090*/  LDCU.64 UR4, c[0x0][0x390] ;  /* 0x00007200ff0477ac */ /* 0x000e220008000a00 */
[----:B------:R-:W-:Y:S01]  /*00a0*/  IMAD.MOV.U32 R24, RZ, RZ, RZ ;  /* 0x000000ffff187224 */ /* 0x000fe200078e00ff */
[----:B------:R-:W-:Y:S02]  /*00b0*/  CS2R R22, SRZ ;  /* 0x0000000000167805 */ /* 0x000fe4000001ff00 */
[----:B------:R-:W-:Y:S02]  /*00c0*/  CS2R R20, SRZ ;  /* 0x0000000000147805 */ /* 0x000fe4000001ff00 */
[----:B------:R-:W-:Y:S01]  /*00d0*/  CS2R R10, SRZ ;  /* 0x00000000000a7805 */ /* 0x000fe2000001ff00 */
[----:B------:R-:W-:Y:S01]  /*00e0*/  IMAD.MOV.U32 R9, RZ, RZ, RZ ;  /* 0x000000ffff097224 */ /* 0x000fe200078e00ff */
[----:B------:R-:W1:Y:S01]  /*00f0*/  LDCU.64 UR8, c[0x0][0x358] ;  /* 0x00006b00ff0877ac */ /* 0x000e620008000a00 */
[----:B0-----:R-:W-:-:S04]  /*0100*/  UISETP.NE.U32.AND UP0, UPT, UR4, URZ, UPT ;  /* 0x000000ff0400728c */ /* 0x001fc8000bf05070 */
[----:B------:R-:W-:-:S09]  /*0110*/  UISETP.NE.AND.EX UP0, UPT, UR5, URZ, UPT, UP0 ;  /* 0x000000ff0500728c */ /* 0x000fd2000bf05300 */
[----:B-1----:R-:W-:Y:S05]  /*0120*/  BRA.U !UP0, `(.L_x_0) ;  /* 0x0000004108a87547 */ /* 0x002fea000b800000 */
[----:B------:R-:W-:Y:S01]  /*0130*/  CS2R R10, SRZ ;  /* 0x00000000000a7805 */ /* 0x000fe2000001ff00 */
[----:B------:R-:W-:Y:S01]  /*0140*/  IMAD.MOV.U32 R9, RZ, RZ, RZ ;  /* 0x000000ffff097224 */ /* 0x000fe200078e00ff */
[----:B------:R-:W-:Y:S02]  /*0150*/  CS2R R20, SRZ ;  /* 0x0000000000147805 */ /* 0x000fe4000001ff00 */
[----:B------:R-:W-:Y:S01]  /*0160*/  CS2R R22, SRZ ;  /* 0x0000000000167805 */ /* 0x000fe2000001ff00 */
[----:B------:R-:W-:Y:S01]  /*0170*/  IMAD.MOV.U32 R24, RZ, RZ, RZ ;  /* 0x000000ffff187224 */ /* 0x000fe200078e00ff */
[----:B------:R-:W-:Y:S01]  /*0180*/  UMOV UR4, URZ ;  /* 0x000000ff00047c82 */ /* 0x000fe20008000000 */
[----:B------:R-:W-:-:S05]  /*0190*/  UMOV UR5, URZ ;  /* 0x000000ff00057c82 */ /* 0x000fca0008000000 */
.L_x_34:
[----:B0-----:R-:W0:Y:S01]  /*01a0*/  LDC.64 R12, c[0x0][0x390] ;  /* 0x0000e400ff0c7b82 */ /* 0x001e220000000a00 */
[----:B------:R-:W1:Y:S01]  /*01b0*/  LDCU.64 UR10, c[0x0][0x3b8] ;  /* 0x00007700ff0a77ac */ /* 0x000e620008000a00 */
[----:B------:R-:W-:Y:S01]  /*01c0*/  USHF.R.U64 UR6, UR4, 0x3, UR5 ;  /* 0x0000000304067899 */ /* 0x000fe20008001205 */
[----:B0-----:R-:W-:-:S05]  /*01d0*/  IADD3 R12, P0, PT, R12, 0x7, RZ ;  /* 0x000000070c0c7810 */ /* 0x001fca0007f1e0ff */
[----:B------:R-:W-:-:S05]  /*01e0*/  IMAD.X R13, RZ, RZ, R13, P0 ;  /* 0x000000ffff0d7224 */ /* 0x000fca00000e060d */
[----:B------:R-:W-:-:S05]  /*01f0*/  SHF.R.U64 R12, R12, 0x3, R13 ;  /* 0x000000030c0c7819 */ /* 0x000fca000000120d */
[----:B------:R-:W-:-:S05]  /*0200*/  IMAD R12, R25, R12, UR6 ;  /* 0x00000006190c7e24 */ /* 0x000fca000f8e020c */
[----:B-1----:R-:W-:-:S05]  /*0210*/  IADD3 R12, P0, PT, R12, UR10, RZ ;  /* 0x0000000a0c0c7c10 */ /* 0x002fca000ff1e0ff */
[----:B------:R-:W-:-:S05]  /*0220*/  IMAD.X R13, RZ, RZ, UR11, P0 ;  /* 0x0000000bff0d7e24 */ /* 0x000fca00080e06ff */
[----:B------:R-:W2:Y:S01]  /*0230*/  LDG.E.U8.CONSTANT R12, desc[UR8][R12.64] ;  /* 0x000000080c0c7981 */ /* 0x000ea2000c1e9100 */
[----:B------:R-:W-:-:S04]  /*0240*/  ULOP3.LUT UR6, UR4, 0x7, URZ, 0xc0, !UPT ;  /* 0x0000000704067892 */ /* 0x000fc8000f8ec0ff */
[----:B------:R-:W-:-:S04]  /*0250*/  UISETP.GT.U32.AND UP0, UPT, UR6, 0xffff, UPT ;  /* 0x0000ffff0600788c */ /* 0x000fc8000bf04070 */
[----:B------:R-:W-:-:S04]  /*0260*/  USEL UR6, UR6, 0xffff, !UP0 ;  /* 0x0000ffff06067887 */ /* 0x000fc8000c000000 */
[----:B------:R-:W-:-:S06]  /*0270*/  ULOP3.LUT UR6, UR6, 0xffff, URZ, 0xc0, !UPT ;  /* 0x0000ffff06067892 */ /* 0x000fcc000f8ec0ff */
[----:B--2---:R-:W-:-:S04]  /*0280*/  SHF.R.U32.HI R14, RZ, UR6, R12 ;  /* 0x00000006ff0e7c19 */ /* 0x004fc8000801160c */
[----:B------:R-:W-:-:S04]  /*0290*/  LOP3.LUT R15, R14, 0x1, RZ, 0xc0, !PT ;  /* 0x000000010e0f7812 */ /* 0x000fc800078ec0ff */
[----:B------:R-:W-:-:S13]  /*02a0*/  ISETP.NE.U32.AND P0, PT, R15, 0x1, PT ;  /* 0x000000010f00780c */ /* 0x000fda0003f05070 */
[----:B------:R-:W-:-:S04]  /*02b0*/  VOTE.ANY R14, PT, !P0 ;  /* 0x00000000000e7806 */ /* 0x000fc800040e0100 */
[----:B------:R-:W-:-:S13]  /*02c0*/  ISETP.NE.AND P0, PT, R14, RZ, PT ;  /* 0x000000ff0e00720c */ /* 0x000fda0003f05270 */
[----:B------:R-:W-:Y:S05]  /*02d0*/  @!P0 BRA `(.L_x_1) ;  /* 0x0000004000248947 */ /* 0x000fea0003800000 */
[----:B------:R-:W-:Y:S01]  /*02e0*/  LOP3.LUT P0, RZ, R26, 0x1f, RZ, 0xc0, !PT ;  /* 0x0000001f1aff7812 */ /* 0x000fe2000780c0ff */
[----:B------:R-:W-:-:S12]  /*02f0*/  BSSY.RECONVERGENT B0, `(.L_x_2) ;  /* 0x000000f000007945 */ /* 0x000fd80003800200 */
[----:B------:R-:W-:Y:S05]  /*0300*/  @P0 BRA `(.L_x_3) ;  /* 0x0000000000340947 */ /* 0x000fea0003800000 */
[----:B------:R-:W0:Y:S02]  /*0310*/  LDCU.64 UR6, c[0x0][0x3a8] ;  /* 0x00007500ff0677ac */ /* 0x000e240008000a00 */
[----:B0-----:R-:W-:-:S04]  /*0320*/  ULEA UR6, UP0, UR4, UR6, 0x5 ;  /* 0x0000000604067291 */ /* 0x001fc8000f8028ff */
[----:B------:R-:W-:Y:S02]  /*0330*/  ULEA.HI.X UR7, UR4, UR7, UR5, 0x5, UP0 ;  /* 0x0000000704077291 */ /* 0x000fe400080f2c05 */
[----:B------:R-:W-:-:S04]  /*0340*/  IMAD.U32 R12, RZ, RZ, UR6 ;  /* 0x00000006ff0c7e24 */ /* 0x000fc8000f8e00ff */
[----:B------:R-:W-:-:S05]  /*0350*/  IMAD.U32 R13, RZ, RZ, UR7 ;  /* 0x00000007ff0d7e24 */ /* 0x000fca000f8e00ff */
[----:B------:R0:W5:Y:S04]  /*0360*/  LDG.E.CONSTANT R8, desc[UR8][R12.64] ;  /* 0x000000080c087981 */ /* 0x000168000c1e9900 */
[----:B------:R0:W5:Y:S04]  /*0370*/  LDG.E.CONSTANT R7, desc[UR8][R12.64+0x4] ;  /* 0x000004080c077981 */ /* 0x000168000c1e9900 */
[----:B------:R0:W5:Y:S04]  /*0380*/  LDG.E.CONSTANT R6, desc[UR8][R12.64+0x8] ;  /* 0x000008080c067981 */ /* 0x000168000c1e9900 */
[----:B------:R0:W5:Y:S04]  /*0390*/  LDG.E.CONSTANT R5, desc[UR8][R12.64+0xc] ;  /* 0x00000c080c057981 */ /* 0x000168000c1e9900 */
[----:B------:R0:W5:Y:S04]  /*03a0*/  LDG.E.CONSTANT R4, desc[UR8][R12.64+0x10] ;  /* 0x000010080c047981 */ /* 0x000168000c1e9900 */
[----:B------:R0:W5:Y:S04]  /*03b0*/  LDG.E.CONSTANT R3, desc[UR8][R12.64+0x14] ;  /* 0x000014080c037981 */ /* 0x000168000c1e9900 */
[----:B------:R0:W5:Y:S04]  /*03c0*/  LDG.E.CONSTANT R2, desc[UR8][R12.64+0x18] ;  /* 0x000018080c027981 */ /* 0x000168000c1e9900 */
[----:B------:R0:W5:Y:S02]  /*03d0*/  LDG.E.CONSTANT R0, desc[UR8][R12.64+0x1c] ;  /* 0x00001c080c007981 */ /* 0x000164000c1e9900 */
.L_x_3:
[----:B------:R-:W-:Y:S05]  /*03e0*/  BSYNC.RECONVERGENT B0 ;  /* 0x0000000000007941 */ /* 0x000fea0003800200 */
.L_x_2:
[----:B------:R-:W-:Y:S01]  /*03f0*/  ISETP.NE.AND P0, PT, R15, RZ, PT ;  /* 0x000000ff0f00720c */ /* 0x000fe20003f05270 */
[----:B-----5:R-:W1:Y:S01]  /*0400*/  SHFL.IDX PT, R8, R8, RZ, 0x1f ;  /* 0x00001fff08087589 */ /* 0x020e6200000e0000 */
[----:B------:R-:W2:Y:S01]  /*0410*/  LDCU UR7, c[0x0][0x38c] ;  /* 0x00007180ff0777ac */ /* 0x000ea20008000800 */
[----:B------:R-:W-:Y:S02]  /*0420*/  BSSY.RECONVERGENT B0, `(.L_x_1) ;  /* 0x00003f4000007945 */ /* 0x000fe40003800200 */
[----:B------:R-:W3:Y:S01]  /*0430*/  SHFL.IDX PT, R7, R7, RZ, 0x1f ;  /* 0x00001fff07077589 */ /* 0x000ee200000e0000 */
[----:B------:R-:W4:Y:S03]  /*0440*/  LDCU UR10, c[0x0][0x388] ;  /* 0x00007100ff0a77ac */ /* 0x000f260008000800 */
[----:B------:R-:W0:Y:S04]  /*0450*/  SHFL.IDX PT, R6, R6, RZ, 0x1f ;  /* 0x00001fff06067589 */ /* 0x000e2800000e0000 */
[----:B------:R-:W0:Y:S04]  /*0460*/  SHFL.IDX PT, R5, R5, RZ, 0x1f ;  /* 0x00001fff05057589 */ /* 0x000e2800000e0000 */
[----:B------:R-:W0:Y:S04]  /*0470*/  SHFL.IDX PT, R4, R4, RZ, 0x1f ;  /* 0x00001fff04047589 */ /* 0x000e2800000e0000 */
[----:B------:R-:W0:Y:S04]  /*0480*/  SHFL.IDX PT, R3, R3, RZ, 0x1f ;  /* 0x00001fff03037589 */ /* 0x000e2800000e0000 */
[----:B------:R-:W0:Y:S04]  /*0490*/  SHFL.IDX PT, R2, R2, RZ, 0x1f ;  /* 0x00001fff02027589 */ /* 0x000e2800000e0000 */
[----:B------:R-:W0:Y:S01]  /*04a0*/  SHFL.IDX PT, R0, R0, RZ, 0x1f ;  /* 0x00001fff00007589 */ /* 0x000e2200000e0000 */
[----:B-1234-:R-:W-:Y:S05]  /*04b0*/  @!P0 BRA `(.L_x_4) ;  /* 0x0000003c00a88947 */ /* 0x01efea0003800000 */
[----:B0-----:R-:W-:Y:S01]  /*04c0*/  VIADD R14, R5, 0x6b206574 ;  /* 0x6b206574050e7836 */ /* 0x001fe20000000000 */
[----:B------:R-:W0:Y:S01]  /*04d0*/  LDCU UR6, c[0x0][0x3a4] ;  /* 0x00007480ff0677ac */ /* 0x000e220008000800 */
[----:B------:R-:W-:Y:S02]  /*04e0*/  VIADD R12, R7, 0x3320646e ;  /* 0x3320646e070c7836 */ /* 0x000fe40000000000 */
[----:B------:R-:W-:Y:S01]  /*04f0*/  VIADD R15, R6, 0x79622d32 ;  /* 0x79622d32060f7836 */ /* 0x000fe20000000000 */
[----:B------:R-:W-:Y:S02]  /*0500*/  SHF.L.W.U32.HI R27, R14, 0x10, R14 ;  /* 0x000000100e1b7819 */ /* 0x000fe40000010e0e */
[----:B------:R-:W-:Y:S02]  /*0510*/  LOP3.LUT R13, R12, 0x42415443, RZ, 0x3c, !PT ;  /* 0x424154430c0d7812 */ /* 0x000fe400078e3cff */
[----:B------:R-:W-:Y:S01]  /*0520*/  SHF.L.W.U32.HI R17, R15, 0x10, R15 ;  /* 0x000000100f117819 */ /* 0x000fe20000010e0f */
[----:B------:R-:W-:Y:S01]  /*0530*/  IMAD.IADD R28, R0, 0x1, R27 ;  /* 0x00000001001c7824 */ /* 0x000fe200078e021b */
[----:B------:R-:W-:-:S03]  /*0540*/  SHF.L.W.U32.HI R16, R13, 0x10, R13 ;  /* 0x000000100d107819 */ /* 0x000fc60000010e0d */
[----:B------:R-:W-:Y:S01]  /*0550*/  IMAD.IADD R19, R2, 0x1, R17 ;  /* 0x0000000102137824 */ /* 0x000fe200078e0211 */
[----:B------:R-:W-:Y:S01]  /*0560*/  LOP3.LUT R18, R5, R28, RZ, 0x3c, !PT ;  /* 0x0000001c05127212 */ /* 0x000fe200078e3cff */
[----:B------:R-:W-:-:S03]  /*0570*/  IMAD.IADD R30, R3, 0x1, R16 ;  /* 0x00000001031e7824 */ /* 0x000fc600078e0210 */
[----:B------:R-:W-:Y:S02]  /*0580*/  SHF.L.W.U32.HI R32, R18, 0xc, R18 ;  /* 0x0000000c12207819 */ /* 0x000fe40000010e12 */
[----:B------:R-:W-:-:S03]  /*0590*/  LOP3.LUT R18, R6, R19, RZ, 0x3c, !PT ;  /* 0x0000001306127212 */ /* 0x000fc600078e3cff */
[----:B------:R-:W-:Y:S01]  /*05a0*/  IMAD.IADD R13, R14, 0x1, R32 ;  /* 0x000000010e0d7824 */ /* 0x000fe200078e0220 */
[----:B------:R-:W-:Y:S02]  /*05b0*/  LOP3.LUT R14, R7, R30, RZ, 0x3c, !PT ;  /* 0x0000001e070e7212 */ /* 0x000fe400078e3cff */
[----:B------:R-:W-:Y:S02]  /*05c0*/  SHF.L.W.U32.HI R29, R18, 0xc, R18 ;  /* 0x0000000c121d7819 */ /* 0x000fe40000010e12 */
[----:B------:R-:W-:Y:S02]  /*05d0*/  LOP3.LUT R27, R27, R13, RZ, 0x3c, !PT ;  /* 0x0000000d1b1b7212 */ /* 0x000fe400078e3cff */
[----:B------:R-:W-:Y:S01]  /*05e0*/  SHF.L.W.U32.HI R31, R14, 0xc, R14 ;  /* 0x0000000c0e1f7819 */ /* 0x000fe20000010e0e */
[----:B------:R-:W-:Y:S01]  /*05f0*/  IMAD.IADD R34, R15, 0x1, R29 ;  /* 0x000000010f227824 */ /* 0x000fe200078e021d */
[----:B------:R-:W-:-:S03]  /*0600*/  SHF.L.W.U32.HI R14, R27, 0x8, R27 ;  /* 0x000000081b0e7819 */ /* 0x000fc60000010e1b */
[----:B------:R-:W-:Y:S01]  /*0610*/  IMAD.IADD R38, R12, 0x1, R31 ;  /* 0x000000010c267824 */ /* 0x000fe200078e021f */
[----:B------:R-:W-:Y:S01]  /*0620*/  LOP3.LUT R17, R17, R34, RZ, 0x3c, !PT ;  /* 0x0000002211117212 */ /* 0x000fe200078e3cff */
[----:B------:R-:W-:Y:S02]  /*0630*/  IMAD.IADD R15, R28, 0x1, R14 ;  /* 0x000000011c0f7824 */ /* 0x000fe400078e020e */
[----:B------:R-:W-:Y:S01]  /*0640*/  IMAD.MOV.U32 R28, RZ, RZ, 0x2f6 ;  /* 0x000002f6ff1c7424 */ /* 0x000fe200078e00ff */
[----:B------:R-:W-:Y:S02]  /*0650*/  LOP3.LUT R18, R16, R38, RZ, 0x3c, !PT ;  /* 0x0000002610127212 */ /* 0x000fe400078e3cff */
[----:B------:R-:W-:Y:S01]  /*0660*/  SHF.L.W.U32.HI R16, R17, 0x8, R17 ;  /* 0x0000000811107819 */ /* 0x000fe20000010e11 */
[----:B------:R-:W-:Y:S01]  /*0670*/  VIADD R17, R8, 0x61707865 ;  /* 0x6170786508117836 */ /* 0x000fe20000000000 */
[----:B------:R-:W-:Y:S02]  /*0680*/  LOP3.LUT R27, R32, R15, RZ, 0x3c, !PT ;  /* 0x0000000f201b7212 */ /* 0x000fe400078e3cff */
[----:B------:R-:W-:Y:S01]  /*0690*/  SHF.L.W.U32.HI R32, R18, 0x8, R18 ;  /* 0x0000000812207819 */ /* 0x000fe20000010e12 */
[----:B------:R-:W-:Y:S01]  /*06a0*/  IMAD.IADD R18, R19, 0x1, R16 ;  /* 0x0000000113127824 */ /* 0x000fe200078e0210 */
[----:B------:R-:W-:-:S03]  /*06b0*/  SHF.L.W.U32.HI R19, R27, 0x7, R27 ;  /* 0x000000071b137819 */ /* 0x000fc60000010e1b */
[----:B------:R-:W-:Y:S01]  /*06c0*/  IMAD.IADD R27, R30, 0x1, R32 ;  /* 0x000000011e1b7824 */ /* 0x000fe200078e0220 */
[----:B------:R-:W-:Y:S01]  /*06d0*/  LOP3.LUT R35, R29, R18, RZ, 0x3c, !PT ;  /* 0x000000121d237212 */ /* 0x000fe200078e3cff */
[----:B------:R-:W-:Y:S01]  /*06e0*/  IMAD.IADD R29, R34, 0x1, R19 ;  /* 0x00000001221d7824 */ /* 0x000fe200078e0213 */
[----:B0-----:R-:W-:Y:S02]  /*06f0*/  IADD3 R34, P0, PT, R25, UR6, RZ ;  /* 0x0000000619227c10 */ /* 0x001fe4000ff1e0ff */
[----:B------:R-:W-:Y:S02]  /*0700*/  SHF.L.W.U32.HI R35, R35, 0x7, R35 ;  /* 0x0000000723237819 */ /* 0x000fe40000010e23 */
[----:B------:R-:W-:Y:S01]  /*0710*/  LOP3.LUT R31, R31, R27, RZ, 0x3c, !PT ;  /* 0x0000001b1f1f7212 */ /* 0x000fe200078e3cff */
[----:B------:R-:W-:Y:S01]  /*0720*/  IMAD.X R37, RZ, RZ, RZ, P0 ;  /* 0x000000ffff257224 */ /* 0x000fe200000e06ff */
[----:B------:R-:W-:Y:S01]  /*0730*/  LOP3.LUT R32, R32, R29, RZ, 0x3c, !PT ;  /* 0x0000001d20207212 */ /* 0x000fe200078e3cff */
[----:B------:R-:W-:Y:S01]  /*0740*/  IMAD.IADD R38, R38, 0x1, R35 ;  /* 0x0000000126267824 */ /* 0x000fe200078e0223 */
[----:B------:R-:W-:-:S02]  /*0750*/  SHF.L.W.U32.HI R36, R31, 0x7, R31 ;  /* 0x000000071f247819 */ /* 0x000fc40000010e1f */
[----:B------:R-:W-:-:S07]  /*0760*/  SHF.L.W.U32.HI R39, R32, 0x10, R32 ;  /* 0x0000001020277819 */ /* 0x000fce0000010e20 */
.L_x_33:
[C---:B------:R-:W-:Y:S01]  /*0770*/  IMAD.HI.U32 R31, R28.reuse, 0x24924925, RZ ;  /* 0x249249251c1f7827 */ /* 0x040fe200078e00ff */
[----:B------:R-:W0:Y:S01]  /*0780*/  LDC R41, c[0x0][0x388] ;  /* 0x0000e200ff297b82 */ /* 0x000e220000000800 */
[C---:B------:R-:W-:Y:S02]  /*0790*/  ISETP.NE.AND P1, PT, R28.reuse, 0x2f6, PT ;  /* 0x000002f61c00780c */ /* 0x040fe40003f25270 */
[----:B------:R-:W-:-:S05]  /*07a0*/  IMAD.IADD R30, R28, 0x1, -R31 ;  /* 0x000000011c1e7824 */ /* 0x000fca00078e0a1f */
[----:B------:R-:W-:Y:S01]  /*07b0*/  LEA.HI R30, R30, R31, RZ, 0x1f ;  /* 0x0000001f1e1e7211 */ /* 0x000fe200078ff8ff */
[----:B------:R-:W1:Y:S03]  /*07c0*/  LDC R43, c[0x0][0x38c] ;  /* 0x0000e300ff2b7b82 */ /* 0x000e660000000800 */
[----:B------:R-:W-:-:S05]  /*07d0*/  SHF.R.U32.HI R48, RZ, 0x2, R30 ;  /* 0x00000002ff307819 */ /* 0x000fca000001161e */
[----:B------:R-:W-:-:S05]  /*07e0*/  IMAD R40, R48, -0x7, R28 ;  /* 0xfffffff930287824 */ /* 0x000fca00078e021c */
[----:B------:R-:W-:-:S13]  /*07f0*/  ISETP.NE.AND P0, PT, R40, 0x6, PT ;  /* 0x000000062800780c */ /* 0x000fda0003f05270 */
[----:B------:R-:W-:Y:S05]  /*0800*/  @P0 BRA P1, `(.L_x_5) ;  /* 0x0000002000a00947 */ /* 0x000fea0000800000 */
[----:B------:R-:W-:Y:S01]  /*0810*/  LOP3.LUT R30, R48, R17, RZ, 0x3c, !PT ;  /* 0x00000011301e7212 */ /* 0x000fe200078e3cff */
[----:B------:R-:W-:Y:S03]  /*0820*/  BSSY.RECONVERGENT B1, `(.L_x_6) ;  /* 0x0000177000017945 */ /* 0x000fe60003800200 */
[----:B------:R-:W-:-:S05]  /*0830*/  SHF.L.W.U32.HI R31, R30, 0x10, R30 ;  /* 0x000000101e1f7819 */ /* 0x000fca0000010e1e */
[----:B------:R-:W-:-:S05]  /*0840*/  IMAD.IADD R33, R4, 0x1, R31 ;  /* 0x0000000104217824 */ /* 0x000fca00078e021f */
[----:B------:R-:W-:-:S04]  /*0850*/  LOP3.LUT R30, R8, R33, RZ, 0x3c, !PT ;  /* 0x00000021081e7212 */ /* 0x000fc800078e3cff */
[----:B------:R-:W-:-:S05]  /*0860*/  SHF.L.W.U32.HI R30, R30, 0xc, R30 ;  /* 0x0000000c1e1e7819 */ /* 0x000fca0000010e1e */
[----:B------:R-:W-:-:S05]  /*0870*/  IMAD.IADD R32, R17, 0x1, R30 ;  /* 0x0000000111207824 */ /* 0x000fca00078e021e */
[----:B------:R-:W-:Y:S01]  /*0880*/  LOP3.LUT R31, R31, R32, RZ, 0x3c, !PT ;  /* 0x000000201f1f7212 */ /* 0x000fe200078e3cff */
[----:B------:R-:W-:-:S03]  /*0890*/  IMAD.IADD R32, R36, 0x1, R32 ;  /* 0x0000000124207824 */ /* 0x000fc600078e0220 */
[----:B------:R-:W-:Y:S02]  /*08a0*/  SHF.L.W.U32.HI R31, R31, 0x8, R31 ;  /* 0x000000081f1f7819 */ /* 0x000fe40000010e1f */
[----:B------:R-:W-:-:S03]  /*08b0*/  LOP3.LUT R42, R14, R32, RZ, 0x3c, !PT ;  /* 0x000000200e2a7212 */ /* 0x000fc600078e3cff */
[----:B------:R-:W-:Y:S01]  /*08c0*/  IMAD.IADD R54, R33, 0x1, R31 ;  /* 0x0000000121367824 */ /* 0x000fe200078e021f */
[----:B------:R-:W-:Y:S02]  /*08d0*/  LOP3.LUT R31, R31, R38, RZ, 0x3c, !PT ;  /* 0x000000261f1f7212 */ /* 0x000fe400078e3cff */
[----:B------:R-:W-:Y:S02]  /*08e0*/  SHF.L.W.U32.HI R44, R42, 0x10, R42 ;  /* 0x000000102a2c7819 */ /* 0x000fe40000010e2a */
[----:B------:R-:W-:Y:S01]  /*08f0*/  LOP3.LUT R30, R30, R54, RZ, 0x3c, !PT ;  /* 0x000000361e1e7212 */ /* 0x000fe200078e3cff */
[----:B------:R-:W-:Y:S01]  /*0900*/  IMAD.IADD R54, R39, 0x1, R54 ;  /* 0x0000000127367824 */ /* 0x000fe200078e0236 */
[----:B------:R-:W-:Y:S01]  /*0910*/  SHF.L.W.U32.HI R47, R31, 0x10, R31 ;  /* 0x000000101f2f7819 */ /* 0x000fe20000010e1f */
[----:B------:R-:W-:Y:S01]  /*0920*/  IMAD.IADD R42, R18, 0x1, R44 ;  /* 0x00000001122a7824 */ /* 0x000fe200078e022c */
[----:B------:R-:W-:-:S03]  /*0930*/  SHF.L.W.U32.HI R31, R30, 0x7, R30 ;  /* 0x000000071e1f7819 */ /* 0x000fc60000010e1e */
[----:B------:R-:W-:Y:S01]  /*0940*/  IMAD.IADD R46, R15, 0x1, R47 ;  /* 0x000000010f2e7824 */ /* 0x000fe200078e022f */
[----:B------:R-:W-:Y:S01]  /*0950*/  LOP3.LUT R45, R36, R42, RZ, 0x3c, !PT ;  /* 0x0000002a242d7212 */ /* 0x000fe200078e3cff */
[----:B------:R-:W-:-:S03]  /*0960*/  IMAD.IADD R51, R13, 0x1, R31 ;  /* 0x000000010d337824 */ /* 0x000fc600078e021f */
        /* <DEDUP_REMOVED lines=14> */
[----:B------:R-:W-:Y:S02]  /*0a50*/  LOP3.LUT R44, R19, R54, RZ, 0x3c, !PT ;  /* 0x00000036132c7212 */ /* 0x000fe400078e3cff */
[----:B------:R-:W-:Y:S01]  /*0a60*/  SHF.L.W.U32.HI R31, R31, 0xc, R31 ;  /* 0x0000000c1f1f7819 */ /* 0x000fe20000010e1f */
[----:B------:R-:W-:Y:S01]  /*0a70*/  IMAD.IADD R46, R46, 0x1, R56 ;  /* 0x000000012e2e7824 */ /* 0x000fe200078e0238 */
[----:B------:R-:W-:-:S02]  /*0a80*/  SHF.L.W.U32.HI R44, R44, 0xc, R44 ;  /* 0x0000000c2c2c7819 */ /* 0x000fc40000010e2c */
[----:B------:R-:W-:Y:S01]  /*0a90*/  LOP3.LUT R45, R45, R42, RZ, 0x3c, !PT ;  /* 0x0000002a2d2d7212 */ /* 0x000fe200078e3cff */
[----:B------:R-:W-:Y:S01]  /*0aa0*/  IMAD.IADD R51, R51, 0x1, R31 ;  /* 0x0000000133337824 */ /* 0x000fe200078e021f */
[----:B------:R-:W-:Y:S01]  /*0ab0*/  LOP3.LUT R33, R33, R46, RZ, 0x3c, !PT ;  /* 0x0000002e21217212 */ /* 0x000fe200078e3cff */
[----:B------:R-:W-:Y:S01]  /*0ac0*/  IMAD.IADD R52, R29, 0x1, R44 ;  /* 0x000000011d347824 */ /* 0x000fe200078e022c */
[----:B------:R-:W-:Y:S02]  /*0ad0*/  SHF.L.W.U32.HI R49, R45, 0x7, R45 ;  /* 0x000000072d317819 */ /* 0x000fe40000010e2d */
[----:B------:R-:W-:Y:S02]  /*0ae0*/  LOP3.LUT R45, R32, R51, RZ, 0x3c, !PT ;  /* 0x00000033202d7212 */ /* 0x000fe400078e3cff */
[----:B------:R-:W-:Y:S01]  /*0af0*/  SHF.L.W.U32.HI R32, R33, 0x7, R33 ;  /* 0x0000000721207819 */ /* 0x000fe20000010e21 */
[----:B------:R-:W-:Y:S01]  /*0b00*/  IMAD.IADD R50, R49, 0x1, R50 ;  /* 0x0000000131327824 */ /* 0x000fe200078e0232 */
[----:B------:R-:W-:-:S02]  /*0b10*/  LOP3.LUT R33, R39, R52, RZ, 0x3c, !PT ;  /* 0x0000003427217212 */ /* 0x000fc400078e3cff */
[----:B------:R-:W-:Y:S01]  /*0b20*/  SHF.L.W.U32.HI R45, R45, 0x8, R45 ;  /* 0x000000082d2d7819 */ /* 0x000fe20000010e2d */
[----:B------:R-:W-:Y:S01]  /*0b30*/  IMAD.IADD R52, R32, 0x1, R52 ;  /* 0x0000000120347824 */ /* 0x000fe200078e0234 */
[----:B------:R-:W-:-:S03]  /*0b40*/  SHF.L.W.U32.HI R33, R33, 0x8, R33 ;  /* 0x0000000821217819 */ /* 0x000fc60000010e21 */
[----:B------:R-:W-:Y:S01]  /*0b50*/  IMAD.IADD R58, R30, 0x1, R45 ;  /* 0x000000011e3a7824 */ /* 0x000fe200078e022d */
[----:B------:R-:W-:Y:S01]  /*0b60*/  LOP3.LUT R53, R45, R52, RZ, 0x3c, !PT ;  /* 0x000000342d357212 */ /* 0x000fe200078e3cff */
[----:B------:R-:W-:Y:S01]  /*0b70*/  IMAD.IADD R54, R54, 0x1, R33 ;  /* 0x0000000136367824 */ /* 0x000fe200078e0221 */
[----:B------:R-:W-:Y:S02]  /*0b80*/  LOP3.LUT R45, R33, R50, RZ, 0x3c, !PT ;  /* 0x00000032212d7212 */ /* 0x000fe400078e3cff */
[----:B------:R-:W-:Y:S02]  /*0b90*/  LOP3.LUT R30, R31, R58, RZ, 0x3c, !PT ;  /* 0x0000003a1f1e7212 */ /* 0x000fe400078e3cff */
[----:B------:R-:W-:Y:S02]  /*0ba0*/  SHF.L.W.U32.HI R33, R53, 0x10, R53 ;  /* 0x0000001035217819 */ /* 0x000fe40000010e35 */
[----:B------:R-:W-:Y:S02]  /*0bb0*/  LOP3.LUT R44, R44, R54, RZ, 0x3c, !PT ;  /* 0x000000362c2c7212 */ /* 0x000fe400078e3cff */
[----:B------:R-:W-:Y:S01]  /*0bc0*/  SHF.L.W.U32.HI R45, R45, 0x10, R45 ;  /* 0x000000102d2d7819 */ /* 0x000fe20000010e2d */
[----:B------:R-:W-:Y:S01]  /*0bd0*/  IMAD.IADD R31, R42, 0x1, R33 ;  /* 0x000000012a1f7824 */ /* 0x000fe200078e0221 */
[----:B------:R-:W-:-:S02]  /*0be0*/  SHF.L.W.U32.HI R30, R30, 0x7, R30 ;  /* 0x000000071e1e7819 */ /* 0x000fc40000010e1e */
[----:B------:R-:W-:Y:S01]  /*0bf0*/  SHF.L.W.U32.HI R42, R44, 0x7, R44 ;  /* 0x000000072c2a7819 */ /* 0x000fe20000010e2c */
[----:B------:R-:W-:Y:S01]  /*0c00*/  IMAD.IADD R44, R58, 0x1, R45 ;  /* 0x000000013a2c7824 */ /* 0x000fe200078e022d */
[----:B------:R-:W-:Y:S01]  /*0c10*/  LOP3.LUT R57, R32, R31, RZ, 0x3c, !PT ;  /* 0x0000001f20397212 */ /* 0x000fe200078e3cff */
[----:B------:R-:W-:Y:S02]  /*0c20*/  IMAD.IADD R55, R55, 0x1, R30 ;  /* 0x0000000137377824 */ /* 0x000fe400078e021e */
[----:B------:R-:W-:Y:S01]  /*0c30*/  IMAD.IADD R32, R42, 0x1, R51 ;  /* 0x000000012a207824 */ /* 0x000fe200078e0233 */
[----:B------:R-:W-:Y:S02]  /*0c40*/  LOP3.LUT R49, R49, R44, RZ, 0x3c, !PT ;  /* 0x0000002c31317212 */ /* 0x000fe400078e3cff */
[----:B------:R-:W-:Y:S02]  /*0c50*/  LOP3.LUT R53, R56, R55, RZ, 0x3c, !PT ;  /* 0x0000003738357212 */ /* 0x000fe400078e3cff */
[----:B------:R-:W-:-:S02]  /*0c60*/  SHF.L.W.U32.HI R57, R57, 0xc, R57 ;  /* 0x0000000c39397819 */ /* 0x000fc40000010e39 */
[----:B------:R-:W-:Y:S02]  /*0c70*/  LOP3.LUT R47, R47, R32, RZ, 0x3c, !PT ;  /* 0x000000202f2f7212 */ /* 0x000fe400078e3cff */
[----:B------:R-:W-:Y:S01]  /*0c80*/  SHF.L.W.U32.HI R49, R49, 0xc, R49 ;  /* 0x0000000c31317819 */ /* 0x000fe20000010e31 */
[----:B------:R-:W-:Y:S01]  /*0c90*/  IMAD.IADD R52, R52, 0x1, R57 ;  /* 0x0000000134347824 */ /* 0x000fe200078e0239 */
[----:B------:R-:W-:Y:S02]  /*0ca0*/  SHF.L.W.U32.HI R53, R53, 0x10, R53 ;  /* 0x0000001035357819 */ /* 0x000fe40000010e35 */
[----:B------:R-:W-:Y:S01]  /*0cb0*/  SHF.L.W.U32.HI R47, R47, 0x10, R47 ;  /* 0x000000102f2f7819 */ /* 0x000fe20000010e2f */
[----:B------:R-:W-:Y:S02]  /*0cc0*/  IMAD.IADD R50, R50, 0x1, R49 ;  /* 0x0000000132327824 */ /* 0x000fe400078e0231 */
[----:B------:R-:W-:Y:S01]  /*0cd0*/  IMAD.IADD R51, R54, 0x1, R53 ;  /* 0x0000000136337824 */ /* 0x000fe200078e0235 */
[----:B------:R-:W-:Y:S01]  /*0ce0*/  LOP3.LUT R54, R33, R52, RZ, 0x3c, !PT ;  /* 0x0000003421367212 */ /* 0x000fe200078e3cff */
[----:B------:R-:W-:Y:S01]  /*0cf0*/  IMAD.IADD R33, R46, 0x1, R47 ;  /* 0x000000012e217824 */ /* 0x000fe200078e022f */
[----:B------:R-:W-:-:S02]  /*0d00*/  LOP3.LUT R45, R45, R50, RZ, 0x3c, !PT ;  /* 0x000000322d2d7212 */ /* 0x000fc400078e3cff */
[----:B------:R-:W-:Y:S02]  /*0d10*/  LOP3.LUT R46, R30, R51, RZ, 0x3c, !PT ;  /* 0x000000331e2e7212 */ /* 0x000fe400078e3cff */
[----:B------:R-:W-:Y:S02]  /*0d20*/  SHF.L.W.U32.HI R30, R54, 0x8, R54 ;  /* 0x00000008361e7819 */ /* 0x000fe40000010e36 */
[----:B------:R-:W-:Y:S02]  /*0d30*/  LOP3.LUT R54, R42, R33, RZ, 0x3c, !PT ;  /* 0x000000212a367212 */ /* 0x000fe400078e3cff */
[----:B------:R-:W-:Y:S01]  /*0d40*/  SHF.L.W.U32.HI R45, R45, 0x8, R45 ;  /* 0x000000082d2d7819 */ /* 0x000fe20000010e2d */
[----:B------:R-:W-:Y:S01]  /*0d50*/  IMAD.IADD R42, R31, 0x1, R30 ;  /* 0x000000011f2a7824 */ /* 0x000fe200078e021e */
[----:B------:R-:W-:Y:S02]  /*0d60*/  SHF.L.W.U32.HI R46, R46, 0xc, R46 ;  /* 0x0000000c2e2e7819 */ /* 0x000fe40000010e2e */
[----:B------:R-:W-:Y:S01]  /*0d70*/  SHF.L.W.U32.HI R31, R54, 0xc, R54 ;  /* 0x0000000c361f7819 */ /* 0x000fe20000010e36 */
[----:B------:R-:W-:Y:S01]  /*0d80*/  IMAD.IADD R44, R44, 0x1, R45 ;  /* 0x000000012c2c7824 */ /* 0x000fe200078e022d */
[----:B------:R-:W-:Y:S01]  /*0d90*/  LOP3.LUT R57, R57, R42, RZ, 0x3c, !PT ;  /* 0x0000002a39397212 */ /* 0x000fe200078e3cff */
[----:B------:R-:W-:-:S02]  /*0da0*/  IMAD.IADD R54, R55, 0x1, R46 ;  /* 0x0000000137367824 */ /* 0x000fc400078e022e */
        /* <DEDUP_REMOVED lines=21> */
[----:B------:R-:W-:Y:S01]  /*0f00*/  IMAD.IADD R42, R42, 0x1, R31 ;  /* 0x000000012a2a7824 */ /* 0x000fe200078e021f */
[----:B------:R-:W-:Y:S01]  /*0f10*/  LOP3.LUT R54, R61, R60, RZ, 0x3c, !PT ;  /* 0x0000003c3d367212 */ /* 0x000fe200078e3cff */
[----:B------:R-:W-:Y:S02]  /*0f20*/  IMAD.IADD R47, R49, 0x1, R32 ;  /* 0x00000001312f7824 */ /* 0x000fe400078e0220 */
        /* <DEDUP_REMOVED lines=21> */
[----:B------:R-:W-:Y:S02]  /*1080*/  IMAD.IADD R49, R42, 0x1, R33 ;  /* 0x000000012a317824 */ /* 0x000fe400078e0221 */
[----:B------:R-:W-:Y:S01]  /*1090*/  IMAD.IADD R42, R47, 0x1, R30 ;  /* 0x000000012f2a7824 */ /* 0x000fe200078e021e */
[----:B------:R-:W-:Y:S01]  /*10a0*/  LOP3.LUT R47, R54, R55, RZ, 0x3c, !PT ;  /* 0x00000037362f7212 */ /* 0x000fe200078e3cff */
        /* <DEDUP_REMOVED lines=17> */
[----:B------:R-:W-:Y:S02]  /*11c0*/  SHF.L.W.U32.HI R52, R52, 0x10, R52 ;  /* 0x0000001034347819 */ /* 0x000fe40000010e34 */
[----:B------:R-:W-:Y:S01]  /*11d0*/  SHF.L.W.U32.HI R53, R30, 0x7, R30 ;  /* 0x000000071e357819 */ /* 0x000fe20000010e1e */
[----:B------:R-:W-:Y:S01]  /*11e0*/  IMAD.IADD R30, R49, 0x1, R54 ;  /* 0x00000001311e7824 */ /* 0x000fe200078e0236 */
[----:B------:R-:W-:Y:S01]  /*11f0*/  SHF.L.W.U32.HI R51, R51, 0x7, R51 ;  /* 0x0000000733337819 */ /* 0x000fe20000010e33 */
[----:B------:R-:W-:-:S02]  /*1200*/  IMAD.IADD R44, R57, 0x1, R52 ;  /* 0x00000001392c7824 */ /* 0x000fc400078e0234 */
[----:B------:R-:W-:Y:S01]  /*1210*/  IMAD.IADD R46, R46, 0x1, R53 ;  /* 0x000000012e2e7824 */ /* 0x000fe200078e0235 */
[----:B------:R-:W-:Y:S01]  /*1220*/  LOP3.LUT R49, R47, R30, RZ, 0x3c, !PT ;  /* 0x0000001e2f317212 */ /* 0x000fe200078e3cff */
[----:B------:R-:W-:Y:S01]  /*1230*/  IMAD.IADD R42, R51, 0x1, R42 ;  /* 0x00000001332a7824 */ /* 0x000fe200078e022a */
[----:B------:R-:W-:Y:S02]  /*1240*/  LOP3.LUT R45, R45, R44, RZ, 0x3c, !PT ;  /* 0x0000002c2d2d7212 */ /* 0x000fe400078e3cff */
[----:B------:R-:W-:Y:S02]  /*1250*/  LOP3.LUT R47, R31, R46, RZ, 0x3c, !PT ;  /* 0x0000002e1f2f7212 */ /* 0x000fe400078e3cff */
[----:B------:R-:W-:Y:S02]  /*1260*/  SHF.L.W.U32.HI R31, R49, 0xc, R49 ;  /* 0x0000000c311f7819 */ /* 0x000fe40000010e31 */
[----:B------:R-:W-:Y:S02]  /*1270*/  LOP3.LUT R49, R33, R42, RZ, 0x3c, !PT ;  /* 0x0000002a21317212 */ /* 0x000fe400078e3cff */
[----:B------:R-:W-:-:S02]  /*1280*/  SHF.L.W.U32.HI R45, R45, 0xc, R45 ;  /* 0x0000000c2d2d7819 */ /* 0x000fc40000010e2d */
[----:B------:R-:W-:Y:S01]  /*1290*/  SHF.L.W.U32.HI R33, R47, 0x10, R47 ;  /* 0x000000102f217819 */ /* 0x000fe20000010e2f */
[----:B------:R-:W-:Y:S01]  /*12a0*/  IMAD.IADD R47, R32, 0x1, R31 ;  /* 0x00000001202f7824 */ /* 0x000fe200078e021f */
[----:B------:R-:W-:Y:S01]  /*12b0*/  SHF.L.W.U32.HI R32, R49, 0x10, R49 ;  /* 0x0000001031207819 */ /* 0x000fe20000010e31 */
[----:B------:R-:W-:Y:S02]  /*12c0*/  IMAD.IADD R49, R56, 0x1, R45 ;  /* 0x0000000138317824 */ /* 0x000fe400078e022d */
[----:B------:R-:W-:Y:S01]  /*12d0*/  IMAD.IADD R50, R50, 0x1, R33 ;  /* 0x0000000132327824 */ /* 0x000fe200078e0221 */
[----:B------:R-:W-:Y:S01]  /*12e0*/  LOP3.LUT R56, R54, R47, RZ, 0x3c, !PT ;  /* 0x0000002f36387212 */ /* 0x000fe200078e3cff */
[----:B------:R-:W-:Y:S01]  /*12f0*/  IMAD.IADD R54, R55, 0x1, R32 ;  /* 0x0000000137367824 */ /* 0x000fe200078e0220 */
[----:B------:R-:W-:Y:S02]  /*1300*/  LOP3.LUT R55, R52, R49, RZ, 0x3c, !PT ;  /* 0x0000003134377212 */ /* 0x000fe400078e3cff */
[----:B------:R-:W-:-:S02]  /*1310*/  LOP3.LUT R52, R53, R50, RZ, 0x3c, !PT ;  /* 0x0000003235347212 */ /* 0x000fc400078e3cff */
        /* <DEDUP_REMOVED lines=119> */
[----:B------:R-:W-:Y:S02]  /*1a90*/  SHF.L.W.U32.HI R44, R50, 0x10, R50 ;  /* 0x00000010322c7819 */ /* 0x000fe40000010e32 */
[----:B------:R-:W-:Y:S02]  /*1aa0*/  SHF.L.W.U32.HI R51, R51, 0x10, R51 ;  /* 0x0000001033337819 */ /* 0x000fe40000010e33 */
[----:B------:R-:W-:Y:S01]  /*1ab0*/  LOP3.LUT R46, R46, R53, RZ, 0x3c, !PT ;  /* 0x000000352e2e7212 */ /* 0x000fe200078e3cff */
[----:B------:R-:W-:Y:S01]  /*1ac0*/  IMAD.IADD R42, R53, 0x1, R44 ;  /* 0x00000001352a7824 */ /* 0x000fe200078e022c */
[----:B------:R-:W-:Y:S01]  /*1ad0*/  LOP3.LUT R32, R32, R47, RZ, 0x3c, !PT ;  /* 0x0000002f20207212 */ /* 0x000fe200078e3cff */
[----:B------:R-:W-:Y:S01]  /*1ae0*/  IMAD.IADD R53, R52, 0x1, R51 ;  /* 0x0000000134357824 */ /* 0x000fe200078e0233 */
[----:B------:R-:W-:-:S02]  /*1af0*/  SHF.L.W.U32.HI R46, R46, 0x7, R46 ;  /* 0x000000072e2e7819 */ /* 0x000fc40000010e2e */
[----:B------:R-:W-:Y:S02]  /*1b00*/  LOP3.LUT R50, R49, R42, RZ, 0x3c, !PT ;  /* 0x0000002a31327212 */ /* 0x000fe400078e3cff */
[----:B------:R-:W-:Y:S02]  /*1b10*/  LOP3.LUT R49, R30, R53, RZ, 0x3c, !PT ;  /* 0x000000351e317212 */ /* 0x000fe400078e3cff */
[----:B------:R-:W-:Y:S02]  /*1b20*/  SHF.L.W.U32.HI R30, R50, 0xc, R50 ;  /* 0x0000000c321e7819 */ /* 0x000fe40000010e32 */
[----:B------:R-:W-:Y:S02]  /*1b30*/  SHF.L.W.U32.HI R49, R49, 0xc, R49 ;  /* 0x0000000c31317819 */ /* 0x000fe40000010e31 */
[----:B------:R-:W-:Y:S01]  /*1b40*/  SHF.L.W.U32.HI R52, R32, 0x7, R32 ;  /* 0x0000000720347819 */ /* 0x000fe20000010e20 */
[----:B------:R-:W-:Y:S02]  /*1b50*/  IMAD.IADD R57, R57, 0x1, R30 ;  /* 0x0000000139397824 */ /* 0x000fe400078e021e */
[----:B------:R-:W-:-:S02]  /*1b60*/  IMAD.IADD R58, R58, 0x1, R49 ;  /* 0x000000013a3a7824 */ /* 0x000fc400078e0231 */
[----:B------:R-:W-:Y:S01]  /*1b70*/  IMAD.IADD R32, R52, 0x1, R31 ;  /* 0x0000000134207824 */ /* 0x000fe200078e021f */
[----:B------:R-:W-:Y:S01]  /*1b80*/  LOP3.LUT R44, R44, R57, RZ, 0x3c, !PT ;  /* 0x000000392c2c7212 */ /* 0x000fe200078e3cff */
[----:B------:R-:W-:Y:S01]  /*1b90*/  VIADD R57, R57, 0x3320646e ;  /* 0x3320646e39397836 */ /* 0x000fe20000000000 */
[----:B------:R-:W-:Y:S01]  /*1ba0*/  LOP3.LUT R50, R51, R58, RZ, 0x3c, !PT ;  /* 0x0000003a33327212 */ /* 0x000fe200078e3cff */
[----:B------:R-:W-:Y:S01]  /*1bb0*/  VIADD R58, R58, 0x61707865 ;  /* 0x617078653a3a7836 */ /* 0x000fe20000000000 */
[----:B------:R-:W-:Y:S01]  /*1bc0*/  SHF.L.W.U32.HI R59, R44, 0x8, R44 ;  /* 0x000000082c3b7819 */ /* 0x000fe20000010e2c */
[----:B------:R-:W-:Y:S01]  /*1bd0*/  IMAD.IADD R44, R55, 0x1, R46 ;  /* 0x00000001372c7824 */ /* 0x000fe200078e022e */
[----:B------:R-:W-:Y:S02]  /*1be0*/  LOP3.LUT R33, R33, R32, RZ, 0x3c, !PT ;  /* 0x0000002021217212 */ /* 0x000fe400078e3cff */
[----:B------:R-:W-:Y:S01]  /*1bf0*/  LEA.HI R50, R50, R53, R50, 0x8 ;  /* 0x0000003532327211 */ /* 0x000fe200078f4032 */
[--C-:B------:R-:W-:Y:S01]  /*1c00*/  IMAD.IADD R51, R42, 0x1, R59.reuse ;  /* 0x000000012a337824 */ /* 0x100fe200078e023b */
[----:B------:R-:W-:Y:S01]  /*1c10*/  LOP3.LUT R45, R45, R44, RZ, 0x3c, !PT ;  /* 0x0000002c2d2d7212 */ /* 0x000fe200078e3cff */
[----:B------:R-:W-:-:S03]  /*1c20*/  IMAD.IADD R42, R48, 0x1, R59 ;  /* 0x00000001302a7824 */ /* 0x000fc600078e023b */
[----:B------:R-:W-:Y:S02]  /*1c30*/  SHF.L.W.U32.HI R48, R45, 0x10, R45 ;  /* 0x000000102d307819 */ /* 0x000fe40000010e2d */
[----:B------:R-:W-:-:S03]  /*1c40*/  SHF.L.W.U32.HI R45, R33, 0x10, R33 ;  /* 0x00000010212d7819 */ /* 0x000fc60000010e21 */
[----:B------:R-:W-:Y:S02]  /*1c50*/  IMAD.IADD R47, R47, 0x1, R48 ;  /* 0x000000012f2f7824 */ /* 0x000fe400078e0230 */
[----:B------:R-:W-:-:S03]  /*1c60*/  IMAD.IADD R53, R54, 0x1, R45 ;  /* 0x0000000136357824 */ /* 0x000fc600078e022d */
[----:B------:R-:W-:Y:S02]  /*1c70*/  LOP3.LUT R33, R46, R47, RZ, 0x3c, !PT ;  /* 0x0000002f2e217212 */ /* 0x000fe400078e3cff */
[----:B------:R-:W-:Y:S02]  /*1c80*/  LOP3.LUT R31, R52, R53, RZ, 0x3c, !PT ;  /* 0x00000035341f7212 */ /* 0x000fe400078e3cff */
[----:B------:R-:W-:Y:S02]  /*1c90*/  SHF.L.W.U32.HI R33, R33, 0xc, R33 ;  /* 0x0000000c21217819 */ /* 0x000fe40000010e21 */
[----:B------:R-:W-:Y:S02]  /*1ca0*/  SHF.L.W.U32.HI R31, R31, 0xc, R31 ;  /* 0x0000000c1f1f7819 */ /* 0x000fe40000010e1f */
[----:B------:R-:W-:Y:S01]  /*1cb0*/  LOP3.LUT R46, R57, UR7, RZ, 0xfc, !PT ;  /* 0x00000007392e7c12 */ /* 0x000fe2000f8efcff */
[----:B------:R-:W-:Y:S02]  /*1cc0*/  IMAD.IADD R55, R44, 0x1, R33 ;  /* 0x000000012c377824 */ /* 0x000fe400078e0221 */
[----:B------:R-:W-:Y:S01]  /*1cd0*/  IMAD.IADD R32, R32, 0x1, R31 ;  /* 0x0000000120207824 */ /* 0x000fe200078e021f */
[----:B------:R-:W-:Y:S01]  /*1ce0*/  ISETP.NE.U32.AND P0, PT, R46, RZ, PT ;  /* 0x000000ff2e00720c */ /* 0x000fe20003f05070 */
[----:B------:R-:W-:Y:S01]  /*1cf0*/  IMAD.IADD R46, R2, 0x1, R50 ;  /* 0x00000001022e7824 */ /* 0x000fe200078e0232 */
[----:B------:R-:W-:-:S02]  /*1d00*/  LOP3.LUT R44, R48, R55, RZ, 0x3c, !PT ;  /* 0x00000037302c7212 */ /* 0x000fc400078e3cff */
[----:B------:R-:W-:Y:S01]  /*1d10*/  LOP3.LUT R54, R45, R32, RZ, 0x3c, !PT ;  /* 0x000000202d367212 */ /* 0x000fe200078e3cff */
[----:B------:R-:W-:Y:S01]  /*1d20*/  VIADD R45, R55, 0x79622d32 ;  /* 0x79622d32372d7836 */ /* 0x000fe20000000000 */
[----:B------:R-:W-:Y:S02]  /*1d30*/  SHF.L.W.U32.HI R44, R44, 0x8, R44 ;  /* 0x000000082c2c7819 */ /* 0x000fe40000010e2c */
[----:B------:R-:W-:Y:S02]  /*1d40*/  LEA.HI R54, R54, R53, R54, 0x8 ;  /* 0x0000003536367211 */ /* 0x000fe400078f4036 */
[----:B------:R-:W-:Y:S01]  /*1d50*/  LOP3.LUT R48, R49, R50, RZ, 0x3c, !PT ;  /* 0x0000003231307212 */ /* 0x000fe200078e3cff */
[----:B------:R-:W-:Y:S01]  /*1d60*/  IMAD.IADD R52, R47, 0x1, R44 ;  /* 0x000000012f347824 */ /* 0x000fe200078e022c */
[----:B------:R-:W-:Y:S01]  /*1d70*/  LOP3.LUT R31, R31, R54, RZ, 0x3c, !PT ;  /* 0x000000361f1f7212 */ /* 0x000fe200078e3cff */
[----:B------:R-:W-:Y:S01]  /*1d80*/  IMAD.IADD R53, R3, 0x1, R54 ;  /* 0x0000000103357824 */ /* 0x000fe200078e0236 */
[----:B------:R-:W-:Y:S01]  /*1d90*/  LEA.HI R47, R48, R7, R48, 0x7 ;  /* 0x00000007302f7211 */ /* 0x000fe200078f3830 */
[----:B------:R-:W-:Y:S01]  /*1da0*/  IMAD.IADD R48, R4, 0x1, R52 ;  /* 0x0000000104307824 */ /* 0x000fe200078e0234 */
[----:B------:R-:W-:-:S02]  /*1db0*/  LOP3.LUT R50, R33, R52, RZ, 0x3c, !PT ;  /* 0x0000003421327212 */ /* 0x000fc400078e3cff */
[----:B------:R-:W-:Y:S02]  /*1dc0*/  LOP3.LUT R33, R30, R51, RZ, 0x3c, !PT ;  /* 0x000000331e217212 */ /* 0x000fe400078e3cff */
[----:B------:R-:W-:Y:S01]  /*1dd0*/  LEA.HI R49, R50, R5, R50, 0x7 ;  /* 0x0000000532317211 */ /* 0x000fe200078f3832 */
[----:B------:R-:W-:Y:S01]  /*1de0*/  IMAD.IADD R50, R0, 0x1, R51 ;  /* 0x0000000100327824 */ /* 0x000fe200078e0233 */
[----:B------:R-:W-:Y:S01]  /*1df0*/  LEA.HI R52, R33, R6, R33, 0x7 ;  /* 0x0000000621347211 */ /* 0x000fe200078f3821 */
[----:B------:R-:W-:Y:S01]  /*1e00*/  VIADD R51, R32, 0x6b206574 ;  /* 0x6b20657420337836 */ /* 0x000fe20000000000 */
[----:B------:R-:W-:Y:S01]  /*1e10*/  LEA.HI R54, R31, R8, R31, 0x7 ;  /* 0x000000081f367211 */ /* 0x000fe200078f381f */
[----:B------:R-:W-:Y:S06]  /*1e20*/  @P0 BRA `(.L_x_7) ;  /* 0x0000000000500947 */ /* 0x000fec0003800000 */
[----:B------:R-:W2:Y:S01]  /*1e30*/  I2F.U32.RP R32, UR10 ;  /* 0x0000000a00207d06 */ /* 0x000ea20008209000 */
[----:B------:R-:W-:-:S07]  /*1e40*/  ISETP.NE.U32.AND P1, PT, RZ, UR10, PT ;  /* 0x0000000aff007c0c */ /* 0x000fce000bf25070 */
[----:B--2---:R-:W2:Y:S02]  /*1e50*/  MUFU.RCP R32, R32 ;  /* 0x0000002000207308 */ /* 0x004ea40000001000 */
[----:B--2---:R-:W-:-:S06]  /*1e60*/  VIADD R30, R32, 0xffffffe ;  /* 0x0ffffffe201e7836 */ /* 0x004fcc0000000000 */
[----:B------:R2:W3:Y:S02]  /*1e70*/  F2I.FTZ.U32.TRUNC.NTZ R31, R30 ;  /* 0x0000001e001f7305 */ /* 0x0004e4000021f000 */
[----:B--2---:R-:W-:Y:S02]  /*1e80*/  IMAD.MOV.U32 R30, RZ, RZ, RZ ;  /* 0x000000ffff1e7224 */ /* 0x004fe400078e00ff */
[----:B---3--:R-:W-:-:S04]  /*1e90*/  IMAD.MOV R33, RZ, RZ, -R31 ;  /* 0x000000ffff217224 */ /* 0x008fc800078e0a1f */
[----:B------:R-:W-:-:S04]  /*1ea0*/  IMAD R33, R33, UR10, RZ ;  /* 0x0000000a21217c24 */ /* 0x000fc8000f8e02ff */
[----:B------:R-:W-:-:S06]  /*1eb0*/  IMAD.HI.U32 R31, R31, R33, R30 ;  /* 0x000000211f1f7227 */ /* 0x000fcc00078e001e */
[----:B------:R-:W-:-:S04]  /*1ec0*/  IMAD.HI.U32 R31, R31, R58, RZ ;  /* 0x0000003a1f1f7227 */ /* 0x000fc800078e00ff */
[----:B------:R-:W-:-:S04]  /*1ed0*/  IMAD.MOV R31, RZ, RZ, -R31 ;  /* 0x000000ffff1f7224 */ /* 0x000fc800078e0a1f */
[----:B------:R-:W-:Y:S02]  /*1ee0*/  IMAD R58, R31, UR10, R58 ;  /* 0x0000000a1f3a7c24 */ /* 0x000fe4000f8e023a */
[----:B------:R-:W-:-:S03]  /*1ef0*/  IMAD.MOV.U32 R31, RZ, RZ, RZ ;  /* 0x000000ffff1f7224 */ /* 0x000fc600078e00ff */
[----:B------:R-:W-:-:S13]  /*1f00*/  ISETP.GE.U32.AND P0, PT, R58, UR10, PT ;  /* 0x0000000a3a007c0c */ /* 0x000fda000bf06070 */
[----:B------:R-:W-:-:S05]  /*1f10*/  @P0 VIADD R58, R58, -UR10 ;  /* 0x8000000a3a3a0c36 */ /* 0x000fca0008000000 */
[----:B------:R-:W-:-:S13]  /*1f20*/  ISETP.GE.U32.AND P0, PT, R58, UR10, PT ;  /* 0x0000000a3a007c0c */ /* 0x000fda000bf06070 */
[----:B------:R-:W-:Y:S01]  /*1f30*/  @P0 VIADD R58, R58, -UR10 ;  /* 0x8000000a3a3a0c36 */ /* 0x000fe20008000000 */
[----:B------:R-:W-:-:S05]  /*1f40*/  @!P1 LOP3.LUT R58, RZ, UR10, RZ, 0x33, !PT ;  /* 0x0000000aff3a9c12 */ /* 0x000fca000f8e33ff */
[----:B------:R-:W-:Y:S01]  /*1f50*/  IMAD.MOV.U32 R30, RZ, RZ, R58 ;  /* 0x000000ffff1e7224 */ /* 0x000fe200078e003a */
[----:B------:R-:W-:Y:S06]  /*1f60*/  BRA `(.L_x_8) ;  /* 0x0000000000087947 */ /* 0x000fec0003800000 */
.L_x_7:
[----:B------:R-:W-:-:S07]  /*1f70*/  MOV R56, 0x1f90 ;  /* 0x00001f9000387802 */ /* 0x000fce0000000f00 */
[----:B01----:R-:W-:Y:S05]  /*1f80*/  CALL.REL.NOINC `($__internal_0_$__cuda_sm20_rem_u64) ;  /* 0x0000002400447944 */ /* 0x003fea0003c00000 */
.L_x_8:
[----:B------:R-:W-:Y:S05]  /*1f90*/  BSYNC.RECONVERGENT B1 ;  /* 0x0000000000017941 */ /* 0x000fea0003800200 */
.L_x_6:
[----:B------:R2:W-:Y:S01]  /*1fa0*/  STL.64 [R1], R30 ;  /* 0x0000001e01007387 */ /* 0x0005e20000100a00 */
[----:B------:R-:W-:Y:S01]  /*1fb0*/  LOP3.LUT R32, R51, UR7, RZ, 0xfc, !PT ;  /* 0x0000000733207c12 */ /* 0x000fe2000f8efcff */
[----:B------:R-:W-:Y:S03]  /*1fc0*/  BSSY.RECONVERGENT B1, `(.L_x_9) ;  /* 0x000001a000017945 */ /* 0x000fe60003800200 */
[----:B------:R-:W-:-:S13]  /*1fd0*/  ISETP.NE.U32.AND P0, PT, R32, RZ, PT ;  /* 0x000000ff2000720c */ /* 0x000fda0003f05070 */
[----:B--2---:R-:W-:Y:S05]  /*1fe0*/  @P0 BRA `(.L_x_10) ;  /* 0x00000000004c0947 */ /* 0x004fea0003800000 */
[----:B------:R-:W2:Y:S01]  /*1ff0*/  I2F.U32.RP R32, UR10 ;  /* 0x0000000a00207d06 */ /* 0x000ea20008209000 */
[----:B------:R-:W-:Y:S01]  /*2000*/  IMAD.MOV.U32 R30, RZ, RZ, RZ ;  /* 0x000000ffff1e7224 */ /* 0x000fe200078e00ff */
[----:B------:R-:W-:-:S06]  /*2010*/  ISETP.NE.U32.AND P1, PT, RZ, UR10, PT ;  /* 0x0000000aff007c0c */ /* 0x000fcc000bf25070 */
[----:B--2---:R-:W2:Y:S02]  /*2020*/  MUFU.RCP R32, R32 ;  /* 0x0000002000207308 */ /* 0x004ea40000001000 */
[----:B--2---:R-:W-:-:S06]  /*2030*/  VIADD R31, R32, 0xffffffe ;  /* 0x0ffffffe201f7836 */ /* 0x004fcc0000000000 */
[----:B------:R-:W2:Y:S02]  /*2040*/  F2I.FTZ.U32.TRUNC.NTZ R31, R31 ;  /* 0x0000001f001f7305 */ /* 0x000ea4000021f000 */
[----:B--2---:R-:W-:-:S04]  /*2050*/  IMAD.MOV R33, RZ, RZ, -R31 ;  /* 0x000000ffff217224 */ /* 0x004fc800078e0a1f */
[----:B------:R-:W-:-:S04]  /*2060*/  IMAD R33, R33, UR10, RZ ;  /* 0x0000000a21217c24 */ /* 0x000fc8000f8e02ff */
[----:B------:R-:W-:-:S04]  /*2070*/  IMAD.HI.U32 R30, R31, R33, R30 ;  /* 0x000000211f1e7227 */ /* 0x000fc800078e001e */
[----:B------:R-:W-:Y:S02]  /*2080*/  IMAD.MOV.U32 R31, RZ, RZ, RZ ;  /* 0x000000ffff1f7224 */ /* 0x000fe400078e00ff */
[----:B------:R-:W-:-:S04]  /*2090*/  IMAD.HI.U32 R30, R30, R45, RZ ;  /* 0x0000002d1e1e7227 */ /* 0x000fc800078e00ff */
[----:B------:R-:W-:-:S04]  /*20a0*/  IMAD.MOV R30, RZ, RZ, -R30 ;  /* 0x000000ffff1e7224 */ /* 0x000fc800078e0a1e */
[----:B------:R-:W-:-:S05]  /*20b0*/  IMAD R30, R30, UR10, R45 ;  /* 0x0000000a1e1e7c24 */ /* 0x000fca000f8e022d */
[----:B------:R-:W-:-:S13]  /*20c0*/  ISETP.GE.U32.AND P0, PT, R30, UR10, PT ;  /* 0x0000000a1e007c0c */ /* 0x000fda000bf06070 */
[----:B------:R-:W-:-:S05]  /*20d0*/  @P0 VIADD R30, R30, -UR10 ;  /* 0x8000000a1e1e0c36 */ /* 0x000fca0008000000 */
[----:B------:R-:W-:-:S13]  /*20e0*/  ISETP.GE.U32.AND P0, PT, R30, UR10, PT ;  /* 0x0000000a1e007c0c */ /* 0x000fda000bf06070 */
[----:B------:R-:W-:Y:S01]  /*20f0*/  @P0 VIADD R30, R30, -UR10 ;  /* 0x8000000a1e1e0c36 */ /* 0x000fe20008000000 */
[----:B------:R-:W-:Y:S01]  /*2100*/  @!P1 LOP3.LUT R30, RZ, UR10, RZ, 0x33, !PT ;  /* 0x0000000aff1e9c12 */ /* 0x000fe2000f8e33ff */
[----:B------:R-:W-:Y:S06]  /*2110*/  BRA `(.L_x_11) ;  /* 0x0000000000107947 */ /* 0x000fec0003800000 */
.L_x_10:
[----:B------:R-:W-:Y:S01]  /*2120*/  IMAD.MOV.U32 R58, RZ, RZ, R45 ;  /* 0x000000ffff3a7224 */ /* 0x000fe200078e002d */
[----:B------:R-:W-:Y:S01]  /*2130*/  MOV R56, 0x2160 ;  /* 0x0000216000387802 */ /* 0x000fe20000000f00 */
[----:B------:R-:W-:-:S07]  /*2140*/  IMAD.MOV.U32 R57, RZ, RZ, R51 ;  /* 0x000000ffff397224 */ /* 0x000fce00078e0033 */
[----:B01----:R-:W-:Y:S05]  /*2150*/  CALL.REL.NOINC `($__internal_0_$__cuda_sm20_rem_u64) ;  /* 0x0000002000d07944 */ /* 0x003fea0003c00000 */
.L_x_11:
[----:B------:R-:W-:Y:S05]  /*2160*/  BSYNC.RECONVERGENT B1 ;  /* 0x0000000000017941 */ /* 0x000fea0003800200 */
.L_x_9:
[----:B------:R2:W-:Y:S01]  /*2170*/  STL.64 [R1+0x8], R30 ;  /* 0x0000081e01007387 */ /* 0x0005e20000100a00 */
        /* <DEDUP_REMOVED lines=21> */
[----:B------:R-:W-:Y:S01]  /*22d0*/  @!P1 LOP3.LUT R30, RZ, UR10, RZ, 0x33, !PT ;  /* 0x0000000aff1e9c12 */ /* 0x000fe2000f8e33ff */
[----:B------:R-:W-:Y:S06]  /*22e0*/  BRA `(.L_x_14) ;  /* 0x0000000000107947 */ /* 0x000fec0003800000 */
.L_x_13:
[----:B------:R-:W-:Y:S01]  /*22f0*/  IMAD.MOV.U32 R58, RZ, RZ, R54 ;  /* 0x000000ffff3a7224 */ /* 0x000fe200078e0036 */
[----:B------:R-:W-:Y:S01]  /*2300*/  MOV R56, 0x2330 ;  /* 0x0000233000387802 */ /* 0x000fe20000000f00 */
[----:B------:R-:W-:-:S07]  /*2310*/  IMAD.MOV.U32 R57, RZ, RZ, R47 ;  /* 0x000000ffff397224 */ /* 0x000fce00078e002f */
[----:B01----:R-:W-:Y:S05]  /*2320*/  CALL.REL.NOINC `($__internal_0_$__cuda_sm20_rem_u64) ;  /* 0x00000020005c7944 */ /* 0x003fea0003c00000 */
.L_x_14:
[----:B------:R-:W-:Y:S05]  /*2330*/  BSYNC.RECONVERGENT B1 ;  /* 0x0000000000017941 */ /* 0x000fea0003800200 */
.L_x_12:
        /* <DEDUP_REMOVED lines=24> */
.L_x_16:
[----:B------:R-:W-:Y:S01]  /*24c0*/  IMAD.MOV.U32 R58, RZ, RZ, R52 ;  /* 0x000000ffff3a7224 */ /* 0x000fe200078e0034 */
[----:B------:R-:W-:Y:S01]  /*24d0*/  MOV R56, 0x2500 ;  /* 0x0000250000387802 */ /* 0x000fe20000000f00 */
[----:B------:R-:W-:-:S07]  /*24e0*/  IMAD.MOV.U32 R57, RZ, RZ, R49 ;  /* 0x000000ffff397224 */ /* 0x000fce00078e0031 */
[----:B01----:R-:W-:Y:S05]  /*24f0*/  CALL.REL.NOINC `($__internal_0_$__cuda_sm20_rem_u64) ;  /* 0x0000001c00e87944 */ /* 0x003fea0003c00000 */
.L_x_17:
[----:B------:R-:W-:Y:S05]  /*2500*/  BSYNC.RECONVERGENT B1 ;  /* 0x0000000000017941 */ /* 0x000fea0003800200 */
.L_x_15:
        /* <DEDUP_REMOVED lines=24> */
.L_x_19:
[----:B------:R-:W-:Y:S01]  /*2690*/  IMAD.MOV.U32 R58, RZ, RZ, R48 ;  /* 0x000000ffff3a7224 */ /* 0x000fe200078e0030 */
[----:B------:R-:W-:Y:S01]  /*26a0*/  MOV R56, 0x26d0 ;  /* 0x000026d000387802 */ /* 0x000fe20000000f00 */
[----:B------:R-:W-:-:S07]  /*26b0*/  IMAD.MOV.U32 R57, RZ, RZ, R53 ;  /* 0x000000ffff397224 */ /* 0x000fce00078e0035 */
[----:B01----:R-:W-:Y:S05]  /*26c0*/  CALL.REL.NOINC `($__internal_0_$__cuda_sm20_rem_u64) ;  /* 0x0000001c00747944 */ /* 0x003fea0003c00000 */
.L_x_20:
[----:B------:R-:W-:Y:S05]  /*26d0*/  BSYNC.RECONVERGENT B1 ;  /* 0x0000000000017941 */ /* 0x000fea0003800200 */
.L_x_18:
        /* <DEDUP_REMOVED lines=24> */
.L_x_22:
[----:B------:R-:W-:Y:S01]  /*2860*/  IMAD.MOV.U32 R58, RZ, RZ, R46 ;  /* 0x000000ffff3a7224 */ /* 0x000fe200078e002e */
[----:B------:R-:W-:Y:S01]  /*2870*/  MOV R56, 0x28a0 ;  /* 0x000028a000387802 */ /* 0x000fe20000000f00 */
[----:B------:R-:W-:-:S07]  /*2880*/  IMAD.MOV.U32 R57, RZ, RZ, R50 ;  /* 0x000000ffff397224 */ /* 0x000fce00078e0032 */
[----:B01----:R-:W-:Y:S05]  /*2890*/  CALL.REL.NOINC `($__internal_0_$__cuda_sm20_rem_u64) ;  /* 0x0000001c00007944 */ /* 0x003fea0003c00000 */
.L_x_23:
[----:B------:R-:W-:Y:S05]  /*28a0*/  BSYNC.RECONVERGENT B1 ;  /* 0x0000000000017941 */ /* 0x000fea0003800200 */
.L_x_21:
[----:B------:R-:W-:Y:S01]  /*28b0*/  VIADD R57, R44, 0x42415443 ;  /* 0x424154432c397836 */ /* 0x000fe20000000000 */
[----:B------:R2:W-:Y:S01]  /*28c0*/  STL.64 [R1+0x28], R30 ;  /* 0x0000281e01007387 */ /* 0x0005e20000100a00 */
[----:B------:R-:W-:Y:S03]  /*28d0*/  BSSY.RECONVERGENT B1, `(.L_x_24) ;  /* 0x000001a000017945 */ /* 0x000fe60003800200 */
[----:B------:R-:W-:-:S04]  /*28e0*/  LOP3.LUT R32, R57, UR7, RZ, 0xfc, !PT ;  /* 0x0000000739207c12 */ /* 0x000fc8000f8efcff */
        /* <DEDUP_REMOVED lines=21> */
.L_x_25:
[----:B------:R-:W-:Y:S01]  /*2a40*/  IMAD.MOV.U32 R58, RZ, RZ, R42 ;  /* 0x000000ffff3a7224 */ /* 0x000fe200078e002a */
[----:B------:R-:W-:-:S07]  /*2a50*/  MOV R56, 0x2a70 ;  /* 0x00002a7000387802 */ /* 0x000fce0000000f00 */
[----:B01----:R-:W-:Y:S05]  /*2a60*/  CALL.REL.NOINC `($__internal_0_$__cuda_sm20_rem_u64) ;  /* 0x00000018008c7944 */ /* 0x003fea0003c00000 */
.L_x_26:
[----:B------:R-:W-:Y:S05]  /*2a70*/  BSYNC.RECONVERGENT B1 ;  /* 0x0000000000017941 */ /* 0x000fea0003800200 */
.L_x_24:
[----:B------:R2:W-:Y:S02]  /*2a80*/  STL.64 [R1+0x30], R30 ;  /* 0x0000301e01007387 */ /* 0x0005e40000100a00 */
.L_x_5:
[----:B------:R-:W-:-:S06]  /*2a90*/  IMAD R44, R40, 0x8, R1 ;  /* 0x00000008282c7824 */ /* 0x000fcc00078e0201 */
[----:B------:R-:W5:Y:S01]  /*2aa0*/  LDL.64 R44, [R44] ;  /* 0x000000002c2c7983 */ /* 0x000f620000100a00 */
[----:B--2---:R-:W-:Y:S01]  /*2ab0*/  LOP3.LUT R30, R37, UR7, RZ, 0xfc, !PT ;  /* 0x00000007251e7c12 */ /* 0x004fe2000f8efcff */
[----:B------:R-:W-:Y:S03]  /*2ac0*/  BSSY.RECONVERGENT B1, `(.L_x_27) ;  /* 0x000001c000017945 */ /* 0x000fe60003800200 */
[----:B------:R-:W-:-:S13]  /*2ad0*/  ISETP.NE.U32.AND P0, PT, R30, RZ, PT ;  /* 0x000000ff1e00720c */ /* 0x000fda0003f05070 */
[----:B------:R-:W-:Y:S05]  /*2ae0*/  @P0 BRA `(.L_x_28) ;  /* 0x00000000004c0947 */ /* 0x000fea0003800000 */
[----:B------:R-:W2:Y:S01]  /*2af0*/  I2F.U32.RP R33, UR10 ;  /* 0x0000000a00217d06 */ /* 0x000ea20008209000 */
[----:B------:R-:W-:Y:S01]  /*2b00*/  IMAD.MOV.U32 R30, RZ, RZ, RZ ;  /* 0x000000ffff1e7224 */ /* 0x000fe200078e00ff */
[----:B------:R-:W-:-:S06]  /*2b10*/  ISETP.NE.U32.AND P1, PT, RZ, UR10, PT ;  /* 0x0000000aff007c0c */ /* 0x000fcc000bf25070 */
[----:B--2---:R-:W2:Y:S02]  /*2b20*/  MUFU.RCP R33, R33 ;  /* 0x0000002100217308 */ /* 0x004ea40000001000 */
[----:B--2---:R-:W-:Y:S02]  /*2b30*/  VIADD R40, R33, 0xffffffe ;  /* 0x0ffffffe21287836 */ /* 0x004fe40000000000 */
[----:B------:R-:W-:-:S04]  /*2b40*/  IMAD.MOV.U32 R33, RZ, RZ, RZ ;  /* 0x000000ffff217224 */ /* 0x000fc800078e00ff */
[----:B------:R-:W2:Y:S02]  /*2b50*/  F2I.FTZ.U32.TRUNC.NTZ R31, R40 ;  /* 0x00000028001f7305 */ /* 0x000ea4000021f000 */
[----:B--2---:R-:W-:-:S04]  /*2b60*/  IMAD.MOV R47, RZ, RZ, -R31 ;  /* 0x000000ffff2f7224 */ /* 0x004fc800078e0a1f */
[----:B------:R-:W-:-:S04]  /*2b70*/  IMAD R47, R47, UR10, RZ ;  /* 0x0000000a2f2f7c24 */ /* 0x000fc8000f8e02ff */
[----:B------:R-:W-:-:S06]  /*2b80*/  IMAD.HI.U32 R47, R31, R47, R30 ;  /* 0x0000002f1f2f7227 */ /* 0x000fcc00078e001e */
        /* <DEDUP_REMOVED lines=9> */
.L_x_28:
[----:B------:R-:W-:Y:S01]  /*2c20*/  IMAD.MOV.U32 R58, RZ, RZ, R34 ;  /* 0x000000ffff3a7224 */ /* 0x000fe200078e0022 */
[----:B------:R-:W-:Y:S01]  /*2c30*/  MOV R56, 0x2c60 ;  /* 0x00002c6000387802 */ /* 0x000fe20000000f00 */
[----:B------:R-:W-:-:S07]  /*2c40*/  IMAD.MOV.U32 R57, RZ, RZ, R37 ;  /* 0x000000ffff397224 */ /* 0x000fce00078e0025 */
[----:B01---5:R-:W-:Y:S05]  /*2c50*/  CALL.REL.NOINC `($__internal_0_$__cuda_sm20_rem_u64) ;  /* 0x0000001800107944 */ /* 0x023fea0003c00000 */
[----:B------:R-:W-:Y:S02]  /*2c60*/  IMAD.MOV.U32 R32, RZ, RZ, R30 ;  /* 0x000000ffff207224 */ /* 0x000fe400078e001e */
[----:B------:R-:W-:-:S07]  /*2c70*/  IMAD.MOV.U32 R33, RZ, RZ, R31 ;  /* 0x000000ffff217224 */ /* 0x000fce00078e001f */
.L_x_29:
[----:B------:R-:W-:Y:S05]  /*2c80*/  BSYNC.RECONVERGENT B1 ;  /* 0x0000000000017941 */ /* 0x000fea0003800200 */
.L_x_27:
[----:B------:R-:W2:Y:S01]  /*2c90*/  LDC.64 R30, c[0x0][0x388] ;  /* 0x0000e200ff1e7b82 */ /* 0x000ea20000000a00 */
[----:B------:R-:W-:Y:S01]  /*2ca0*/  BSSY.RECONVERGENT B1, `(.L_x_30) ;  /* 0x000001c000017945 */ /* 0x000fe20003800200 */
[----:B--2--5:R-:W-:-:S04]  /*2cb0*/  IADD3 R58, P0, P1, -R32, R30, R44 ;  /* 0x0000001e203a7210 */ /* 0x024fc8000791e12c */
[----:B------:R-:W-:-:S04]  /*2cc0*/  IADD3.X R57, PT, PT, ~R33, R31, R45, P0, P1 ;  /* 0x0000001f21397210 */ /* 0x000fc800007e252d */
[----:B------:R-:W-:-:S04]  /*2cd0*/  LOP3.LUT R31, R57, R31, RZ, 0xfc, !PT ;  /* 0x0000001f391f7212 */ /* 0x000fc800078efcff */
[----:B------:R-:W-:-:S13]  /*2ce0*/  ISETP.NE.U32.AND P0, PT, R31, RZ, PT ;  /* 0x000000ff1f00720c */ /* 0x000fda0003f05070 */
[----:B------:R-:W-:Y:S05]  /*2cf0*/  @P0 BRA `(.L_x_31) ;  /* 0x0000000000500947 */ /* 0x000fea0003800000 */
[----:B------:R-:W2:Y:S01]  /*2d00*/  I2F.U32.RP R40, R30 ;  /* 0x0000001e00287306 */ /* 0x000ea20000209000 */
[----:B------:R-:W-:-:S07]  /*2d10*/  ISETP.NE.U32.AND P1, PT, R30, RZ, PT ;  /* 0x000000ff1e00720c */ /* 0x000fce0003f25070 */
[----:B--2---:R-:W2:Y:S02]  /*2d20*/  MUFU.RCP R40, R40 ;  /* 0x0000002800287308 */ /* 0x004ea40000001000 */
[----:B--2---:R-:W-:-:S06]  /*2d30*/  VIADD R32, R40, 0xffffffe ;  /* 0x0ffffffe28207836 */ /* 0x004fcc0000000000 */
[----:B------:R2:W3:Y:S02]  /*2d40*/  F2I.FTZ.U32.TRUNC.NTZ R33, R32 ;  /* 0x0000002000217305 */ /* 0x0004e4000021f000 */
[----:B--2---:R-:W-:Y:S02]  /*2d50*/  IMAD.MOV.U32 R32, RZ, RZ, RZ ;  /* 0x000000ffff207224 */ /* 0x004fe400078e00ff */
[----:B---3--:R-:W-:-:S04]  /*2d60*/  IMAD.MOV R31, RZ, RZ, -R33 ;  /* 0x000000ffff1f7224 */ /* 0x008fc800078e0a21 */
[----:B------:R-:W-:-:S04]  /*2d70*/  IMAD R31, R31, R30, RZ ;  /* 0x0000001e1f1f7224 */ /* 0x000fc800078e02ff */
[----:B------:R-:W-:-:S06]  /*2d80*/  IMAD.HI.U32 R31, R33, R31, R32 ;  /* 0x0000001f211f7227 */ /* 0x000fcc00078e0020 */
[----:B------:R-:W-:-:S04]  /*2d90*/  IMAD.HI.U32 R31, R31, R58, RZ ;  /* 0x0000003a1f1f7227 */ /* 0x000fc800078e00ff */
[----:B------:R-:W-:-:S04]  /*2da0*/  IMAD.MOV R31, RZ, RZ, -R31 ;  /* 0x000000ffff1f7224 */ /* 0x000fc800078e0a1f */
[----:B------:R-:W-:Y:S02]  /*2db0*/  IMAD R33, R30, R31, R58 ;  /* 0x0000001f1e217224 */ /* 0x000fe400078e023a */
[----:B------:R-:W-:-:S03]  /*2dc0*/  IMAD.MOV.U32 R31, RZ, RZ, RZ ;  /* 0x000000ffff1f7224 */ /* 0x000fc600078e00ff */
[----:B------:R-:W-:-:S13]  /*2dd0*/  ISETP.GE.U32.AND P0, PT, R33, R30, PT ;  /* 0x0000001e2100720c */ /* 0x000fda0003f06070 */
[----:B------:R-:W-:-:S05]  /*2de0*/  @P0 IMAD.IADD R33, R33, 0x1, -R30 ;  /* 0x0000000121210824 */ /* 0x000fca00078e0a1e */
[----:B------:R-:W-:-:S13]  /*2df0*/  ISETP.GE.U32.AND P0, PT, R33, R30, PT ;  /* 0x0000001e2100720c */ /* 0x000fda0003f06070 */
[----:B------:R-:W-:Y:S01]  /*2e00*/  @P0 IMAD.IADD R33, R33, 0x1, -R30 ;  /* 0x0000000121210824 */ /* 0x000fe200078e0a1e */
[----:B------:R-:W-:-:S05]  /*2e10*/  @!P1 LOP3.LUT R33, RZ, R30, RZ, 0x33, !PT ;  /* 0x0000001eff219212 */ /* 0x000fca00078e33ff */
[----:B------:R-:W-:Y:S01]  /*2e20*/  IMAD.MOV.U32 R30, RZ, RZ, R33 ;  /* 0x000000ffff1e7224 */ /* 0x000fe200078e0021 */
[----:B------:R-:W-:Y:S06]  /*2e30*/  BRA `(.L_x_32) ;  /* 0x0000000000087947 */ /* 0x000fec0003800000 */
.L_x_31:
[----:B------:R-:W-:-:S07]  /*2e40*/  MOV R56, 0x2e60 ;  /* 0x00002e6000387802 */ /* 0x000fce0000000f00 */
[----:B01----:R-:W-:Y:S05]  /*2e50*/  CALL.REL.NOINC `($__internal_0_$__cuda_sm20_rem_u64) ;  /* 0x0000001400907944 */ /* 0x003fea0003c00000 */
.L_x_32:
[----:B------:R-:W-:Y:S05]  /*2e60*/  BSYNC.RECONVERGENT B1 ;  /* 0x0000000000017941 */ /* 0x000fea0003800200 */
.L_x_30:
[----:B------:R-:W-:-:S04]  /*2e70*/  ISETP.GT.U32.AND P0, PT, R34, R30, PT ;  /* 0x0000001e2200720c */ /* 0x000fc80003f04070 */
[----:B------:R-:W-:-:S04]  /*2e80*/  ISETP.GT.U32.AND.EX P0, PT, R37, R31, PT, P0 ;  /* 0x0000001f2500720c */ /* 0x000fc80003f04100 */
[----:B------:R-:W-:-:S04]  /*2e90*/  SEL R33, R34, R30, P0 ;  /* 0x0000001e22217207 */ /* 0x000fc80000000000 */
[----:B------:R-:W-:Y:S02]  /*2ea0*/  LOP3.LUT R32, R12, R33, RZ, 0x3c, !PT ;  /* 0x000000210c207212 */ /* 0x000fe400078e3cff */
[----:B------:R-:W-:Y:S01]  /*2eb0*/  LOP3.LUT R33, R17, 0x80000000, R28, 0x1e, !PT ;  /* 0x8000000011217812 */ /* 0x000fe200078e1e1c */
[----:B------:R-:W-:Y:S01]  /*2ec0*/  VIADD R28, R28, 0xffffffff ;  /* 0xffffffff1c1c7836 */ /* 0x000fe20000000000 */
[----:B------:R-:W-:Y:S02]  /*2ed0*/  SHF.L.W.U32.HI R40, R32, 0x10, R32 ;  /* 0x0000001020287819 */ /* 0x000fe40000010e20 */
[----:B0-----:R-:W-:Y:S02]  /*2ee0*/  SHF.L.W.U32.HI R41, R33, 0x10, R33 ;  /* 0x0000001021297819 */ /* 0x001fe40000010e21 */
[----:B------:R-:W-:Y:S01]  /*2ef0*/  ISETP.NE.AND P1, PT, R28, -0x1, PT ;  /* 0xffffffff1c00780c */ /* 0x000fe20003f25270 */
[----:B------:R-:W-:Y:S02]  /*2f00*/  IMAD.IADD R44, R3, 0x1, R40 ;  /* 0x00000001032c7824 */ /* 0x000fe400078e0228 */
[----:B-1----:R-:W-:-:S03]  /*2f10*/  IMAD.IADD R43, R4, 0x1, R41 ;  /* 0x00000001042b7824 */ /* 0x002fc600078e0229 */
[----:B------:R-:W-:Y:S02]  /*2f20*/  LOP3.LUT R32, R44, R7, RZ, 0x3c, !PT ;  /* 0x000000072c207212 */ /* 0x000fe400078e3cff */
[----:B------:R-:W-:Y:S02]  /*2f30*/  LOP3.LUT R42, R43, R8, RZ, 0x3c, !PT ;  /* 0x000000082b2a7212 */ /* 0x000fe400078e3cff */
[----:B------:R-:W-:-:S05]  /*2f40*/  SHF.L.W.U32.HI R45, R32, 0xc, R32 ;  /* 0x0000000c202d7819 */ /* 0x000fca0000010e20 */
[----:B------:R-:W-:-:S05]  /*2f50*/  IMAD.IADD R32, R12, 0x1, R45 ;  /* 0x000000010c207824 */ /* 0x000fca00078e022d */
[----:B------:R-:W-:Y:S01]  /*2f60*/  LOP3.LUT R40, R32, R40, RZ, 0x3c, !PT ;  /* 0x0000002820287212 */ /* 0x000fe200078e3cff */
[----:B------:R-:W-:-:S03]  /*2f70*/  IMAD.IADD R32, R35, 0x1, R32 ;  /* 0x0000000123207824 */ /* 0x000fc600078e0220 */
[----:B------:R-:W-:-:S05]  /*2f80*/  SHF.L.W.U32.HI R40, R40, 0x8, R40 ;  /* 0x0000000828287819 */ /* 0x000fca0000010e28 */
[----:B------:R-:W-:Y:S01]  /*2f90*/  IMAD.IADD R33, R44, 0x1, R40 ;  /* 0x000000012c217824 */ /* 0x000fe200078e0228 */
[----:B------:R-:W-:Y:S02]  /*2fa0*/  SHF.L.W.U32.HI R44, R42, 0xc, R42 ;  /* 0x0000000c2a2c7819 */ /* 0x000fe40000010e2a */
[----:B------:R-:W-:Y:S02]  /*2fb0*/  LOP3.LUT R40, R29, R40, RZ, 0x3c, !PT ;  /* 0x000000281d287212 */ /* 0x000fe400078e3cff */
[----:B------:R-:W-:Y:S01]  /*2fc0*/  LOP3.LUT R45, R33, R45, RZ, 0x3c, !PT ;  /* 0x0000002d212d7212 */ /* 0x000fe200078e3cff */
[----:B------:R-:W-:-:S03]  /*2fd0*/  IMAD.IADD R42, R17, 0x1, R44 ;  /* 0x00000001112a7824 */ /* 0x000fc600078e022c */
[----:B------:R-:W-:Y:S02]  /*2fe0*/  SHF.L.W.U32.HI R45, R45, 0x7, R45 ;  /* 0x000000072d2d7819 */ /* 0x000fe40000010e2d */
[----:B------:R-:W-:-:S03]  /*2ff0*/  LOP3.LUT R41, R42, R41, RZ, 0x3c, !PT ;  /* 0x000000292a297212 */ /* 0x000fc600078e3cff */
[----:B------:R-:W-:Y:S01]  /*3000*/  IMAD.IADD R47, R42, 0x1, R45 ;  /* 0x000000012a2f7824 */ /* 0x000fe200078e022d */
[----:B------:R-:W-:-:S04]  /*3010*/  SHF.L.W.U32.HI R41, R41, 0x8, R41 ;  /* 0x0000000829297819 */ /* 0x000fc80000010e29 */
[----:B------:R-:W-:Y:S01]  /*3020*/  LOP3.LUT R42, R47, R14, RZ, 0x3c, !PT ;  /* 0x0000000e2f2a7212 */ /* 0x000fe200078e3cff */
[----:B------:R-:W-:Y:S01]  /*3030*/  IMAD.IADD R52, R43, 0x1, R41 ;  /* 0x000000012b347824 */ /* 0x000fe200078e0229 */
        /* <DEDUP_REMOVED lines=11> */
[----:B------:R-:W-:Y:S02]  /*30f0*/  SHF.L.W.U32.HI R46, R45, 0xc, R45 ;  /* 0x0000000c2d2e7819 */ /* 0x000fe40000010e2d */
[----:B------:R-:W-:Y:S02]  /*3100*/  LOP3.LUT R48, R53, R16, RZ, 0x3c, !PT ;  /* 0x0000001035307212 */ /* 0x000fe400078e3cff */
[----:B------:R-:W-:Y:S01]  /*3110*/  LOP3.LUT R40, R52, R19, RZ, 0x3c, !PT ;  /* 0x0000001334287212 */ /* 0x000fe200078e3cff */
[----:B------:R-:W-:Y:S01]  /*3120*/  IMAD.IADD R43, R47, 0x1, R46 ;  /* 0x000000012f2b7824 */ /* 0x000fe200078e022e */
[----:B------:R-:W-:-:S02]  /*3130*/  SHF.L.W.U32.HI R48, R48, 0x10, R48 ;  /* 0x0000001030307819 */ /* 0x000fc40000010e30 */
[----:B------:R-:W-:Y:S02]  /*3140*/  LOP3.LUT R47, R50, R35, RZ, 0x3c, !PT ;  /* 0x00000023322f7212 */ /* 0x000fe400078e3cff */
[----:B------:R-:W-:Y:S01]  /*3150*/  LOP3.LUT R42, R43, R42, RZ, 0x3c, !PT ;  /* 0x0000002a2b2a7212 */ /* 0x000fe200078e3cff */
[----:B------:R-:W-:Y:S01]  /*3160*/  IMAD.IADD R33, R33, 0x1, R48 ;  /* 0x0000000121217824 */ /* 0x000fe200078e0230 */
[----:B------:R-:W-:Y:S02]  /*3170*/  SHF.L.W.U32.HI R40, R40, 0xc, R40 ;  /* 0x0000000c28287819 */ /* 0x000fe40000010e28 */
[----:B------:R-:W-:Y:S02]  /*3180*/  SHF.L.W.U32.HI R42, R42, 0x8, R42 ;  /* 0x000000082a2a7819 */ /* 0x000fe40000010e2a */
[----:B------:R-:W-:Y:S01]  /*3190*/  LOP3.LUT R44, R33, R44, RZ, 0x3c, !PT ;  /* 0x0000002c212c7212 */ /* 0x000fe200078e3cff */
[----:B------:R-:W-:Y:S01]  /*31a0*/  IMAD.IADD R54, R29, 0x1, R40 ;  /* 0x000000011d367824 */ /* 0x000fe200078e0228 */
[----:B------:R-:W-:Y:S01]  /*31b0*/  SHF.L.W.U32.HI R47, R47, 0xc, R47 ;  /* 0x0000000c2f2f7819 */ /* 0x000fe20000010e2f */
[----:B------:R-:W-:Y:S01]  /*31c0*/  IMAD.IADD R49, R49, 0x1, R42 ;  /* 0x0000000131317824 */ /* 0x000fe200078e022a */
[----:B------:R-:W-:-:S02]  /*31d0*/  SHF.L.W.U32.HI R44, R44, 0xc, R44 ;  /* 0x0000000c2c2c7819 */ /* 0x000fc40000010e2c */
[----:B------:R-:W-:Y:S01]  /*31e0*/  LOP3.LUT R41, R54, R41, RZ, 0x3c, !PT ;  /* 0x0000002936297212 */ /* 0x000fe200078e3cff */
[----:B------:R-:W-:Y:S01]  /*31f0*/  IMAD.IADD R32, R32, 0x1, R47 ;  /* 0x0000000120207824 */ /* 0x000fe200078e022f */
[----:B------:R-:W-:Y:S01]  /*3200*/  LOP3.LUT R45, R49, R46, RZ, 0x3c, !PT ;  /* 0x0000002e312d7212 */ /* 0x000fe200078e3cff */
[----:B------:R-:W-:-:S03]  /*3210*/  IMAD.IADD R53, R53, 0x1, R44 ;  /* 0x0000000135357824 */ /* 0x000fc600078e022c */
[----:B------:R-:W-:Y:S02]  /*3220*/  SHF.L.W.U32.HI R45, R45, 0x7, R45 ;  /* 0x000000072d2d7819 */ /* 0x000fe40000010e2d */
[----:B------:R-:W-:Y:S02]  /*3230*/  LOP3.LUT R56, R32, R56, RZ, 0x3c, !PT ;  /* 0x0000003820387212 */ /* 0x000fe400078e3cff */
        /* <DEDUP_REMOVED lines=10> */
[----:B------:R-:W-:Y:S02]  /*32e0*/  SHF.L.W.U32.HI R51, R48, 0x10, R48 ;  /* 0x0000001030337819 */ /* 0x000fe40000010e30 */
[----:B------:R-:W-:Y:S02]  /*32f0*/  LOP3.LUT R33, R50, R47, RZ, 0x3c, !PT ;  /* 0x0000002f32217212 */ /* 0x000fe400078e3cff */
[C---:B------:R-:W-:Y:S02]  /*3300*/  LOP3.LUT R44, R55.reuse, R44, RZ, 0x3c, !PT ;  /* 0x0000002c372c7212 */ /* 0x040fe400078e3cff */
        /* <DEDUP_REMOVED lines=9> */
[----:B------:R-:W-:Y:S02]  /*33a0*/  SHF.L.W.U32.HI R42, R45, 0xc, R45 ;  /* 0x0000000c2d2a7819 */ /* 0x000fe40000010e2d */
[----:B------:R-:W-:-:S02]  /*33b0*/  LOP3.LUT R54, R46, R57, RZ, 0x3c, !PT ;  /* 0x000000392e367212 */ /* 0x000fc400078e3cff */
[----:B------:R-:W-:Y:S01]  /*33c0*/  LOP3.LUT R47, R32, R43, RZ, 0x3c, !PT ;  /* 0x0000002b202f7212 */ /* 0x000fe200078e3cff */
[----:B------:R-:W-:Y:S01]  /*33d0*/  IMAD.IADD R46, R41, 0x1, R42 ;  /* 0x00000001292e7824 */ /* 0x000fe200078e022a */
[----:B------:R-:W-:Y:S02]  /*33e0*/  SHF.L.W.U32.HI R45, R55, 0x10, R55 ;  /* 0x00000010372d7819 */ /* 0x000fe40000010e37 */
[----:B------:R-:W-:Y:S02]  /*33f0*/  SHF.L.W.U32.HI R32, R54, 0x10, R54 ;  /* 0x0000001036207819 */ /* 0x000fe40000010e36 */
[----:B------:R-:W-:Y:S01]  /*3400*/  SHF.L.W.U32.HI R41, R47, 0x10, R47 ;  /* 0x000000102f297819 */ /* 0x000fe20000010e2f */
[----:B------:R-:W-:Y:S01]  /*3410*/  IMAD.IADD R47, R50, 0x1, R45 ;  /* 0x00000001322f7824 */ /* 0x000fe200078e022d */
[----:B------:R-:W-:Y:S01]  /*3420*/  LOP3.LUT R51, R46, R51, RZ, 0x3c, !PT ;  /* 0x000000332e337212 */ /* 0x000fe200078e3cff */
[----:B------:R-:W-:Y:S02]  /*3430*/  IMAD.IADD R50, R49, 0x1, R32 ;  /* 0x0000000131327824 */ /* 0x000fe400078e0220 */
[----:B------:R-:W-:Y:S01]  /*3440*/  IMAD.IADD R49, R52, 0x1, R41 ;  /* 0x0000000134317824 */ /* 0x000fe200078e0229 */
[----:B------:R-:W-:-:S02]  /*3450*/  LOP3.LUT R48, R47, R48, RZ, 0x3c, !PT ;  /* 0x000000302f307212 */ /* 0x000fc400078e3cff */
[----:B------:R-:W-:Y:S02]  /*3460*/  SHF.L.W.U32.HI R51, R51, 0x8, R51 ;  /* 0x0000000833337819 */ /* 0x000fe40000010e33 */
[----:B------:R-:W-:Y:S02]  /*3470*/  LOP3.LUT R52, R50, R33, RZ, 0x3c, !PT ;  /* 0x0000002132347212 */ /* 0x000fe400078e3cff */
[----:B------:R-:W-:Y:S01]  /*3480*/  LOP3.LUT R44, R49, R44, RZ, 0x3c, !PT ;  /* 0x0000002c312c7212 */ /* 0x000fe200078e3cff */
[----:B------:R-:W-:Y:S01]  /*3490*/  IMAD.IADD R33, R40, 0x1, R51 ;  /* 0x0000000128217824 */ /* 0x000fe200078e0233 */
[----:B------:R-:W-:Y:S02]  /*34a0*/  SHF.L.W.U32.HI R48, R48, 0xc, R48 ;  /* 0x0000000c30307819 */ /* 0x000fe40000010e30 */
        /* <DEDUP_REMOVED lines=9> */
[C---:B------:R-:W-:Y:S01]  /*3540*/  LOP3.LUT R41, R42.reuse, R41, RZ, 0x3c, !PT ;  /* 0x000000292a297212 */ /* 0x040fe200078e3cff */
[----:B------:R-:W-:Y:S01]  /*3550*/  IMAD.IADD R32, R42, 0x1, R43 ;  /* 0x000000012a207824 */ /* 0x000fe200078e022b */
[----:B------:R-:W-:Y:S02]  /*3560*/  SHF.L.W.U32.HI R45, R45, 0x8, R45 ;  /* 0x000000082d2d7819 */ /* 0x000fe40000010e2d */
        /* <DEDUP_REMOVED lines=33> */
[----:B------:R-:W-:Y:S01]  /*3780*/  LOP3.LUT R45, R46, R45, RZ, 0x3c, !PT ;  /* 0x0000002d2e2d7212 */ /* 0x000fe200078e3cff */
        /* <DEDUP_REMOVED lines=23> */
[C---:B------:R-:W-:Y:S01]  /*3900*/  LOP3.LUT R55, R54.reuse, R45, RZ, 0x3c, !PT ;  /* 0x0000002d36377212 */ /* 0x040fe200078e3cff */
        /* <DEDUP_REMOVED lines=95> */
[----:B------:R-:W-:Y:S01]  /*3f00*/  SHF.L.W.U32.HI R47, R47, 0x7, R47 ;  /* 0x000000072f2f7819 */ /* 0x000fe20000010e2f */
[----:B------:R-:W-:Y:S01]  /*3f10*/  IMAD.IADD R48, R53, 0x1, R46 ;  /* 0x0000000135307824 */ /* 0x000fe200078e022e */
[----:B------:R-:W-:Y:S02]  /*3f20*/  LOP3.LUT R49, R52, R49, RZ, 0x3c, !PT ;  /* 0x0000003134317212 */ /* 0x000fe400078e3cff */
[----:B------:R-:W-:Y:S01]  /*3f30*/  SHF.L.W.U32.HI R53, R55, 0x7, R55 ;  /* 0x0000000737357819 */ /* 0x000fe20000010e37 */
[----:B------:R-:W-:Y:S01]  /*3f40*/  IMAD.IADD R51, R47, 0x1, R32 ;  /* 0x000000012f337824 */ /* 0x000fe200078e0220 */
[----:B------:R-:W-:Y:S02]  /*3f50*/  SHF.L.W.U32.HI R49, R49, 0x7, R49 ;  /* 0x0000000731317819 */ /* 0x000fe40000010e31 */
[----:B------:R-:W-:Y:S01]  /*3f60*/  LOP3.LUT R32, R48, R33, RZ, 0x3c, !PT ;  /* 0x0000002130207212 */ /* 0x000fe200078e3cff */
[----:B------:R-:W-:Y:S01]  /*3f70*/  IMAD.IADD R57, R42, 0x1, R53 ;  /* 0x000000012a397824 */ /* 0x000fe200078e0235 */
[----:B------:R-:W-:Y:S01]  /*3f80*/  LOP3.LUT R44, R44, R51, RZ, 0x3c, !PT ;  /* 0x000000332c2c7212 */ /* 0x000fe200078e3cff */
[----:B------:R-:W-:Y:S01]  /*3f90*/  IMAD.IADD R33, R49, 0x1, R50 ;  /* 0x0000000131217824 */ /* 0x000fe200078e0232 */
[----:B------:R-:W-:-:S02]  /*3fa0*/  SHF.L.W.U32.HI R32, R32, 0xc, R32 ;  /* 0x0000000c20207819 */ /* 0x000fc40000010e20 */
[----:B------:R-:W-:Y:S02]  /*3fb0*/  SHF.L.W.U32.HI R55, R44, 0x10, R44 ;  /* 0x000000102c377819 */ /* 0x000fe40000010e2c */
[----:B------:R-:W-:Y:S01]  /*3fc0*/  LOP3.LUT R54, R54, R33, RZ, 0x3c, !PT ;  /* 0x0000002136367212 */ /* 0x000fe200078e3cff */
[----:B------:R-:W-:Y:S01]  /*3fd0*/  IMAD.IADD R41, R41, 0x1, R32 ;  /* 0x0000000129297824 */ /* 0x000fe200078e0220 */
[----:B------:R-:W-:Y:S01]  /*3fe0*/  LOP3.LUT R44, R40, R57, RZ, 0x3c, !PT ;  /* 0x00000039282c7212 */ /* 0x000fe200078e3cff */
[----:B------:R-:W-:Y:S01]  /*3ff0*/  IMAD.IADD R52, R52, 0x1, R55 ;  /* 0x0000000134347824 */ /* 0x000fe200078e0237 */
[----:B------:R-:W-:Y:S02]  /*4000*/  SHF.L.W.U32.HI R42, R54, 0x10, R54 ;  /* 0x00000010362a7819 */ /* 0x000fe40000010e36 */
[----:B------:R-:W-:Y:S02]  /*4010*/  LOP3.LUT R41, R41, R46, RZ, 0x3c, !PT ;  /* 0x0000002e29297212 */ /* 0x000fe400078e3cff */
[----:B------:R-:W-:Y:S01]  /*4020*/  LEA.HI R44, R44, R43, R44, 0x10 ;  /* 0x0000002b2c2c7211 */ /* 0x000fe200078f802c */
[----:B------:R-:W-:Y:S01]  /*4030*/  IMAD.IADD R40, R45, 0x1, R42 ;  /* 0x000000012d287824 */ /* 0x000fe200078e022a */
[----:B------:R-:W-:-:S02]  /*4040*/  LEA.HI R41, R41, R48, R41, 0x8 ;  /* 0x0000003029297211 */ /* 0x000fc400078f4029 */
[----:B------:R-:W-:Y:S02]  /*4050*/  LOP3.LUT R52, R52, R47, RZ, 0x3c, !PT ;  /* 0x0000002f34347212 */ /* 0x000fe400078e3cff */
[----:B------:R-:W-:Y:S02]  /*4060*/  LOP3.LUT R44, R44, R53, RZ, 0x3c, !PT ;  /* 0x000000352c2c7212 */ /* 0x000fe400078e3cff */
[----:B------:R-:W-:Y:S02]  /*4070*/  LOP3.LUT R41, R41, R32, RZ, 0x3c, !PT ;  /* 0x0000002029297212 */ /* 0x000fe400078e3cff */
[----:B------:R-:W-:Y:S02]  /*4080*/  LOP3.LUT R46, R40, R49, RZ, 0x3c, !PT ;  /* 0x00000031282e7212 */ /* 0x000fe400078e3cff */
[----:B------:R-:W-:Y:S02]  /*4090*/  LEA.HI R52, R52, R51, R52, 0xc ;  /* 0x0000003334347211 */ /* 0x000fe400078f6034 */
[----:B------:R-:W-:-:S02]  /*40a0*/  LEA.HI R44, R44, R57, R44, 0xc ;  /* 0x000000392c2c7211 */ /* 0x000fc400078f602c */
[----:B------:R-:W-:Y:S02]  /*40b0*/  SHF.L.W.U32.HI R41, R41, 0x7, R41 ;  /* 0x0000000729297819 */ /* 0x000fe40000010e29 */
[----:B------:R-:W-:Y:S02]  /*40c0*/  LEA.HI R33, R46, R33, R46, 0xc ;  /* 0x000000212e217211 */ /* 0x000fe400078f602e */
[----:B------:R-:W-:Y:S01]  /*40d0*/  LOP3.LUT R52, R52, R55, RZ, 0x3c, !PT ;  /* 0x0000003734347212 */ /* 0x000fe200078e3cff */
[----:B------:R-:W-:Y:S01]  /*40e0*/  IMAD.IADD R43, R44, 0x1, R41 ;  /* 0x000000012c2b7824 */ /* 0x000fe200078e0229 */
[----:B------:R-:W-:Y:S02]  /*40f0*/  LOP3.LUT R33, R33, R42, RZ, 0x3c, !PT ;  /* 0x0000002a21217212 */ /* 0x000fe400078e3cff */
[----:B------:R-:W-:Y:S02]  /*4100*/  SHF.L.W.U32.HI R52, R52, 0x8, R52 ;  /* 0x0000000834347819 */ /* 0x000fe40000010e34 */
[----:B------:R-:W-:-:S02]  /*4110*/  LEA.HI R33, R33, R40, R33, 0x8 ;  /* 0x0000002821217211 */ /* 0x000fc400078f4021 */
[----:B------:R-:W-:-:S04]  /*4120*/  LOP3.LUT R52, R43, R52, RZ, 0x3c, !PT ;  /* 0x000000342b347212 */ /* 0x000fc800078e3cff */
[----:B------:R-:W-:-:S04]  /*4130*/  LEA.HI R52, R52, R33, R52, 0x10 ;  /* 0x0000002134347211 */ /* 0x000fc800078f8034 */
[----:B------:R-:W-:-:S04]  /*4140*/  LOP3.LUT R52, R52, R41, RZ, 0x3c, !PT ;  /* 0x0000002934347212 */ /* 0x000fc800078e3cff */
[----:B------:R-:W-:-:S04]  /*4150*/  LEA.HI R52, R52, R43, RZ, 0xc ;  /* 0x0000002b34347211 */ /* 0x000fc800078f60ff */
[----:B------:R-:W-:-:S04]  /*4160*/  LOP3.LUT R52, R52, 0x1, RZ, 0xc0, !PT ;  /* 0x0000000134347812 */ /* 0x000fc800078ec0ff */
[----:B------:R-:W-:-:S04]  /*4170*/  ISETP.NE.U32.AND P0, PT, R52, 0x1, PT ;  /* 0x000000013400780c */ /* 0x000fc80003f05070 */
[----:B------:R-:W-:Y:S02]  /*4180*/  SEL R34, R34, R30, !P0 ;  /* 0x0000001e22227207 */ /* 0x000fe40004000000 */
[----:B------:R-:W-:Y:S01]  /*4190*/  SEL R37, R37, R31, !P0 ;  /* 0x0000001f25257207 */ /* 0x000fe20004000000 */
[----:B------:R-:W-:Y:S06]  /*41a0*/  @P1 BRA `(.L_x_33) ;  /* 0xffffffc400701947 */ /* 0x000fec000383ffff */
[----:B------:R-:W0:Y:S02]  /*41b0*/  LDC.64 R14, c[0x0][0x388] ;  /* 0x0000e200ff0e7b82 */ /* 0x000e240000000a00 */
[----:B0-----:R-:W-:-:S04]  /*41c0*/  ISETP.GE.U32.AND P0, PT, R34, R14, PT ;  /* 0x0000000e2200720c */ /* 0x001fc80003f06070 */
[----:B------:R-:W-:-:S13]  /*41d0*/  ISETP.GE.U32.AND.EX P0, PT, R37, R15, PT, P0 ;  /* 0x0000000f2500720c */ /* 0x000fda0003f06100 */
[----:B------:R-:W-:Y:S05]  /*41e0*/  @P0 BRA `(.L_x_4) ;  /* 0x00000000005c0947 */ /* 0x000fea0003800000 */
[----:B------:R-:W0:Y:S01]  /*41f0*/  LDCU.64 UR12, c[0x0][0x380] ;  /* 0x00007000ff0c77ac */ /* 0x000e220008000a00 */
[C---:B------:R-:W-:Y:S02]  /*4200*/  IMAD R12, R14.reuse, UR5, RZ ;  /* 0x000000050e0c7c24 */ /* 0x040fe4000f8e02ff */
[----:B------:R-:W-:Y:S02]  /*4210*/  IMAD.MOV.U32 R35, RZ, RZ, R37 ;  /* 0x000000ffff237224 */ /* 0x000fe400078e0025 */
[----:B------:R-:W-:Y:S02]  /*4220*/  IMAD R13, R15, UR4, R12 ;  /* 0x000000040f0d7c24 */ /* 0x000fe4000f8e020c */
[----:B------:R-:W-:-:S04]  /*4230*/  IMAD.WIDE.U32 R34, R14, UR4, R34 ;  /* 0x000000040e227c25 */ /* 0x000fc8000f8e0022 */
[----:B------:R-:W-:Y:S01]  /*4240*/  IMAD.IADD R13, R35, 0x1, R13 ;  /* 0x00000001230d7824 */ /* 0x000fe200078e020d */
[----:B0-----:R-:W-:-:S04]  /*4250*/  ISETP.GE.U32.AND P0, PT, R34, UR12, PT ;  /* 0x0000000c22007c0c */ /* 0x001fc8000bf06070 */
[----:B------:R-:W-:-:S13]  /*4260*/  ISETP.GE.U32.AND.EX P0, PT, R13, UR13, PT, P0 ;  /* 0x0000000d0d007c0c */ /* 0x000fda000bf06100 */
[----:B------:R-:W-:Y:S05]  /*4270*/  @P0 BRA `(.L_x_4) ;  /* 0x0000000000380947 */ /* 0x000fea0003800000 */
[----:B------:R-:W0:Y:S01]  /*4280*/  LDC.64 R28, c[0x0][0x3b0] ;  /* 0x0000ec00ff1c7b82 */ /* 0x000e220000000a00 */
[----:B------:R-:W-:Y:S02]  /*4290*/  IMAD R13, R13, 0x28, RZ ;  /* 0x000000280d0d7824 */ /* 0x000fe400078e02ff */
[----:B0-----:R-:W-:-:S04]  /*42a0*/  IMAD.WIDE.U32 R28, R34, 0x28, R28 ;  /* 0x00000028221c7825 */ /* 0x001fc800078e001c */
[----:B------:R-:W-:-:S05]  /*42b0*/  IMAD.IADD R29, R29, 0x1, R13 ;  /* 0x000000011d1d7824 */ /* 0x000fca00078e020d */
[----:B------:R-:W2:Y:S04]  /*42c0*/  LDG.E.128.CONSTANT R12, desc[UR8][R28.64] ;  /* 0x000000081c0c7981 */ /* 0x000ea8000c1e9d00 */
[----:B------:R-:W3:Y:S01]  /*42d0*/  LDG.E.128.CONSTANT R16, desc[UR8][R28.64+0x10] ;  /* 0x000010081c107981 */ /* 0x000ee2000c1e9d00 */
[----:B--2---:R-:W-:Y:S02]  /*42e0*/  LOP3.LUT R10, R12, R10, RZ, 0x3c, !PT ;  /* 0x0000000a0c0a7212 */ /* 0x004fe400078e3cff */
[----:B------:R-:W-:Y:S02]  /*42f0*/  LOP3.LUT R9, R13, R9, RZ, 0x3c, !PT ;  /* 0x000000090d097212 */ /* 0x000fe400078e3cff */
[----:B------:R-:W-:Y:S02]  /*4300*/  LOP3.LUT R20, R14, R20, RZ, 0x3c, !PT ;  /* 0x000000140e147212 */ /* 0x000fe400078e3cff */
[----:B------:R-:W-:-:S02]  /*4310*/  LOP3.LUT R11, R15, R11, RZ, 0x3c, !PT ;  /* 0x0000000b0f0b7212 */ /* 0x000fc400078e3cff */
[----:B---3--:R-:W-:Y:S02]  /*4320*/  LOP3.LUT R22, R16, R22, RZ, 0x3c, !PT ;  /* 0x0000001610167212 */ /* 0x008fe400078e3cff */
[----:B------:R-:W-:Y:S02]  /*4330*/  LOP3.LUT R21, R17, R21, RZ, 0x3c, !PT ;  /* 0x0000001511157212 */ /* 0x000fe400078e3cff */
[----:B------:R-:W-:Y:S02]  /*4340*/  LOP3.LUT R24, R18, R24, RZ, 0x3c, !PT ;  /* 0x0000001812187212 */ /* 0x000fe400078e3cff */
[----:B------:R-:W-:-:S07]  /*4350*/  LOP3.LUT R23, R19, R23, RZ, 0x3c, !PT ;  /* 0x0000001713177212 */ /* 0x000fce00078e3cff */
.L_x_4:
[----:B------:R-:W-:Y:S05]  /*4360*/  BSYNC.RECONVERGENT B0 ;  /* 0x0000000000007941 */ /* 0x000fea0003800200 */
.L_x_1:
[----:B------:R-:W1:Y:S01]  /*4370*/  LDCU.64 UR6, c[0x0][0x390] ;  /* 0x00007200ff0677ac */ /* 0x000e620008000a00 */
[----:B------:R-:W-:-:S04]  /*4380*/  UIADD3 UR4, UP0, UPT, UR4, 0x1, URZ ;  /* 0x0000000104047890 */ /* 0x000fc8000ff1e0ff */
[----:B------:R-:W-:Y:S02]  /*4390*/  UIADD3.X UR5, UPT, UPT, URZ, UR5, URZ, UP0, !UPT ;  /* 0x00000005ff057290 */ /* 0x000fe400087fe4ff */
[----:B-1----:R-:W-:-:S04]  /*43a0*/  UISETP.NE.U32.AND UP0, UPT, UR4, UR6, UPT ;  /* 0x000000060400728c */ /* 0x002fc8000bf05070 */
[----:B------:R-:W-:-:S09]  /*43b0*/  UISETP.NE.AND.EX UP0, UPT, UR5, UR7, UPT, UP0 ;  /* 0x000000070500728c */ /* 0x000fd2000bf05300 */
[----:B------:R-:W-:Y:S05]  /*43c0*/  BRA.U UP0, `(.L_x_34) ;  /* 0xffffffbd00747547 */ /* 0x000fea000b83ffff */
.L_x_0:
[----:B0-----:R-:W0:Y:S01]  /*43d0*/  LDC.64 R2, c[0x0][0x3c0] ;  /* 0x0000f000ff027b82 */ /* 0x001e220000000a00 */
[----:B------:R-:W-:Y:S02]  /*43e0*/  IMAD.MOV.U32 R6, RZ, RZ, R24 ;  /* 0x000000ffff067224 */ /* 0x000fe400078e0018 */
[----:B------:R-:W-:Y:S02]  /*43f0*/  IMAD.MOV.U32 R7, RZ, RZ, R23 ;  /* 0x000000ffff077224 */ /* 0x000fe400078e0017 */
[----:B------:R-:W-:Y:S02]  /*4400*/  IMAD.MOV.U32 R4, RZ, RZ, R22 ;  /* 0x000000ffff047224 */ /* 0x000fe400078e0016 */
[----:B------:R-:W-:Y:S02]  /*4410*/  IMAD.MOV.U32 R5, RZ, RZ, R21 ;  /* 0x000000ffff057224 */ /* 0x000fe400078e0015 */
[----:B------:R-:W-:Y:S02]  /*4420*/  IMAD.MOV.U32 R14, RZ, RZ, R20 ;  /* 0x000000ffff0e7224 */ /* 0x000fe400078e0014 */
[----:B------:R-:W-:-:S02]  /*4430*/  IMAD.MOV.U32 R15, RZ, RZ, R11 ;  /* 0x000000ffff0f7224 */ /* 0x000fc400078e000b */
[----:B------:R-:W-:Y:S02]  /*4440*/  IMAD.MOV.U32 R12, RZ, RZ, R10 ;  /* 0x000000ffff0c7224 */ /* 0x000fe400078e000a */
[----:B------:R-:W-:Y:S02]  /*4450*/  IMAD.MOV.U32 R13, RZ, RZ, R9 ;  /* 0x000000ffff0d7224 */ /* 0x000fe400078e0009 */
[----:B0-----:R-:W-:-:S05]  /*4460*/  IMAD.WIDE.U32 R2, R25, 0x20, R2 ;  /* 0x0000002019027825 */ /* 0x001fca00078e0002 */
[----:B------:R-:W-:Y:S04]  /*4470*/  STG.E.128 desc[UR8][R2.64], R12 ;  /* 0x0000000c02007986 */ /* 0x000fe8000c101d08 */
[----:B------:R-:W-:Y:S01]  /*4480*/  STG.E.128 desc[UR8][R2.64+0x10], R4 ;  /* 0x0000100402007986 */ /* 0x000fe2000c101d08 */
[----:B------:R-:W-:Y:S05]  /*4490*/  EXIT ;  /* 0x000000000000794d */ /* 0x000fea0003800000 */
        .weak           $__internal_0_$__cuda_sm20_rem_u64
        .type           $__internal_0_$__cuda_sm20_rem_u64,@function
        .size           $__internal_0_$__cuda_sm20_rem_u64,(.L_x_122 - $__internal_0_$__cuda_sm20_rem_u64)
$__internal_0_$__cuda_sm20_rem_u64:
[----:B------:R-:W-:Y:S02]  /*44a0*/  IMAD.MOV.U32 R60, RZ, RZ, R41 ;  /* 0x000000ffff3c7224 */ /* 0x000fe400078e0029 */
[----:B------:R-:W-:-:S04]  /*44b0*/  IMAD.MOV.U32 R61, RZ, RZ, R43 ;  /* 0x000000ffff3d7224 */ /* 0x000fc800078e002b */
[----:B------:R-:W0:Y:S08]  /*44c0*/  I2F.U64.RP R60, R60 ;  /* 0x0000003c003c7312 */ /* 0x000e300000309000 */
[----:B0-----:R-:W0:Y:S02]  /*44d0*/  MUFU.RCP R30, R60 ;  /* 0x0000003c001e7308 */ /* 0x001e240000001000 */
[----:B0-----:R-:W-:-:S06]  /*44e0*/  VIADD R31, R30, 0x1ffffffe ;  /* 0x1ffffffe1e1f7836 */ /* 0x001fcc0000000000 */
[----:B------:R-:W0:Y:S02]  /*44f0*/  F2I.U64.TRUNC R30, R31 ;  /* 0x0000001f001e7311 */ /* 0x000e24000020d800 */
[----:B0-----:R-:W-:-:S04]  /*4500*/  IMAD.WIDE.U32 R32, R30, R41, RZ ;  /* 0x000000291e207225 */ /* 0x001fc800078e00ff */
[----:B------:R-:W-:Y:S01]  /*4510*/  IMAD R33, R30, R43, R33 ;  /* 0x0000002b1e217224 */ /* 0x000fe200078e0221 */
[----:B------:R-:W-:-:S03]  /*4520*/  IADD3 R59, P0, PT, RZ, -R32, RZ ;  /* 0x80000020ff3b7210 */ /* 0x000fc60007f1e0ff */
[----:B------:R-:W-:Y:S02]  /*4530*/  IMAD R33, R31, R41, R33 ;  /* 0x000000291f217224 */ /* 0x000fe400078e0221 */
[----:B------:R-:W-:-:S04]  /*4540*/  IMAD.HI.U32 R32, R30, R59, RZ ;  /* 0x0000003b1e207227 */ /* 0x000fc800078e00ff */
[----:B------:R-:W-:Y:S02]  /*4550*/  IMAD.X R55, RZ, RZ, ~R33, P0 ;  /* 0x000000ffff377224 */ /* 0x000fe400000e0e21 */
[----:B------:R-:W-:Y:S02]  /*4560*/  IMAD.MOV.U32 R33, RZ, RZ, R30 ;  /* 0x000000ffff217224 */ /* 0x000fe400078e001e */
[----:B------:R-:W-:-:S04]  /*4570*/  IMAD.WIDE.U32 R32, P0, R30, R55, R32 ;  /* 0x000000371e207225 */ /* 0x000fc80007800020 */
[----:B------:R-:W-:-:S04]  /*4580*/  IMAD.HI.U32 R30, R31, R55, RZ ;  /* 0x000000371f1e7227 */ /* 0x000fc800078e00ff */
[----:B------:R-:W-:-:S04]  /*4590*/  IMAD.HI.U32 R32, P1, R31, R59, R32 ;  /* 0x0000003b1f207227 */ /* 0x000fc80007820020 */
[----:B------:R-:W-:Y:S02]  /*45a0*/  IMAD R55, R31, R55, RZ ;  /* 0x000000371f377224 */ /* 0x000fe400078e02ff */
[----:B------:R-:W-:-:S03]  /*45b0*/  IMAD.X R30, R30, 0x1, R31, P0 ;  /* 0x000000011e1e7824 */ /* 0x000fc600000e061f */
[----:B------:R-:W-:-:S04]  /*45c0*/  IADD3 R31, P0, PT, R55, R32, RZ ;  /* 0x00000020371f7210 */ /* 0x000fc80007f1e0ff */
[----:B------:R-:W-:Y:S01]  /*45d0*/  IADD3.X R55, PT, PT, RZ, RZ, R30, P0, P1 ;  /* 0x000000ffff377210 */ /* 0x000fe200007e241e */
[----:B------:R-:W-:-:S04]  /*45e0*/  IMAD.WIDE.U32 R32, R31, R41, RZ ;  /* 0x000000291f207225 */ /* 0x000fc800078e00ff */
[----:B------:R-:W-:Y:S01]  /*45f0*/  IMAD R30, R31, R43, R33 ;  /* 0x0000002b1f1e7224 */ /* 0x000fe200078e0221 */
[----:B------:R-:W-:-:S03]  /*4600*/  IADD3 R33, P0, PT, RZ, -R32, RZ ;  /* 0x80000020ff217210 */ /* 0x000fc60007f1e0ff */
[----:B------:R-:W-:-:S04]  /*4610*/  IMAD R30, R55, R41, R30 ;  /* 0x00000029371e7224 */ /* 0x000fc800078e021e */
[----:B------:R-:W-:Y:S02]  /*4620*/  IMAD.X R32, RZ, RZ, ~R30, P0 ;  /* 0x000000ffff207224 */ /* 0x000fe400000e0e1e */
[----:B------:R-:W-:-:S04]  /*4630*/  IMAD.HI.U32 R30, R31, R33, RZ ;  /* 0x000000211f1e7227 */ /* 0x000fc800078e00ff */
[----:B------:R-:W-:-:S04]  /*4640*/  IMAD.WIDE.U32 R30, P0, R31, R32, R30 ;  /* 0x000000201f1e7225 */ /* 0x000fc8000780001e */
[----:B------:R-:W-:-:S04]  /*4650*/  IMAD.HI.U32 R33, P1, R55, R33, R30 ;  /* 0x0000002137217227 */ /* 0x000fc8000782001e */
[CC--:B------:R-:W-:Y:S02]  /*4660*/  IMAD R30, R55.reuse, R32.reuse, RZ ;  /* 0x00000020371e7224 */ /* 0x0c0fe400078e02ff */
[----:B------:R-:W-:-:S03]  /*4670*/  IMAD.HI.U32 R32, R55, R32, RZ ;  /* 0x0000002037207227 */ /* 0x000fc600078e00ff */
[----:B------:R-:W-:Y:S01]  /*4680*/  IADD3 R33, P2, PT, R30, R33, RZ ;  /* 0x000000211e217210 */ /* 0x000fe20007f5e0ff */
[----:B------:R-:W-:Y:S02]  /*4690*/  IMAD.X R55, R32, 0x1, R55, P0 ;  /* 0x0000000120377824 */ /* 0x000fe400000e0637 */
[----:B------:R-:W-:Y:S02]  /*46a0*/  IMAD.MOV.U32 R31, RZ, RZ, RZ ;  /* 0x000000ffff1f7224 */ /* 0x000fe400078e00ff */
[----:B------:R-:W-:Y:S01]  /*46b0*/  IMAD.HI.U32 R30, R33, R58, RZ ;  /* 0x0000003a211e7227 */ /* 0x000fe200078e00ff */
[----:B------:R-:W-:-:S03]  /*46c0*/  IADD3.X R55, PT, PT, RZ, RZ, R55, P2, P1 ;  /* 0x000000ffff377210 */ /* 0x000fc600017e2437 */
[----:B------:R-:W-:-:S04]  /*46d0*/  IMAD.WIDE.U32 R30, R33, R57, R30 ;  /* 0x00000039211e7225 */ /* 0x000fc800078e001e */
[----:B------:R-:W-:-:S04]  /*46e0*/  IMAD.HI.U32 R30, P0, R55, R58, R30 ;  /* 0x0000003a371e7227 */ /* 0x000fc8000780001e */
[----:B------:R-:W-:-:S05]  /*46f0*/  IMAD R31, R55, R57, RZ ;  /* 0x00000039371f7224 */ /* 0x000fca00078e02ff */
[----:B------:R-:W-:-:S05]  /*4700*/  IADD3 R32, P2, PT, R31, R30, RZ ;  /* 0x0000001e1f207210 */ /* 0x000fca0007f5e0ff */
[----:B------:R-:W-:-:S04]  /*4710*/  IMAD.WIDE.U32 R30, R32, R41, RZ ;  /* 0x00000029201e7225 */ /* 0x000fc800078e00ff */
[----:B------:R-:W-:Y:S01]  /*4720*/  IMAD R32, R32, R43, R31 ;  /* 0x0000002b20207224 */ /* 0x000fe200078e021f */
[----:B------:R-:W-:Y:S01]  /*4730*/  IADD3 R30, P1, PT, -R30, R58, RZ ;  /* 0x0000003a1e1e7210 */ /* 0x000fe20007f3e1ff */
[----:B------:R-:W-:-:S04]  /*4740*/  IMAD.HI.U32 R31, R55, R57, RZ ;  /* 0x00000039371f7227 */ /* 0x000fc800078e00ff */
[----:B------:R-:W-:Y:S01]  /*4750*/  IMAD.X R31, RZ, RZ, R31, P0 ;  /* 0x000000ffff1f7224 */ /* 0x000fe200000e061f */
[----:B------:R-:W-:-:S03]  /*4760*/  ISETP.GE.U32.AND P0, PT, R30, R41, PT ;  /* 0x000000291e00720c */ /* 0x000fc60003f06070 */
[----:B------:R-:W-:Y:S01]  /*4770*/  IMAD.X R31, RZ, RZ, R31, P2 ;  /* 0x000000ffff1f7224 */ /* 0x000fe200010e061f */
[----:B------:R-:W-:-:S03]  /*4780*/  ISETP.NE.U32.AND P2, PT, R41, RZ, PT ;  /* 0x000000ff2900720c */ /* 0x000fc60003f45070 */
[----:B------:R-:W-:-:S04]  /*4790*/  IMAD R32, R31, R41, R32 ;  /* 0x000000291f207224 */ /* 0x000fc800078e0220 */
[----:B------:R-:W-:Y:S01]  /*47a0*/  IMAD.X R60, R57, 0x1, ~R32, P1 ;  /* 0x00000001393c7824 */ /* 0x000fe200008e0e20 */
[----:B------:R-:W-:Y:S01]  /*47b0*/  IADD3 R31, P1, PT, -R41, R30, RZ ;  /* 0x0000001e291f7210 */ /* 0x000fe20007f3e1ff */
[----:B------:R-:W-:-:S03]  /*47c0*/  IMAD.MOV.U32 R57, RZ, RZ, 0x0 ;  /* 0x00000000ff397424 */ /* 0x000fc600078e00ff */
[C---:B------:R-:W-:Y:S01]  /*47d0*/  ISETP.GE.U32.AND.EX P0, PT, R60.reuse, R43, PT, P0 ;  /* 0x0000002b3c00720c */ /* 0x040fe20003f06100 */
[----:B------:R-:W-:-:S03]  /*47e0*/  IMAD.X R58, R60, 0x1, ~R43, P1 ;  /* 0x000000013c3a7824 */ /* 0x000fc600008e0e2b */
[----:B------:R-:W-:Y:S02]  /*47f0*/  SEL R32, R31, R30, P0 ;  /* 0x0000001e1f207207 */ /* 0x000fe40000000000 */
[----:B------:R-:W-:Y:S02]  /*4800*/  SEL R58, R58, R60, P0 ;  /* 0x0000003c3a3a7207 */ /* 0x000fe40000000000 */
[----:B------:R-:W-:Y:S02]  /*4810*/  IADD3 R30, P1, PT, -R41, R32, RZ ;  /* 0x00000020291e7210 */ /* 0x000fe40007f3e1ff */
[----:B------:R-:W-:-:S03]  /*4820*/  ISETP.GE.U32.AND P0, PT, R32, R41, PT ;  /* 0x000000292000720c */ /* 0x000fc60003f06070 */
[C---:B------:R-:W-:Y:S01]  /*4830*/  IMAD.X R31, R58.reuse, 0x1, ~R43, P1 ;  /* 0x000000013a1f7824 */ /* 0x040fe200008e0e2b */
[----:B------:R-:W-:Y:S02]  /*4840*/  ISETP.GE.U32.AND.EX P0, PT, R58, R43, PT, P0 ;  /* 0x0000002b3a00720c */ /* 0x000fe40003f06100 */
[----:B------:R-:W-:Y:S02]  /*4850*/  ISETP.NE.AND.EX P1, PT, R43, RZ, PT, P2 ;  /* 0x000000ff2b00720c */ /* 0x000fe40003f25320 */
[----:B------:R-:W-:Y:S02]  /*4860*/  SEL R30, R30, R32, P0 ;  /* 0x000000201e1e7207 */ /* 0x000fe40000000000 */
[----:B------:R-:W-:Y:S02]  /*4870*/  SEL R31, R31, R58, P0 ;  /* 0x0000003a1f1f7207 */ /* 0x000fe40000000000 */
[----:B------:R-:W-:Y:S02]  /*4880*/  SEL R30, R30, 0xffffffff, P1 ;  /* 0xffffffff1e1e7807 */ /* 0x000fe40000800000 */
[----:B------:R-:W-:Y:S01]  /*4890*/  SEL R31, R31, 0xffffffff, P1 ;  /* 0xffffffff1f1f7807 */ /* 0x000fe20000800000 */
[----:B------:R-:W-:Y:S06]  /*48a0*/  RET.REL.NODEC R56 `(hint_gen_kernel_opt) ;  /* 0xffffffb438d47950 */ /* 0x000fec0003c3ffff */
.L_x_35:
[----:B------:R-:W-:-:S00]  /*48b0*/  BRA `(.L_x_35) ;  /* 0xfffffffc00fc7947 */ /* 0x000fc0000383ffff */
[----:B------:R-:W-:-:S00]  /*48c0*/  NOP ;  /* 0x0000000000007918 */ /* 0x000fc00000000000 */
        /* <DEDUP_REMOVED lines=11> */
.L_x_122:


//--------------------- .text.hint_gen_kernel_tiled --------------------------
	.section	.text.hint_gen_kernel_tiled,"ax",@progbits
	.align	128
        .global         hint_gen_kernel_tiled
        .type           hint_gen_kernel_tiled,@function
        .size           hint_gen_kernel_tiled,(.L_x_123 - hint_gen_kernel_tiled)
        .other          hint_gen_kernel_tiled,@"STO_CUDA_ENTRY STV_DEFAULT"
hint_gen_kernel_tiled:
.text.hint_gen_kernel_tiled:
[----:B------:R-:W0:Y:S01]  /*0000*/  LDC R1, c[0x0][0x37c] ;  /* 0x0000df00ff017b82 */ /* 0x000e220000000800 */
[----:B------:R-:W1:Y:S07]  /*0010*/  S2R R3, SR_TID.X ;  /* 0x0000000000037919 */ /* 0x000e6e0000002100 */
[----:B------:R-:W1:Y:S01]  /*0020*/  S2UR UR4, SR_CTAID.X ;  /* 0x00000000000479c3 */ /* 0x000e620000002500 */
[----:B------:R-:W2:Y:S01]  /*0030*/  LDCU UR5, c[0x0][0x39c] ;  /* 0x00007380ff0577ac */ /* 0x000ea20008000800 */
[----:B0-----:R-:W-:-:S05]  /*0040*/  VIADD R1, R1, 0xffffffc0 ;  /* 0xffffffc001017836 */ /* 0x001fca0000000000 */
[----:B------:R-:W-:Y:S01]  /*0050*/  R2UR UR29, R1 ;  /* 0x00000000011d72ca */ /* 0x000fe200000e0000 */
[----:B------:R-:W1:Y:S02]  /*0060*/  LDC R0, c[0x0][0x360] ;  /* 0x0000d800ff007b82 */ /* 0x000e640000000800 */
[----:B-1----:R-:W-:-:S05]  /*0070*/  IMAD R0, R0, UR4, R3 ;  /* 0x0000000400007c24 */ /* 0x002fca000f8e0203 */
[----:B--2---:R-:W-:-:S13]  /*0080*/  ISETP.GE.U32.AND P0, PT, R0, UR5, PT ;  /* 0x0000000500007c0c */ /* 0x004fda000bf06070 */
[----:B------:R-:W-:Y:S05]  /*0090*/  @P0 EXIT ;  /* 0x000000000000094d */ /* 0x000fea0003800000 */
[----:B------:R-:W0:Y:S01]  /*00a0*/  LDCU.64 UR12, c[0x0][0x390] ;  /* 0x00007200ff0c77ac */ /* 0x000e220008000a00 */
[----:B------:R-:W-:Y:S02]  /*00b0*/  CS2R R2, SRZ ;  /* 0x0000000000027805 */ /* 0x000fe4000001ff00 */
[----:B------:R-:W-:Y:S02]  /*00c0*/  CS2R R4, SRZ ;  /* 0x0000000000047805 */ /* 0x000fe4000001ff00 */
[----:B------:R-:W-:Y:S02]  /*00d0*/  CS2R R6, SRZ ;  /* 0x0000000000067805 */ /* 0x000fe4000001ff00 */
[----:B------:R-:W-:Y:S01]  /*00e0*/  CS2R R8, SRZ ;  /* 0x0000000000087805 */ /* 0x000fe2000001ff00 */
[----:B------:R-:W1:Y:S01]  /*00f0*/  LDCU.64 UR18, c[0x0][0x358] ;  /* 0x00006b00ff1277ac */ /* 0x000e620008000a00 */
[----:B0-----:R-:W-:-:S04]  /*0100*/  UISETP.NE.U32.AND UP0, UPT, UR12, URZ, UPT ;  /* 0x000000ff0c00728c */ /* 0x001fc8000bf05070 */
[----:B------:R-:W-:-:S09]  /*0110*/  UISETP.NE.AND.EX UP0, UPT, UR13, URZ, UPT, UP0 ;  /* 0x000000ff0d00728c */ /* 0x000fd2000bf05300 */
[----:B-1----:R-:W-:Y:S05]  /*0120*/  BRA.U !UP0, `(.L_x_36) ;  /* 0x0000009908c07547 */ /* 0x002fea000b800000 */
[----:B------:R-:W0:Y:S01]  /*0130*/  LDCU.128 UR8, c[0x3][0x110] ;  /* 0x00c02200ff0877ac */ /* 0x000e220008000c00 */
[----:B------:R-:W-:Y:S02]  /*0140*/  CS2R R8, SRZ ;  /* 0x0000000000087805 */ /* 0x000fe4000001ff00 */
[----:B------:R-:W-:Y:S02]  /*0150*/  CS2R R6, SRZ ;  /* 0x0000000000067805 */ /* 0x000fe4000001ff00 */
[----:B------:R-:W-:Y:S01]  /*0160*/  CS2R R4, SRZ ;  /* 0x0000000000047805 */ /* 0x000fe2000001ff00 */
[----:B------:R-:W1:Y:S01]  /*0170*/  LDCU.128 UR20, c[0x3][URZ] ;  /* 0x00c00000ff1477ac */ /* 0x000e620008000c00 */
[----:B------:R-:W-:Y:S01]  /*0180*/  CS2R R2, SRZ ;  /* 0x0000000000027805 */ /* 0x000fe2000001ff00 */
[----:B------:R-:W2:Y:S01]  /*0190*/  LDCU.64 UR14, c[0x3][0x100] ;  /* 0x00c02000ff0e77ac */ /* 0x000ea20008000a00 */
[----:B------:R-:W3:Y:S01]  /*01a0*/  LDCU UR16, c[0x3][0x108] ;  /* 0x00c02100ff1077ac */ /* 0x000ee20008000800 */
[----:B------:R-:W-:-:S02]  /*01b0*/  UIADD3 UR12, UP0, UPT, UR12, 0x7, URZ ;  /* 0x000000070c0c7890 */ /* 0x000fc4000ff1e0ff */
[----:B0-----:R-:W-:Y:S02]  /*01c0*/  USHF.L.W.U32.HI UR4, UR8, 0x1a, UR8 ;  /* 0x0000001a08047899 */ /* 0x001fe40008010e08 */
[----:B------:R-:W-:Y:S02]  /*01d0*/  USHF.L.W.U32.HI UR5, UR8, 0x15, UR8 ;  /* 0x0000001508057899 */ /* 0x000fe40008010e08 */
[----:B------:R-:W-:Y:S02]  /*01e0*/  USHF.L.W.U32.HI UR6, UR8, 0x7, UR8 ;  /* 0x0000000708067899 */ /* 0x000fe40008010e08 */
[----:B------:R-:W-:Y:S02]  /*01f0*/  ULOP3.LUT UR7, UR8, UR10, UR9, 0xac, !UPT ;  /* 0x0000000a08077292 */ /* 0x000fe4000f8eac09 */
[----:B------:R-:W-:Y:S02]  /*0200*/  ULOP3.LUT UR4, UR6, UR4, UR5, 0x96, !UPT ;  /* 0x0000000406047292 */ /* 0x000fe4000f8e9605 */
[----:B-1----:R-:W-:-:S02]  /*0210*/  UIADD3 UR6, UPT, UPT, UR10, UR21, URZ ;  /* 0x000000150a067290 */ /* 0x002fc4000fffe0ff */
[----:B------:R-:W-:Y:S02]  /*0220*/  UIADD3 UR4, UPT, UPT, UR4, UR11, UR7 ;  /* 0x0000000b04047290 */ /* 0x000fe4000fffe007 */
[----:B------:R-:W-:Y:S02]  /*0230*/  UIADD3 UR7, UPT, UPT, UR9, UR22, URZ ;  /* 0x0000001609077290 */ /* 0x000fe4000fffe0ff */
[----:B------:R-:W-:Y:S02]  /*0240*/  UIADD3 UR9, UPT, UPT, UR4, UR20, URZ ;  /* 0x0000001404097290 */ /* 0x000fe4000fffe0ff */
[----:B--2---:R-:W-:Y:S02]  /*0250*/  USHF.L.W.U32.HI UR4, UR14, 0x1e, UR14 ;  /* 0x0000001e0e047899 */ /* 0x004fe40008010e0e */
[----:B------:R-:W-:Y:S02]  /*0260*/  USHF.L.W.U32.HI UR5, UR14, 0x13, UR14 ;  /* 0x000000130e057899 */ /* 0x000fe40008010e0e */
[----:B------:R-:W-:-:S02]  /*0270*/  USHF.L.W.U32.HI UR10, UR14, 0xa, UR14 ;  /* 0x0000000a0e0a7899 */ /* 0x000fc40008010e0e */
[----:B---3--:R-:W-:Y:S02]  /*0280*/  ULOP3.LUT UR11, UR15, UR16, UR14, 0xe8, !UPT ;  /* 0x000000100f0b7292 */ /* 0x008fe4000f8ee80e */
[----:B------:R-:W-:Y:S02]  /*0290*/  ULOP3.LUT UR4, UR10, UR4, UR5, 0x96, !UPT ;  /* 0x000000040a047292 */ /* 0x000fe4000f8e9605 */
[----:B------:R-:W-:Y:S02]  /*02a0*/  UIADD3.X UR13, UPT, UPT, URZ, UR13, URZ, UP0, !UPT ;  /* 0x0000000dff0d7290 */ /* 0x000fe400087fe4ff */
[----:B------:R-:W-:Y:S02]  /*02b0*/  UIADD3 UR11, UPT, UPT, UR4, UR11, URZ ;  /* 0x0000000b040b7290 */ /* 0x000fe4000fffe0ff */
[----:B------:R-:W-:Y:S02]  /*02c0*/  UIADD3 UR8, UPT, UPT, UR8, UR23, URZ ;  /* 0x0000001708087290 */ /* 0x000fe4000fffe0ff */
[----:B------:R-:W-:Y:S01]  /*02d0*/  USHF.R.U64 UR10, UR12, 0x3, UR13 ;  /* 0x000000030c0a7899 */ /* 0x000fe2000800120d */
[----:B------:R-:W-:Y:S01]  /*02e0*/  UMOV UR4, URZ ;  /* 0x000000ff00047c82 */ /* 0x000fe20008000000 */
[----:B------:R-:W-:-:S10]  /*02f0*/  UMOV UR5, URZ ;  /* 0x000000ff00057c82 */ /* 0x000fd40008000000 */
.L_x_70:
[----:B0-----:R-:W0:Y:S01]  /*0300*/  LDCU.64 UR14, c[0x0][0x3b8] ;  /* 0x00007700ff0e77ac */ /* 0x001e220008000a00 */
[----:B------:R-:W-:-:S06]  /*0310*/  USHF.R.U64 UR12, UR4, 0x3, UR5 ;  /* 0x00000003040c7899 */ /* 0x000fcc0008001205 */
[----:B------:R-:W-:-:S04]  /*0320*/  IMAD.U32 R19, RZ, RZ, UR12 ;  /* 0x0000000cff137e24 */ /* 0x000fc8000f8e00ff */
[----:B------:R-:W-:-:S05]  /*0330*/  IMAD R20, R0, UR10, R19 ;  /* 0x0000000a00147c24 */ /* 0x000fca000f8e0213 */
[----:B0-----:R-:W-:-:S05]  /*0340*/  IADD3 R20, P0, PT, R20, UR14, RZ ;  /* 0x0000000e14147c10 */ /* 0x001fca000ff1e0ff */
        /* <DEDUP_REMOVED lines=11> */
[----:B----4-:R-:W-:Y:S05]  /*0400*/  @!P0 BRA `(.L_x_37) ;  /* 0x0000009400f08947 */ /* 0x010fea0003800000 */
[----:B------:R-:W0:Y:S01]  /*0410*/  S2R R19, SR_TID.X ;  /* 0x0000000000137919 */ /* 0x000e220000002100 */
[----:B------:R-:W-:Y:S01]  /*0420*/  BSSY.RECONVERGENT B0, `(.L_x_38) ;  /* 0x000057f000007945 */ /* 0x000fe20003800200 */
[----:B0-----:R-:W-:-:S13]  /*0430*/  LOP3.LUT P0, RZ, R19, 0x1f, RZ, 0xc0, !PT ;  /* 0x0000001f13ff7812 */ /* 0x001fda000780c0ff */
[----:B------:R-:W-:Y:S05]  /*0440*/  @P0 BRA `(.L_x_39) ;  /* 0x0000005400f00947 */ /* 0x000fea0003800000 */
[----:B------:R-:W0:Y:S01]  /*0450*/  LDCU.64 UR12, c[0x0][0x3a8] ;  /* 0x00007500ff0c77ac */ /* 0x000e220008000a00 */
[----:B------:R-:W1:Y:S01]  /*0460*/  LDCU.128 UR24, c[0x3][0x100] ;  /* 0x00c02000ff1877ac */ /* 0x000e620008000c00 */
[----:B------:R-:W2:Y:S01]  /*0470*/  LDCU.128 UR20, c[0x3][0x110] ;  /* 0x00c02200ff1477ac */ /* 0x000ea20008000c00 */
[----:B0-----:R-:W-:-:S04]  /*0480*/  ULEA UR12, UP0, UR4, UR12, 0x5 ;  /* 0x0000000c040c7291 */ /* 0x001fc8000f8028ff */
[----:B------:R-:W-:Y:S02]  /*0490*/  ULEA.HI.X UR13, UR4, UR13, UR5, 0x5, UP0 ;  /* 0x0000000d040d7291 */ /* 0x000fe400080f2c05 */
[----:B------:R-:W-:-:S04]  /*04a0*/  IMAD.U32 R10, RZ, RZ, UR12 ;  /* 0x0000000cff0a7e24 */ /* 0x000fc8000f8e00ff */
[----:B------:R-:W-:-:S05]  /*04b0*/  IMAD.U32 R11, RZ, RZ, UR13 ;  /* 0x0000000dff0b7e24 */ /* 0x000fca000f8e00ff */
[----:B------:R-:W3:Y:S04]  /*04c0*/  LDG.E.CONSTANT R13, desc[UR18][R10.64] ;  /* 0x000000120a0d7981 */ /* 0x000ee8000c1e9900 */
[----:B------:R-:W4:Y:S04]  /*04d0*/  LDG.E.CONSTANT R12, desc[UR18][R10.64+0x4] ;  /* 0x000004120a0c7981 */ /* 0x000f28000c1e9900 */
[----:B------:R-:W5:Y:S04]  /*04e0*/  LDG.E.CONSTANT R15, desc[UR18][R10.64+0x8] ;  /* 0x000008120a0f7981 */ /* 0x000f68000c1e9900 */
[----:B------:R-:W2:Y:S04]  /*04f0*/  LDG.E.CONSTANT R14, desc[UR18][R10.64+0xc] ;  /* 0x00000c120a0e7981 */ /* 0x000ea8000c1e9900 */
[----:B------:R-:W2:Y:S04]  /*0500*/  LDG.E.CONSTANT R21, desc[UR18][R10.64+0x10] ;  /* 0x000010120a157981 */ /* 0x000ea8000c1e9900 */
[----:B------:R-:W2:Y:S04]  /*0510*/  LDG.E.CONSTANT R20, desc[UR18][R10.64+0x14] ;  /* 0x000014120a147981 */ /* 0x000ea8000c1e9900 */
[----:B------:R-:W2:Y:S04]  /*0520*/  LDG.E.CONSTANT R19, desc[UR18][R10.64+0x18] ;  /* 0x000018120a137981 */ /* 0x000ea8000c1e9900 */
[----:B------:R-:W2:Y:S01]  /*0530*/  LDG.E.CONSTANT R16, desc[UR18][R10.64+0x1c] ;  /* 0x00001c120a107981 */ /* 0x000ea2000c1e9900 */
[----:B---3--:R-:W-:-:S02]  /*0540*/  R2UR UR12, R13 ;  /* 0x000000000d0c72ca */ /* 0x008fc400000e0000 */
[----:B----4-:R-:W-:-:S04]  /*0550*/  PRMT R12, R12, 0x123, RZ ;  /* 0x000001230c0c7816 */ /* 0x010fc800000000ff */
[----:B------:R-:W-:Y:S02]  /*0560*/  R2UR UR30, R12 ;  /* 0x000000000c1e72ca */ /* 0x000fe400000e0000 */
[----:B-----5:R-:W-:Y:S02]  /*0570*/  PRMT R15, R15, 0x123, RZ ;  /* 0x000001230f0f7816 */ /* 0x020fe400000000ff */
[----:B--2---:R-:W-:-:S03]  /*0580*/  PRMT R14, R14, 0x123, RZ ;  /* 0x000001230e0e7816 */ /* 0x004fc600000000ff */
[----:B------:R-:W-:Y:S01]  /*0590*/  UPRMT UR12, UR12, 0x123, URZ ;  /* 0x000001230c0c7896 */ /* 0x000fe200080000ff */
[----:B------:R-:W-:-:S03]  /*05a0*/  PRMT R21, R21, 0x123, RZ ;  /* 0x0000012315157816 */ /* 0x000fc600000000ff */
[----:B------:R-:W-:Y:S01]  /*05b0*/  UIADD3 UR13, UPT, UPT, UR9, UR12, URZ ;  /* 0x0000000c090d7290 */ /* 0x000fe2000fffe0ff */
[----:B------:R-:W-:-:S03]  /*05c0*/  PRMT R20, R20, 0x123, RZ ;  /* 0x0000012314147816 */ /* 0x000fc600000000ff */
[----:B-1----:R-:W-:Y:S01]  /*05d0*/  UIADD3 UR31, UPT, UPT, UR13, UR27, URZ ;  /* 0x0000001b0d1f7290 */ /* 0x002fe2000fffe0ff */
[----:B------:R-:W-:Y:S01]  /*05e0*/  IMAD.U32 R37, RZ, RZ, UR30 ;  /* 0x0000001eff257e24 */ /* 0x000fe2000f8e00ff */
[----:B------:R-:W-:Y:S01]  /*05f0*/  UIADD3 UR13, UPT, UPT, UR11, UR13, URZ ;  /* 0x0000000d0b0d7290 */ /* 0x000fe2000fffe0ff */
[----:B------:R-:W-:Y:S01]  /*0600*/  PRMT R19, R19, 0x123, RZ ;  /* 0x0000012313137816 */ /* 0x000fe200000000ff */
[----:B------:R-:W-:Y:S01]  /*0610*/  USHF.L.W.U32.HI UR14, UR31, 0x1a, UR31 ;  /* 0x0000001a1f0e7899 */ /* 0x000fe20008010e1f */
[----:B------:R-:W-:Y:S01]  /*0620*/  IMAD.U32 R36, RZ, RZ, UR30 ;  /* 0x0000001eff247e24 */ /* 0x000fe2000f8e00ff */
[----:B------:R-:W-:Y:S01]  /*0630*/  USHF.L.W.U32.HI UR15, UR31, 0x15, UR31 ;  /* 0x000000151f0f7899 */ /* 0x000fe20008010e1f */
[----:B------:R-:W-:Y:S01]  /*0640*/  PRMT R16, R16, 0x123, RZ ;  /* 0x0000012310107816 */ /* 0x000fe200000000ff */
[----:B------:R-:W-:Y:S02]  /*0650*/  USHF.L.W.U32.HI UR16, UR31, 0x7, UR31 ;  /* 0x000000071f107899 */ /* 0x000fe40008010e1f */
[----:B------:R-:W-:-:S02]  /*0660*/  ULOP3.LUT UR17, UR31, UR21, UR20, 0xac, !UPT ;  /* 0x000000151f117292 */ /* 0x000fc4000f8eac14 */
[----:B------:R-:W-:-:S04]  /*0670*/  ULOP3.LUT UR14, UR16, UR14, UR15, 0x96, !UPT ;  /* 0x0000000e100e7292 */ /* 0x000fc8000f8e960f */
[----:B------:R-:W-:-:S04]  /*0680*/  UIADD3 UR14, UPT, UPT, UR6, UR14, UR17 ;  /* 0x0000000e060e7290 */ /* 0x000fc8000fffe011 */
[----:B------:R-:W-:-:S04]  /*0690*/  UIADD3 UR14, UPT, UPT, UR30, UR14, URZ ;  /* 0x0000000e1e0e7290 */ /* 0x000fc8000fffe0ff */
[----:B------:R-:W-:-:S04]  /*06a0*/  UIADD3 UR32, UPT, UPT, UR14, UR26, URZ ;  /* 0x0000001a0e207290 */ /* 0x000fc8000fffe0ff */
[----:B------:R-:W-:Y:S02]  /*06b0*/  USHF.L.W.U32.HI UR15, UR32, 0x1a, UR32 ;  /* 0x0000001a200f7899 */ /* 0x000fe40008010e20 */
[----:B------:R-:W-:Y:S02]  /*06c0*/  USHF.L.W.U32.HI UR16, UR32, 0x15, UR32 ;  /* 0x0000001520107899 */ /* 0x000fe40008010e20 */
[----:B------:R-:W-:Y:S02]  /*06d0*/  USHF.L.W.U32.HI UR17, UR32, 0x7, UR32 ;  /* 0x0000000720117899 */ /* 0x000fe40008010e20 */
[----:B------:R-:W-:Y:S02]  /*06e0*/  ULOP3.LUT UR28, UR32, UR20, UR31, 0xac, !UPT ;  /* 0x00000014201c7292 */ /* 0x000fe4000f8eac1f */
[----:B------:R-:W-:-:S04]  /*06f0*/  ULOP3.LUT UR15, UR17, UR15, UR16, 0x96, !UPT ;  /* 0x0000000f110f7292 */ /* 0x000fc8000f8e9610 */
[----:B------:R-:W-:-:S06]  /*0700*/  UIADD3 UR15, UPT, UPT, UR7, UR15, UR28 ;  /* 0x0000000f070f7290 */ /* 0x000fcc000fffe01c */
[----:B------:R-:W-:-:S05]  /*0710*/  VIADD R10, R15, UR15 ;  /* 0x0000000f0f0a7c36 */ /* 0x000fca0008000000 */
[----:B------:R-:W-:-:S13]  /*0720*/  R2UR UR33, R10 ;  /* 0x000000000a2172ca */ /* 0x000fda00000e0000 */
[----:B------:R-:W-:-:S04]  /*0730*/  UIADD3 UR34, UPT, UPT, UR33, UR25, URZ ;  /* 0x0000001921227290 */ /* 0x000fc8000fffe0ff */
[----:B------:R-:W-:Y:S02]  /*0740*/  USHF.L.W.U32.HI UR15, UR34, 0x1a, UR34 ;  /* 0x0000001a220f7899 */ /* 0x000fe40008010e22 */
[----:B------:R-:W-:Y:S02]  /*0750*/  USHF.L.W.U32.HI UR16, UR34, 0x15, UR34 ;  /* 0x0000001522107899 */ /* 0x000fe40008010e22 */
[----:B------:R-:W-:Y:S02]  /*0760*/  USHF.L.W.U32.HI UR17, UR34, 0x7, UR34 ;  /* 0x0000000722117899 */ /* 0x000fe40008010e22 */
[----:B------:R-:W-:Y:S02]  /*0770*/  ULOP3.LUT UR28, UR31, UR34, UR32, 0xb8, !UPT ;  /* 0x000000221f1c7292 */ /* 0x000fe4000f8eb820 */
[----:B------:R-:W-:Y:S02]  /*0780*/  ULOP3.LUT UR15, UR17, UR15, UR16, 0x96, !UPT ;  /* 0x0000000f110f7292 */ /* 0x000fe4000f8e9610 */
[----:B------:R-:W-:-:S02]  /*0790*/  USHF.L.W.U32.HI UR16, UR13, 0x13, UR13 ;  /* 0x000000130d107899 */ /* 0x000fc40008010e0d */
[----:B------:R-:W-:Y:S02]  /*07a0*/  UIADD3 UR15, UPT, UPT, UR8, UR15, UR28 ;  /* 0x0000000f080f7290 */ /* 0x000fe4000fffe01c */
[----:B------:R-:W-:Y:S02]  /*07b0*/  USHF.L.W.U32.HI UR17, UR13, 0xa, UR13 ;  /* 0x0000000a0d117899 */ /* 0x000fe40008010e0d */
[----:B------:R-:W-:Y:S02]  /*07c0*/  ULOP3.LUT UR28, UR24, UR25, UR13, 0xe8, !UPT ;  /* 0x00000019181c7292 */ /* 0x000fe4000f8ee80d */
[----:B------:R-:W-:-:S04]  /*07d0*/  VIADD R26, R14, UR15 ;  /* 0x0000000f0e1a7c36 */ /* 0x000fc80008000000 */
[----:B------:R-:W-:-:S05]  /*07e0*/  VIADD R10, R26, UR24 ;  /* 0x000000181a0a7c36 */ /* 0x000fca0008000000 */
[----:B------:R-:W-:Y:S02]  /*07f0*/  R2UR UR35, R10 ;  /* 0x000000000a2372ca */ /* 0x000fe400000e0000 */
[----:B------:R-:W0:Y:S11]  /*0800*/  LDC.64 R10, c[0x3][0x10] ;  /* 0x00c00400ff0a7b82 */ /* 0x000e360000000a00 */
[----:B------:R-:W-:Y:S01]  /*0810*/  IMAD.U32 R12, RZ, RZ, UR35 ;  /* 0x00000023ff0c7e24 */ /* 0x000fe2000f8e00ff */
[----:B------:R-:W-:-:S02]  /*0820*/  ULOP3.LUT UR15, UR32, UR35, UR34, 0xb8, !UPT ;  /* 0x00000023200f7292 */ /* 0x000fc4000f8eb822 */
[----:B------:R-:W-:Y:S02]  /*0830*/  IMAD.U32 R13, RZ, RZ, UR35 ;  /* 0x00000023ff0d7e24 */ /* 0x000fe4000f8e00ff */
[----:B------:R-:W-:Y:S02]  /*0840*/  IMAD.U32 R17, RZ, RZ, UR35 ;  /* 0x00000023ff117e24 */ /* 0x000fe4000f8e00ff */
[----:B------:R-:W-:Y:S01]  /*0850*/  IMAD.U32 R22, RZ, RZ, UR35 ;  /* 0x00000023ff167e24 */ /* 0x000fe2000f8e00ff */
[----:B------:R-:W-:Y:S01]  /*0860*/  SHF.L.W.U32.HI R12, R12, 0x1a, R13 ;  /* 0x0000001a0c0c7819 */ /* 0x000fe20000010e0d */
[----:B------:R-:W-:Y:S02]  /*0870*/  IMAD.U32 R23, RZ, RZ, UR35 ;  /* 0x00000023ff177e24 */ /* 0x000fe4000f8e00ff */
[----:B------:R-:W-:Y:S01]  /*0880*/  IMAD.U32 R24, RZ, RZ, UR35 ;  /* 0x00000023ff187e24 */ /* 0x000fe2000f8e00ff */
[----:B------:R-:W-:-:S04]  /*0890*/  SHF.L.W.U32.HI R13, R17, 0x15, R22 ;  /* 0x00000015110d7819 */ /* 0x000fc80000010e16 */
[----:B------:R-:W-:-:S04]  /*08a0*/  SHF.L.W.U32.HI R17, R23, 0x7, R24 ;  /* 0x0000000717117819 */ /* 0x000fc80000010e18 */
[----:B------:R-:W-:Y:S01]  /*08b0*/  LOP3.LUT R12, R17, R12, R13, 0x96, !PT ;  /* 0x0000000c110c7212 */ /* 0x000fe200078e960d */
[----:B------:R-:W-:-:S05]  /*08c0*/  IMAD.U32 R13, RZ, RZ, UR31 ;  /* 0x0000001fff0d7e24 */ /* 0x000fca000f8e00ff */
[----:B------:R-:W-:Y:S01]  /*08d0*/  IADD3 R12, PT, PT, R13, UR15, R12 ;  /* 0x0000000f0d0c7c10 */ /* 0x000fe2000fffe00c */
[----:B------:R-:W-:-:S03]  /*08e0*/  USHF.L.W.U32.HI UR15, UR13, 0x1e, UR13 ;  /* 0x0000001e0d0f7899 */ /* 0x000fc60008010e0d */
[----:B0-----:R-:W-:Y:S01]  /*08f0*/  IADD3 R23, PT, PT, R21, R10, R12 ;  /* 0x0000000a15177210 */ /* 0x001fe20007ffe00c */
[----:B------:R-:W-:-:S04]  /*0900*/  ULOP3.LUT UR15, UR17, UR15, UR16, 0x96, !UPT ;  /* 0x0000000f110f7292 */ /* 0x000fc8000f8e9610 */
[----:B------:R-:W-:Y:S01]  /*0910*/  VIADD R25, R23, UR13 ;  /* 0x0000000d17197c36 */ /* 0x000fe20008000000 */
[----:B------:R-:W-:-:S04]  /*0920*/  UIADD3 UR15, UPT, UPT, UR14, UR15, UR28 ;  /* 0x0000000f0e0f7290 */ /* 0x000fc8000fffe01c */
[C-C-:B------:R-:W-:Y:S01]  /*0930*/  SHF.L.W.U32.HI R10, R25.reuse, 0x1a, R25.reuse ;  /* 0x0000001a190a7819 */ /* 0x140fe20000010e19 */
[----:B------:R-:W-:Y:S01]  /*0940*/  ULOP3.LUT UR14, UR13, UR24, UR15, 0xe8, !UPT ;  /* 0x000000180d0e7292 */ /* 0x000fe2000f8ee80f */
[C-C-:B------:R-:W-:Y:S01]  /*0950*/  SHF.L.W.U32.HI R13, R25.reuse, 0x15, R25.reuse ;  /* 0x00000015190d7819 */ /* 0x140fe20000010e19 */
[----:B------:R-:W-:Y:S01]  /*0960*/  IMAD.U32 R24, RZ, RZ, UR15 ;  /* 0x0000000fff187e24 */ /* 0x000fe2000f8e00ff */
[C---:B------:R-:W-:Y:S01]  /*0970*/  SHF.L.W.U32.HI R12, R25.reuse, 0x7, R25 ;  /* 0x00000007190c7819 */ /* 0x040fe20000010e19 */
[----:B------:R-:W-:Y:S02]  /*0980*/  IMAD.U32 R31, RZ, RZ, UR15 ;  /* 0x0000000fff1f7e24 */ /* 0x000fe4000f8e00ff */
[----:B------:R-:W-:Y:S01]  /*0990*/  IMAD.U32 R30, RZ, RZ, UR15 ;  /* 0x0000000fff1e7e24 */ /* 0x000fe2000f8e00ff */
[----:B------:R-:W-:Y:S01]  /*09a0*/  LOP3.LUT R10, R12, R10, R13, 0x96, !PT ;  /* 0x0000000a0c0a7212 */ /* 0x000fe200078e960d */
[----:B------:R-:W-:Y:S01]  /*09b0*/  IMAD.U32 R33, RZ, RZ, UR15 ;  /* 0x0000000fff217e24 */ /* 0x000fe2000f8e00ff */
[----:B------:R-:W-:-:S04]  /*09c0*/  LOP3.LUT R13, R25, UR34, R22, 0xac, !PT ;  /* 0x00000022190d7c12 */ /* 0x000fc8000f8eac16 */
[----:B------:R-:W-:Y:S02]  /*09d0*/  IADD3 R10, PT, PT, R10, UR32, R13 ;  /* 0x000000200a0a7c10 */ /* 0x000fe4000fffe00d */
[----:B------:R-:W0:Y:S02]  /*09e0*/  LDC.64 R12, c[0x3][0x18] ;  /* 0x00c00600ff0c7b82 */ /* 0x000e240000000a00 */
[----:B------:R-:W-:Y:S01]  /*09f0*/  IADD3 R17, PT, PT, R20, R11, R10 ;  /* 0x0000000b14117210 */ /* 0x000fe20007ffe00a */
[----:B------:R-:W-:Y:S02]  /*0a00*/  IMAD.U32 R10, RZ, RZ, UR15 ;  /* 0x0000000fff0a7e24 */ /* 0x000fe4000f8e00ff */
[----:B------:R-:W-:Y:S02]  /*0a10*/  IMAD.U32 R11, RZ, RZ, UR15 ;  /* 0x0000000fff0b7e24 */ /* 0x000fe4000f8e00ff */
[----:B------:R-:W-:-:S03]  /*0a20*/  VIADD R22, R17, UR15 ;  /* 0x0000000f11167c36 */ /* 0x000fc60008000000 */
[----:B------:R-:W-:Y:S02]  /*0a30*/  SHF.L.W.U32.HI R10, R10, 0x1e, R11 ;  /* 0x0000001e0a0a7819 */ /* 0x000fe40000010e0b */
[C-C-:B------:R-:W-:Y:S02]  /*0a40*/  SHF.L.W.U32.HI R27, R22.reuse, 0x1a, R22.reuse ;  /* 0x0000001a161b7819 */ /* 0x140fe40000010e16 */
[C-C-:B------:R-:W-:Y:S02]  /*0a50*/  SHF.L.W.U32.HI R28, R22.reuse, 0x15, R22.reuse ;  /* 0x00000015161c7819 */ /* 0x140fe40000010e16 */
[----:B------:R-:W-:Y:S02]  /*0a60*/  SHF.L.W.U32.HI R29, R22, 0x7, R22 ;  /* 0x00000007161d7819 */ /* 0x000fe40000010e16 */
[----:B------:R-:W-:Y:S02]  /*0a70*/  SHF.L.W.U32.HI R11, R24, 0x13, R31 ;  /* 0x00000013180b7819 */ /* 0x000fe40000010e1f */
[----:B------:R-:W-:-:S02]  /*0a80*/  SHF.L.W.U32.HI R24, R30, 0xa, R33 ;  /* 0x0000000a1e187819 */ /* 0x000fc40000010e21 */
[----:B------:R-:W-:Y:S01]  /*0a90*/  LOP3.LUT R27, R29, R27, R28, 0x96, !PT ;  /* 0x0000001b1d1b7212 */ /* 0x000fe200078e961c */
[----:B------:R-:W-:Y:S01]  /*0aa0*/  IMAD.U32 R29, RZ, RZ, UR33 ;  /* 0x00000021ff1d7e24 */ /* 0x000fe2000f8e00ff */
[----:B------:R-:W-:Y:S02]  /*0ab0*/  LOP3.LUT R28, R22, UR35, R25, 0xac, !PT ;  /* 0x00000023161c7c12 */ /* 0x000fe4000f8eac19 */
[----:B------:R-:W-:Y:S02]  /*0ac0*/  LOP3.LUT R10, R24, R10, R11, 0x96, !PT ;  /* 0x0000000a180a7212 */ /* 0x000fe400078e960b */
[----:B------:R-:W-:Y:S02]  /*0ad0*/  IADD3 R24, PT, PT, R27, UR34, R28 ;  /* 0x000000221b187c10 */ /* 0x000fe4000fffe01c */
[----:B------:R-:W-:Y:S02]  /*0ae0*/  IADD3 R29, PT, PT, R29, UR14, R10 ;  /* 0x0000000e1d1d7c10 */ /* 0x000fe4000fffe00a */
[----:B0-----:R-:W-:-:S02]  /*0af0*/  IADD3 R24, PT, PT, R19, R12, R24 ;  /* 0x0000000c13187210 */ /* 0x001fc40007ffe018 */
[C-C-:B------:R-:W-:Y:S02]  /*0b00*/  SHF.L.W.U32.HI R10, R29.reuse, 0x1e, R29.reuse ;  /* 0x0000001e1d0a7819 */ /* 0x140fe40000010e1d */
[----:B------:R-:W-:Y:S01]  /*0b10*/  LOP3.LUT R30, R30, UR13, R29, 0xe8, !PT ;  /* 0x0000000d1e1e7c12 */ /* 0x000fe2000f8ee81d */
[----:B------:R-:W-:-:S05]  /*0b20*/  IMAD.IADD R27, R29, 0x1, R24 ;  /* 0x000000011d1b7824 */ /* 0x000fca00078e0218 */
[C-C-:B------:R-:W-:Y:S02]  /*0b30*/  SHF.L.W.U32.HI R11, R27.reuse, 0x1a, R27.reuse ;  /* 0x0000001a1b0b7819 */ /* 0x140fe40000010e1b */
[C-C-:B------:R-:W-:Y:S02]  /*0b40*/  SHF.L.W.U32.HI R12, R27.reuse, 0x15, R27.reuse ;  /* 0x000000151b0c7819 */ /* 0x140fe40000010e1b */
[----:B------:R-:W-:Y:S02]  /*0b50*/  SHF.L.W.U32.HI R28, R27, 0x7, R27 ;  /* 0x000000071b1c7819 */ /* 0x000fe40000010e1b */
[----:B------:R-:W-:Y:S02]  /*0b60*/  LOP3.LUT R31, R25, R27, R22, 0xb8, !PT ;  /* 0x0000001b191f7212 */ /* 0x000fe400078eb816 */
[----:B------:R-:W-:Y:S02]  /*0b70*/  LOP3.LUT R28, R28, R11, R12, 0x96, !PT ;  /* 0x0000000b1c1c7212 */ /* 0x000fe400078e960c */
[----:B------:R-:W-:-:S02]  /*0b80*/  SHF.L.W.U32.HI R11, R29, 0x13, R29 ;  /* 0x000000131d0b7819 */ /* 0x000fc40000010e1d */
[----:B------:R-:W-:Y:S02]  /*0b90*/  SHF.L.W.U32.HI R12, R29, 0xa, R29 ;  /* 0x0000000a1d0c7819 */ /* 0x000fe40000010e1d */
[----:B------:R-:W-:Y:S02]  /*0ba0*/  IADD3 R28, PT, PT, R28, UR35, R31 ;  /* 0x000000231c1c7c10 */ /* 0x000fe4000fffe01f */
[----:B------:R-:W-:-:S04]  /*0bb0*/  LOP3.LUT R11, R12, R10, R11, 0x96, !PT ;  /* 0x0000000a0c0b7212 */ /* 0x000fc800078e960b */
[----:B------:R-:W-:Y:S02]  /*0bc0*/  IADD3 R30, PT, PT, R26, R11, R30 ;  /* 0x0000000b1a1e7210 */ /* 0x000fe40007ffe01e */
[----:B------:R-:W0:Y:S01]  /*0bd0*/  LDC.64 R10, c[0x3][0x20] ;  /* 0x00c00800ff0a7b82 */ /* 0x000e220000000a00 */
[----:B------:R-:W-:Y:S02]  /*0be0*/  IADD3 R26, PT, PT, R16, R13, R28 ;  /* 0x0000000d101a7210 */ /* 0x000fe40007ffe01c */
[C-C-:B------:R-:W-:Y:S02]  /*0bf0*/  SHF.L.W.U32.HI R12, R30.reuse, 0x1e, R30.reuse ;  /* 0x0000001e1e0c7819 */ /* 0x140fe40000010e1e */
[C---:B------:R-:W-:Y:S01]  /*0c00*/  SHF.L.W.U32.HI R13, R30.reuse, 0x13, R30 ;  /* 0x000000131e0d7819 */ /* 0x040fe20000010e1e */
[C---:B------:R-:W-:Y:S01]  /*0c10*/  IMAD.IADD R28, R30.reuse, 0x1, R26 ;  /* 0x000000011e1c7824 */ /* 0x040fe200078e021a */
[----:B------:R-:W-:-:S04]  /*0c20*/  SHF.L.W.U32.HI R31, R30, 0xa, R30 ;  /* 0x0000000a1e1f7819 */ /* 0x000fc80000010e1e */
[C-C-:B------:R-:W-:Y:S02]  /*0c30*/  SHF.L.W.U32.HI R32, R28.reuse, 0x1a, R28.reuse ;  /* 0x0000001a1c207819 */ /* 0x140fe40000010e1c */
[C-C-:B------:R-:W-:Y:S02]  /*0c40*/  SHF.L.W.U32.HI R33, R28.reuse, 0x15, R28.reuse ;  /* 0x000000151c217819 */ /* 0x140fe40000010e1c */
[----:B------:R-:W-:Y:S02]  /*0c50*/  SHF.L.W.U32.HI R34, R28, 0x7, R28 ;  /* 0x000000071c227819 */ /* 0x000fe40000010e1c */
[----:B------:R-:W-:Y:S02]  /*0c60*/  LOP3.LUT R12, R31, R12, R13, 0x96, !PT ;  /* 0x0000000c1f0c7212 */ /* 0x000fe400078e960d */
[----:B------:R-:W-:Y:S02]  /*0c70*/  LOP3.LUT R32, R34, R32, R33, 0x96, !PT ;  /* 0x0000002022207212 */ /* 0x000fe400078e9621 */
[----:B------:R-:W-:-:S02]  /*0c80*/  LOP3.LUT R33, R22, R28, R27, 0xb8, !PT ;  /* 0x0000001c16217212 */ /* 0x000fc400078eb81b */
[----:B------:R-:W-:Y:S02]  /*0c90*/  LOP3.LUT R31, R29, UR15, R30, 0xe8, !PT ;  /* 0x0000000f1d1f7c12 */ /* 0x000fe4000f8ee81e */
[----:B------:R-:W-:Y:S02]  /*0ca0*/  IADD3 R25, PT, PT, R25, R32, R33 ;  /* 0x0000002019197210 */ /* 0x000fe40007ffe021 */
[----:B------:R-:W-:Y:S02]  /*0cb0*/  IADD3 R31, PT, PT, R23, R12, R31 ;  /* 0x0000000c171f7210 */ /* 0x000fe40007ffe01f */
[----:B0-----:R-:W-:Y:S02]  /*0cc0*/  IADD3 R25, PT, PT, R25, 0x70727080, R10 ;  /* 0x7072708019197810 */ /* 0x001fe40007ffe00a */
        /* <DEDUP_REMOVED lines=8> */
[----:B------:R-:W-:Y:S01]  /*0d50*/  LOP3.LUT R33, R34, R32, R33, 0x96, !PT ;  /* 0x0000002022217212 */ /* 0x000fe200078e9621 */
[----:B------:R-:W0:Y:S01]  /*0d60*/  LDC.64 R12, c[0x3][0x28] ;  /* 0x00c00a00ff0c7b82 */ /* 0x000e220000000a00 */
[----:B------:R-:W-:-:S02]  /*0d70*/  LOP3.LUT R34, R27, R23, R28, 0xb8, !PT ;  /* 0x000000171b227212 */ /* 0x000fc400078eb81c */
[----:B------:R-:W-:Y:S02]  /*0d80*/  LOP3.LUT R32, R30, R29, R31, 0xe8, !PT ;  /* 0x0000001d1e207212 */ /* 0x000fe400078ee81f */
[----:B------:R-:W-:Y:S02]  /*0d90*/  IADD3 R34, PT, PT, R22, R33, R34 ;  /* 0x0000002116227210 */ /* 0x000fe40007ffe022 */
[----:B------:R-:W-:-:S03]  /*0da0*/  IADD3 R32, PT, PT, R17, R10, R32 ;  /* 0x0000000a11207210 */ /* 0x000fc60007ffe020 */
[----:B------:R-:W-:Y:S01]  /*0db0*/  IMAD.IADD R17, R34, 0x1, R11 ;  /* 0x0000000122117824 */ /* 0x000fe200078e020b */
[C-C-:B------:R-:W-:Y:S02]  /*0dc0*/  SHF.L.W.U32.HI R10, R32.reuse, 0x1e, R32.reuse ;  /* 0x0000001e200a7819 */ /* 0x140fe40000010e20 */
[C-C-:B------:R-:W-:Y:S01]  /*0dd0*/  SHF.L.W.U32.HI R11, R32.reuse, 0x13, R32.reuse ;  /* 0x00000013200b7819 */ /* 0x140fe20000010e20 */
[C---:B------:R-:W-:Y:S01]  /*0de0*/  IMAD.IADD R22, R32.reuse, 0x1, R17 ;  /* 0x0000000120167824 */ /* 0x040fe200078e0211 */
[--C-:B------:R-:W-:Y:S02]  /*0df0*/  SHF.L.W.U32.HI R29, R32, 0xa, R32.reuse ;  /* 0x0000000a201d7819 */ /* 0x100fe40000010e20 */
[----:B------:R-:W-:Y:S02]  /*0e00*/  LOP3.LUT R30, R31, R30, R32, 0xe8, !PT ;  /* 0x0000001e1f1e7212 */ /* 0x000fe400078ee820 */
[C-C-:B------:R-:W-:Y:S02]  /*0e10*/  SHF.L.W.U32.HI R33, R22.reuse, 0x1a, R22.reuse ;  /* 0x0000001a16217819 */ /* 0x140fe40000010e16 */
[----:B------:R-:W-:-:S02]  /*0e20*/  SHF.L.W.U32.HI R34, R22, 0x15, R22 ;  /* 0x0000001516227819 */ /* 0x000fc40000010e16 */
[----:B------:R-:W-:Y:S02]  /*0e30*/  SHF.L.W.U32.HI R35, R22, 0x7, R22 ;  /* 0x0000000716237819 */ /* 0x000fe40000010e16 */
[----:B------:R-:W-:Y:S02]  /*0e40*/  LOP3.LUT R29, R29, R10, R11, 0x96, !PT ;  /* 0x0000000a1d1d7212 */ /* 0x000fe400078e960b */
[----:B------:R-:W-:Y:S02]  /*0e50*/  LOP3.LUT R34, R35, R33, R34, 0x96, !PT ;  /* 0x0000002123227212 */ /* 0x000fe400078e9622 */
[----:B------:R-:W-:Y:S02]  /*0e60*/  LOP3.LUT R33, R28, R22, R23, 0xb8, !PT ;  /* 0x000000161c217212 */ /* 0x000fe400078eb817 */
[----:B------:R-:W-:Y:S02]  /*0e70*/  IADD3 R29, PT, PT, R24, R29, R30 ;  /* 0x0000001d181d7210 */ /* 0x000fe40007ffe01e */
[----:B------:R-:W-:-:S02]  /*0e80*/  IADD3 R33, PT, PT, R27, R34, R33 ;  /* 0x000000221b217210 */ /* 0x000fc40007ffe021 */
[C-C-:B------:R-:W-:Y:S02]  /*0e90*/  SHF.L.W.U32.HI R10, R29.reuse, 0x1e, R29.reuse ;  /* 0x0000001e1d0a7819 */ /* 0x140fe40000010e1d */
[--C-:B------:R-:W-:Y:S01]  /*0ea0*/  SHF.L.W.U32.HI R11, R29, 0x13, R29.reuse ;  /* 0x000000131d0b7819 */ /* 0x100fe20000010e1d */
[----:B0-----:R-:W-:Y:S01]  /*0eb0*/  IMAD.IADD R24, R33, 0x1, R12 ;  /* 0x0000000121187824 */ /* 0x001fe200078e020c */
[C-C-:B------:R-:W-:Y:S02]  /*0ec0*/  SHF.L.W.U32.HI R12, R29.reuse, 0xa, R29.reuse ;  /* 0x0000000a1d0c7819 */ /* 0x140fe40000010e1d */
[----:B------:R-:W-:Y:S01]  /*0ed0*/  LOP3.LUT R31, R32, R31, R29, 0xe8, !PT ;  /* 0x0000001f201f7212 */ /* 0x000fe200078ee81d */
[----:B------:R-:W-:-:S05]  /*0ee0*/  IMAD.IADD R27, R29, 0x1, R24 ;  /* 0x000000011d1b7824 */ /* 0x000fca00078e0218 */
[C-C-:B------:R-:W-:Y:S02]  /*0ef0*/  SHF.L.W.U32.HI R30, R27.reuse, 0x1a, R27.reuse ;  /* 0x0000001a1b1e7819 */ /* 0x140fe40000010e1b */
[C-C-:B------:R-:W-:Y:S02]  /*0f00*/  SHF.L.W.U32.HI R33, R27.reuse, 0x15, R27.reuse ;  /* 0x000000151b217819 */ /* 0x140fe40000010e1b */
[----:B------:R-:W-:-:S04]  /*0f10*/  SHF.L.W.U32.HI R34, R27, 0x7, R27 ;  /* 0x000000071b227819 */ /* 0x000fc80000010e1b */
[----:B------:R-:W-:Y:S02]  /*0f20*/  LOP3.LUT R35, R34, R30, R33, 0x96, !PT ;  /* 0x0000001e22237212 */ /* 0x000fe400078e9621 */
[----:B------:R-:W-:Y:S02]  /*0f30*/  LOP3.LUT R30, R23, R27, R22, 0xb8, !PT ;  /* 0x0000001b171e7212 */ /* 0x000fe400078eb816 */
[----:B------:R-:W-:Y:S02]  /*0f40*/  LOP3.LUT R33, R12, R10, R11, 0x96, !PT ;  /* 0x0000000a0c217212 */ /* 0x000fe400078e960b */
[----:B------:R-:W-:Y:S01]  /*0f50*/  IADD3 R30, PT, PT, R28, R35, R30 ;  /* 0x000000231c1e7210 */ /* 0x000fe20007ffe01e */
[----:B------:R-:W0:Y:S01]  /*0f60*/  LDC.64 R10, c[0x3][0x30] ;  /* 0x00c00c00ff0a7b82 */ /* 0x000e220000000a00 */
        /* <DEDUP_REMOVED lines=16> */
[C---:B------:R-:W-:Y:S01]  /*1070*/  SHF.L.W.U32.HI R13, R32.reuse, 0x13, R32 ;  /* 0x00000013200d7819 */ /* 0x040fe20000010e20 */
        /* <DEDUP_REMOVED lines=24> */
[----:B------:R-:W-:Y:S02]  /*1200*/  LOP3.LUT R35, R32, R31, R17, 0xe8, !PT ;  /* 0x0000001f20237212 */ /* 0x000fe400078ee811 */
[----:B------:R-:W-:Y:S02]  /*1210*/  IADD3 R33, PT, PT, R27, R34, R33 ;  /* 0x000000221b217210 */ /* 0x000fe40007ffe021 */
[----:B------:R-:W-:-:S03]  /*1220*/  IADD3 R35, PT, PT, R24, R23, R35 ;  /* 0x0000001718237210 */ /* 0x000fc60007ffe023 */
[----:B0-----:R-:W-:Y:S01]  /*1230*/  IMAD.IADD R24, R33, 0x1, R12 ;  /* 0x0000000121187824 */ /* 0x001fe200078e020c */
        /* <DEDUP_REMOVED lines=9> */
[----:B------:R-:W-:Y:S01]  /*12d0*/  LOP3.LUT R25, R27, R25, R34, 0x96, !PT ;  /* 0x000000191b197212 */ /* 0x000fe200078e9622 */
[----:B------:R-:W-:Y:S01]  /*12e0*/  IMAD.U32 R34, RZ, RZ, UR30 ;  /* 0x0000001eff227e24 */ /* 0x000fe2000f8e00ff */
[----:B------:R-:W-:Y:S02]  /*12f0*/  LOP3.LUT R27, R30, R31, R11, 0xb8, !PT ;  /* 0x0000001f1e1b7212 */ /* 0x000fe400078eb80b */
[----:B------:R-:W-:Y:S01]  /*1300*/  IADD3 R32, PT, PT, R26, R23, R32 ;  /* 0x000000171a207210 */ /* 0x000fe20007ffe020 */
[----:B------:R-:W-:Y:S01]  /*1310*/  IMAD.U32 R26, RZ, RZ, UR30 ;  /* 0x0000001eff1a7e24 */ /* 0x000fe2000f8e00ff */
[----:B------:R-:W-:Y:S01]  /*1320*/  IADD3 R28, PT, PT, R28, R25, R27 ;  /* 0x000000191c1c7210 */ /* 0x000fe20007ffe01b */
[----:B------:R-:W-:-:S03]  /*1330*/  IMAD.U32 R25, RZ, RZ, UR30 ;  /* 0x0000001eff197e24 */ /* 0x000fc6000f8e00ff */
[----:B------:R-:W-:Y:S02]  /*1340*/  IADD3 R23, PT, PT, R28, 0x118, R13 ;  /* 0x000001181c177810 */ /* 0x000fe40007ffe00d */
[----:B------:R-:W0:Y:S01]  /*1350*/  LDC.64 R12, c[0x3][0x40] ;  /* 0x00c01000ff0c7b82 */ /* 0x000e220000000a00 */
[----:B------:R-:W-:Y:S02]  /*1360*/  SHF.L.W.U32.HI R25, R25, 0x19, R26 ;  /* 0x0000001919197819 */ /* 0x000fe40000010e1a */
[----:B------:R-:W-:Y:S01]  /*1370*/  IMAD.IADD R22, R32, 0x1, R23 ;  /* 0x0000000120167824 */ /* 0x000fe200078e0217 */
[----:B------:R-:W-:Y:S02]  /*1380*/  SHF.L.W.U32.HI R26, R34, 0xe, R37 ;  /* 0x0000000e221a7819 */ /* 0x000fe40000010e25 */
[----:B------:R-:W-:Y:S02]  /*1390*/  SHF.L.W.U32.HI R34, R32, 0xa, R32 ;  /* 0x0000000a20227819 */ /* 0x000fe40000010e20 */
[----:B------:R-:W-:-:S02]  /*13a0*/  SHF.L.W.U32.HI R27, R22, 0x1a, R22 ;  /* 0x0000001a161b7819 */ /* 0x000fc40000010e16 */
[C-C-:B------:R-:W-:Y:S02]  /*13b0*/  SHF.L.W.U32.HI R28, R22.reuse, 0x15, R22.reuse ;  /* 0x00000015161c7819 */ /* 0x140fe40000010e16 */
[----:B------:R-:W-:-:S04]  /*13c0*/  SHF.L.W.U32.HI R33, R22, 0x7, R22 ;  /* 0x0000000716217819 */ /* 0x000fc80000010e16 */
[----:B------:R-:W-:Y:S02]  /*13d0*/  LOP3.LUT R37, R33, R27, R28, 0x96, !PT ;  /* 0x0000001b21257212 */ /* 0x000fe400078e961c */
[----:B------:R-:W-:Y:S02]  /*13e0*/  SHF.R.U32.HI R27, RZ, 0x3, R36 ;  /* 0x00000003ff1b7819 */ /* 0x000fe40000011624 */
[C---:B------:R-:W-:Y:S02]  /*13f0*/  SHF.L.W.U32.HI R28, R32.reuse, 0x1e, R32 ;  /* 0x0000001e201c7819 */ /* 0x040fe40000010e20 */
[----:B------:R-:W-:Y:S02]  /*1400*/  LOP3.LUT R25, R27, R25, R26, 0x96, !PT ;  /* 0x000000191b197212 */ /* 0x000fe400078e961a */
[----:B------:R-:W-:Y:S02]  /*1410*/  SHF.L.W.U32.HI R33, R32, 0x13, R32 ;  /* 0x0000001320217819 */ /* 0x000fe40000010e20 */
[----:B------:R-:W-:-:S02]  /*1420*/  LOP3.LUT R36, R11, R22, R31, 0xb8, !PT ;  /* 0x000000160b247212 */ /* 0x000fc400078eb81f */
[----:B------:R-:W-:Y:S01]  /*1430*/  LOP3.LUT R26, R35, R17, R32, 0xe8, !PT ;  /* 0x00000011231a7212 */ /* 0x000fe200078ee820 */
[----:B------:R-:W-:Y:S01]  /*1440*/  VIADD R17, R25, UR12 ;  /* 0x0000000c19117c36 */ /* 0x000fe20008000000 */
[----:B------:R-:W-:Y:S02]  /*1450*/  LOP3.LUT R33, R34, R28, R33, 0x96, !PT ;  /* 0x0000001c22217212 */ /* 0x000fe400078e9621 */
[----:B------:R-:W-:Y:S02]  /*1460*/  IADD3 R36, PT, PT, R30, R37, R36 ;  /* 0x000000251e247210 */ /* 0x000fe40007ffe024 */
[----:B------:R-:W-:Y:S02]  /*1470*/  IADD3 R33, PT, PT, R10, R33, R26 ;  /* 0x000000210a217210 */ /* 0x000fe40007ffe01a */
[----:B0-----:R-:W-:Y:S02]  /*1480*/  IADD3 R25, PT, PT, R17, R12, R36 ;  /* 0x0000000c11197210 */ /* 0x001fe40007ffe024 */
[----:B------:R-:W-:-:S02]  /*1490*/  SHF.L.W.U32.HI R10, R15, 0x19, R15 ;  /* 0x000000190f0a7819 */ /* 0x000fc40000010e0f */
[----:B------:R-:W-:Y:S01]  /*14a0*/  SHF.L.W.U32.HI R37, R15, 0xe, R15 ;  /* 0x0000000e0f257819 */ /* 0x000fe20000010e0f */
[C---:B------:R-:W-:Y:S01]  /*14b0*/  IMAD.IADD R27, R33.reuse, 0x1, R25 ;  /* 0x00000001211b7824 */ /* 0x040fe200078e0219 */
[----:B------:R-:W-:Y:S02]  /*14c0*/  SHF.R.U32.HI R12, RZ, 0x3, R15 ;  /* 0x00000003ff0c7819 */ /* 0x000fe4000001160f */
[----:B------:R-:W-:Y:S02]  /*14d0*/  SHF.L.W.U32.HI R26, R33, 0xa, R33 ;  /* 0x0000000a211a7819 */ /* 0x000fe40000010e21 */
[C-C-:B------:R-:W-:Y:S02]  /*14e0*/  SHF.L.W.U32.HI R28, R27.reuse, 0x1a, R27.reuse ;  /* 0x0000001a1b1c7819 */ /* 0x140fe40000010e1b */
[C-C-:B------:R-:W-:Y:S02]  /*14f0*/  SHF.L.W.U32.HI R39, R27.reuse, 0x15, R27.reuse ;  /* 0x000000151b277819 */ /* 0x140fe40000010e1b */
[----:B------:R-:W-:-:S02]  /*1500*/  SHF.L.W.U32.HI R30, R27, 0x7, R27 ;  /* 0x000000071b1e7819 */ /* 0x000fc40000010e1b */
[----:B------:R-:W-:Y:S02]  /*1510*/  LOP3.LUT R12, R12, R10, R37, 0x96, !PT ;  /* 0x0000000a0c0c7212 */ /* 0x000fe400078e9625 */
[C-C-:B------:R-:W-:Y:S02]  /*1520*/  SHF.L.W.U32.HI R10, R33.reuse, 0x1e, R33.reuse ;  /* 0x0000001e210a7819 */ /* 0x140fe40000010e21 */
[----:B------:R-:W-:Y:S02]  /*1530*/  SHF.L.W.U32.HI R37, R33, 0x13, R33 ;  /* 0x0000001321257819 */ /* 0x000fe40000010e21 */
[----:B------:R-:W-:Y:S01]  /*1540*/  LOP3.LUT R28, R30, R28, R39, 0x96, !PT ;  /* 0x0000001c1e1c7212 */ /* 0x000fe200078e9627 */
[----:B------:R-:W-:Y:S01]  /*1550*/  IMAD.U32 R39, RZ, RZ, UR30 ;  /* 0x0000001eff277e24 */ /* 0x000fe2000f8e00ff */
[----:B------:R-:W-:Y:S02]  /*1560*/  LOP3.LUT R30, R31, R27, R22, 0xb8, !PT ;  /* 0x0000001b1f1e7212 */ /* 0x000fe400078eb816 */
[----:B------:R-:W-:-:S02]  /*1570*/  LOP3.LUT R10, R26, R10, R37, 0x96, !PT ;  /* 0x0000000a1a0a7212 */ /* 0x000fc400078e9625 */
[----:B------:R-:W-:Y:S02]  /*1580*/  LOP3.LUT R35, R32, R35, R33, 0xe8, !PT ;  /* 0x0000002320237212 */ /* 0x000fe400078ee821 */
[----:B------:R-:W-:Y:S02]  /*1590*/  IADD3 R12, PT, PT, R39, 0xaf0000, R12 ;  /* 0x00af0000270c7810 */ /* 0x000fe40007ffe00c */
[----:B------:R-:W-:Y:S02]  /*15a0*/  IADD3 R26, PT, PT, R11, R28, R30 ;  /* 0x0000001c0b1a7210 */ /* 0x000fe40007ffe01e */
[----:B------:R-:W-:Y:S02]  /*15b0*/  IADD3 R29, PT, PT, R29, R10, R35 ;  /* 0x0000000a1d1d7210 */ /* 0x000fe40007ffe023 */
[----:B------:R-:W0:Y:S01]  /*15c0*/  LDC.64 R10, c[0x3][0x48] ;  /* 0x00c01200ff0a7b82 */ /* 0x000e220000000a00 */
[----:B------:R-:W-:Y:S02]  /*15d0*/  IADD3 R26, PT, PT, R12, R13, R26 ;  /* 0x0000000d0c1a7210 */ /* 0x000fe40007ffe01a */
[----:B------:R-:W-:-:S02]  /*15e0*/  SHF.L.W.U32.HI R13, R17, 0xf, R17 ;  /* 0x0000000f110d7819 */ /* 0x000fc40000010e11 */
[--C-:B------:R-:W-:Y:S01]  /*15f0*/  SHF.L.W.U32.HI R30, R17, 0xd, R17.reuse ;  /* 0x0000000d111e7819 */ /* 0x100fe20000010e11 */
[----:B------:R-:W-:Y:S01]  /*1600*/  IMAD.IADD R28, R29, 0x1, R26 ;  /* 0x000000011d1c7824 */ /* 0x000fe200078e021a */
[----:B------:R-:W-:Y:S02]  /*1610*/  SHF.R.U32.HI R34, RZ, 0xa, R17 ;  /* 0x0000000aff227819 */ /* 0x000fe40000011611 */
[C-C-:B------:R-:W-:Y:S02]  /*1620*/  SHF.L.W.U32.HI R35, R14.reuse, 0x19, R14.reuse ;  /* 0x000000190e237819 */ /* 0x140fe40000010e0e */
[--C-:B------:R-:W-:Y:S02]  /*1630*/  SHF.L.W.U32.HI R36, R14, 0xe, R14.reuse ;  /* 0x0000000e0e247819 */ /* 0x100fe40000010e0e */
[----:B------:R-:W-:Y:S02]  /*1640*/  SHF.R.U32.HI R37, RZ, 0x3, R14 ;  /* 0x00000003ff257819 */ /* 0x000fe4000001160e */
[----:B------:R-:W-:-:S02]  /*1650*/  SHF.L.W.U32.HI R38, R28, 0x1a, R28 ;  /* 0x0000001a1c267819 */ /* 0x000fc40000010e1c */
[C-C-:B------:R-:W-:Y:S02]  /*1660*/  SHF.L.W.U32.HI R39, R28.reuse, 0x15, R28.reuse ;  /* 0x000000151c277819 */ /* 0x140fe40000010e1c */
[----:B------:R-:W-:Y:S02]  /*1670*/  SHF.L.W.U32.HI R40, R28, 0x7, R28 ;  /* 0x000000071c287819 */ /* 0x000fe40000010e1c */
[----:B------:R-:W-:Y:S02]  /*1680*/  LOP3.LUT R30, R34, R13, R30, 0x96, !PT ;  /* 0x0000000d221e7212 */ /* 0x000fe400078e961e */
[----:B------:R-:W-:Y:S02]  /*1690*/  LOP3.LUT R13, R37, R35, R36, 0x96, !PT ;  /* 0x00000023250d7212 */ /* 0x000fe400078e9624 */
[C-C-:B------:R-:W-:Y:S02]  /*16a0*/  SHF.L.W.U32.HI R34, R29.reuse, 0x1e, R29.reuse ;  /* 0x0000001e1d227819 */ /* 0x140fe40000010e1d */
[----:B------:R-:W-:-:S02]  /*16b0*/  SHF.L.W.U32.HI R35, R29, 0x13, R29 ;  /* 0x000000131d237819 */ /* 0x000fc40000010e1d */
[----:B------:R-:W-:Y:S02]  /*16c0*/  SHF.L.W.U32.HI R36, R29, 0xa, R29 ;  /* 0x0000000a1d247819 */ /* 0x000fe40000010e1d */
[----:B------:R-:W-:Y:S02]  /*16d0*/  LOP3.LUT R38, R40, R38, R39, 0x96, !PT ;  /* 0x0000002628267212 */ /* 0x000fe400078e9627 */
[----:B------:R-:W-:Y:S02]  /*16e0*/  LOP3.LUT R37, R22, R28, R27, 0xb8, !PT ;  /* 0x0000001c16257212 */ /* 0x000fe400078eb81b */
[----:B------:R-:W-:Y:S02]  /*16f0*/  IADD3 R13, PT, PT, R13, R30, R15 ;  /* 0x0000001e0d0d7210 */ /* 0x000fe40007ffe00f */
[----:B------:R-:W-:Y:S02]  /*1700*/  LOP3.LUT R35, R36, R34, R35, 0x96, !PT ;  /* 0x0000002224237212 */ /* 0x000fe400078e9623 */
[----:B------:R-:W-:-:S02]  /*1710*/  LOP3.LUT R30, R33, R32, R29, 0xe8, !PT ;  /* 0x00000020211e7212 */ /* 0x000fc400078ee81d */
[----:B------:R-:W-:Y:S02]  /*1720*/  IADD3 R37, PT, PT, R31, R38, R37 ;  /* 0x000000261f257210 */ /* 0x000fe40007ffe025 */
[----:B------:R-:W-:Y:S02]  /*1730*/  IADD3 R30, PT, PT, R24, R35, R30 ;  /* 0x00000023181e7210 */ /* 0x000fe40007ffe01e */
[C-C-:B------:R-:W-:Y:S02]  /*1740*/  SHF.L.W.U32.HI R15, R12.reuse, 0xf, R12.reuse ;  /* 0x0000000f0c0f7819 */ /* 0x140fe40000010e0c */
[--C-:B------:R-:W-:Y:S02]  /*1750*/  SHF.L.W.U32.HI R32, R12, 0xd, R12.reuse ;  /* 0x0000000d0c207819 */ /* 0x100fe40000010e0c */
[----:B------:R-:W-:Y:S02]  /*1760*/  SHF.R.U32.HI R31, RZ, 0xa, R12 ;  /* 0x0000000aff1f7819 */ /* 0x000fe4000001160c */
[----:B0-----:R-:W-:-:S02]  /*1770*/  IADD3 R24, PT, PT, R13, R10, R37 ;  /* 0x0000000a0d187210 */ /* 0x001fc40007ffe025 */
[----:B------:R-:W-:Y:S02]  /*1780*/  LOP3.LUT R15, R31, R15, R32, 0x96, !PT ;  /* 0x0000000f1f0f7212 */ /* 0x000fe400078e9620 */
[C-C-:B------:R-:W-:Y:S01]  /*1790*/  SHF.L.W.U32.HI R10, R21.reuse, 0x19, R21.reuse ;  /* 0x00000019150a7819 */ /* 0x140fe20000010e15 */
[----:B------:R-:W-:Y:S01]  /*17a0*/  IMAD.IADD R31, R30, 0x1, R24 ;  /* 0x000000011e1f7824 */ /* 0x000fe200078e0218 */
[--C-:B------:R-:W-:Y:S02]  /*17b0*/  SHF.L.W.U32.HI R35, R21, 0xe, R21.reuse ;  /* 0x0000000e15237819 */ /* 0x100fe40000010e15 */
[----:B------:R-:W-:Y:S02]  /*17c0*/  SHF.R.U32.HI R32, RZ, 0x3, R21 ;  /* 0x00000003ff207819 */ /* 0x000fe40000011615 */
[C-C-:B------:R-:W-:Y:S02]  /*17d0*/  SHF.L.W.U32.HI R38, R31.reuse, 0x1a, R31.reuse ;  /* 0x0000001a1f267819 */ /* 0x140fe40000010e1f */
[----:B------:R-:W-:-:S02]  /*17e0*/  SHF.L.W.U32.HI R39, R31, 0x15, R31 ;  /* 0x000000151f277819 */ /* 0x000fc40000010e1f */
[----:B------:R-:W-:Y:S02]  /*17f0*/  SHF.L.W.U32.HI R40, R31, 0x7, R31 ;  /* 0x000000071f287819 */ /* 0x000fe40000010e1f */
[----:B------:R-:W-:Y:S02]  /*1800*/  LOP3.LUT R10, R32, R10, R35, 0x96, !PT ;  /* 0x0000000a200a7212 */ /* 0x000fe400078e9623 */
[C-C-:B------:R-:W-:Y:S02]  /*1810*/  SHF.L.W.U32.HI R34, R30.reuse, 0x1e, R30.reuse ;  /* 0x0000001e1e227819 */ /* 0x140fe40000010e1e */
[C-C-:B------:R-:W-:Y:S02]  /*1820*/  SHF.L.W.U32.HI R37, R30.reuse, 0x13, R30.reuse ;  /* 0x000000131e257819 */ /* 0x140fe40000010e1e */
[----:B------:R-:W-:Y:S02]  /*1830*/  SHF.L.W.U32.HI R36, R30, 0xa, R30 ;  /* 0x0000000a1e247819 */ /* 0x000fe40000010e1e */
[----:B------:R-:W-:-:S02]  /*1840*/  LOP3.LUT R39, R40, R38, R39, 0x96, !PT ;  /* 0x0000002628277212 */ /* 0x000fc400078e9627 */
[----:B------:R-:W-:Y:S02]  /*1850*/  LOP3.LUT R32, R27, R31, R28, 0xb8, !PT ;  /* 0x0000001f1b207212 */ /* 0x000fe400078eb81c */
[----:B------:R-:W-:Y:S02]  /*1860*/  LOP3.LUT R34, R36, R34, R37, 0x96, !PT ;  /* 0x0000002224227212 */ /* 0x000fe400078e9625 */
[----:B------:R-:W-:Y:S02]  /*1870*/  LOP3.LUT R33, R29, R33, R30, 0xe8, !PT ;  /* 0x000000211d217212 */ /* 0x000fe400078ee81e */
[----:B------:R-:W-:Y:S02]  /*1880*/  IADD3 R10, PT, PT, R10, R15, R14 ;  /* 0x0000000f0a0a7210 */ /* 0x000fe40007ffe00e */
[----:B------:R-:W-:Y:S01]  /*1890*/  IADD3 R22, PT, PT, R22, R39, R32 ;  /* 0x0000002716167210 */ /* 0x000fe20007ffe020 */
[----:B------:R-:W0:Y:S01]  /*18a0*/  LDC.64 R14, c[0x3][0x50] ;  /* 0x00c01400ff0e7b82 */ /* 0x000e220000000a00 */
[----:B------:R-:W-:-:S02]  /*18b0*/  IADD3 R23, PT, PT, R23, R34, R33 ;  /* 0x0000002217177210 */ /* 0x000fc40007ffe021 */
[----:B------:R-:W-:Y:S02]  /*18c0*/  IADD3 R22, PT, PT, R10, R11, R22 ;  /* 0x0000000b0a167210 */ /* 0x000fe40007ffe016 */
[C-C-:B------:R-:W-:Y:S02]  /*18d0*/  SHF.L.W.U32.HI R11, R13.reuse, 0xf, R13.reuse ;  /* 0x0000000f0d0b7819 */ /* 0x140fe40000010e0d */
[--C-:B------:R-:W-:Y:S01]  /*18e0*/  SHF.L.W.U32.HI R34, R13, 0xd, R13.reuse ;  /* 0x0000000d0d227819 */ /* 0x100fe20000010e0d */
[----:B------:R-:W-:Y:S01]  /*18f0*/  IMAD.IADD R32, R23, 0x1, R22 ;  /* 0x0000000117207824 */ /* 0x000fe200078e0216 */
[----:B------:R-:W-:Y:S02]  /*1900*/  SHF.R.U32.HI R33, RZ, 0xa, R13 ;  /* 0x0000000aff217819 */ /* 0x000fe4000001160d */
[C-C-:B------:R-:W-:Y:S02]  /*1910*/  SHF.L.W.U32.HI R35, R20.reuse, 0x19, R20.reuse ;  /* 0x0000001914237819 */ /* 0x140fe40000010e14 */
[----:B------:R-:W-:-:S02]  /*1920*/  SHF.L.W.U32.HI R36, R20, 0xe, R20 ;  /* 0x0000000e14247819 */ /* 0x000fc40000010e14 */
[----:B------:R-:W-:Y:S02]  /*1930*/  SHF.R.U32.HI R37, RZ, 0x3, R20 ;  /* 0x00000003ff257819 */ /* 0x000fe40000011614 */
[C-C-:B------:R-:W-:Y:S02]  /*1940*/  SHF.L.W.U32.HI R38, R32.reuse, 0x1a, R32.reuse ;  /* 0x0000001a20267819 */ /* 0x140fe40000010e20 */
[C-C-:B------:R-:W-:Y:S02]  /*1950*/  SHF.L.W.U32.HI R39, R32.reuse, 0x15, R32.reuse ;  /* 0x0000001520277819 */ /* 0x140fe40000010e20 */
[----:B------:R-:W-:Y:S02]  /*1960*/  SHF.L.W.U32.HI R40, R32, 0x7, R32 ;  /* 0x0000000720287819 */ /* 0x000fe40000010e20 */
[----:B------:R-:W-:Y:S02]  /*1970*/  LOP3.LUT R34, R33, R11, R34, 0x96, !PT ;  /* 0x0000000b21227212 */ /* 0x000fe400078e9622 */
[----:B------:R-:W-:-:S02]  /*1980*/  LOP3.LUT R11, R37, R35, R36, 0x96, !PT ;  /* 0x00000023250b7212 */ /* 0x000fc400078e9624 */
[C-C-:B------:R-:W-:Y:S02]  /*1990*/  SHF.L.W.U32.HI R33, R23.reuse, 0x1e, R23.reuse ;  /* 0x0000001e17217819 */ /* 0x140fe40000010e17 */
[C-C-:B------:R-:W-:Y:S02]  /*19a0*/  SHF.L.W.U32.HI R36, R23.reuse, 0x13, R23.reuse ;  /* 0x0000001317247819 */ /* 0x140fe40000010e17 */
[----:B------:R-:W-:Y:S02]  /*19b0*/  SHF.L.W.U32.HI R35, R23, 0xa, R23 ;  /* 0x0000000a17237819 */ /* 0x000fe40000010e17 */
[----:B------:R-:W-:Y:S02]  /*19c0*/  LOP3.LUT R38, R40, R38, R39, 0x96, !PT ;  /* 0x0000002628267212 */ /* 0x000fe400078e9627 */
[----:B------:R-:W-:Y:S02]  /*19d0*/  LOP3.LUT R37, R28, R32, R31, 0xb8, !PT ;  /* 0x000000201c257212 */ /* 0x000fe400078eb81f */
[----:B------:R-:W-:-:S02]  /*19e0*/  IADD3 R11, PT, PT, R11, R34, R21 ;  /* 0x000000220b0b7210 */ /* 0x000fc40007ffe015 */
[----:B------:R-:W-:Y:S02]  /*19f0*/  LOP3.LUT R34, R35, R33, R36, 0x96, !PT ;  /* 0x0000002123227212 */ /* 0x000fe400078e9624 */
[----:B------:R-:W-:Y:S02]  /*1a00*/  LOP3.LUT R29, R30, R29, R23, 0xe8, !PT ;  /* 0x0000001d1e1d7212 */ /* 0x000fe400078ee817 */
[----:B------:R-:W-:Y:S02]  /*1a10*/  IADD3 R37, PT, PT, R27, R38, R37 ;  /* 0x000000261b257210 */ /* 0x000fe40007ffe025 */
[----:B------:R-:W-:Y:S02]  /*1a20*/  IADD3 R34, PT, PT, R25, R34, R29 ;  /* 0x0000002219227210 */ /* 0x000fe40007ffe01d */
[C-C-:B------:R-:W-:Y:S02]  /*1a30*/  SHF.L.W.U32.HI R21, R10.reuse, 0xf, R10.reuse ;  /* 0x0000000f0a157819 */ /* 0x140fe40000010e0a */
[----:B------:R-:W-:-:S02]  /*1a40*/  SHF.L.W.U32.HI R36, R10, 0xd, R10 ;  /* 0x0000000d0a247819 */ /* 0x000fc40000010e0a */
[----:B------:R-:W-:Y:S02]  /*1a50*/  SHF.R.U32.HI R27, RZ, 0xa, R10 ;  /* 0x0000000aff1b7819 */ /* 0x000fe4000001160a */
[----:B0-----:R-:W-:Y:S02]  /*1a60*/  IADD3 R25, PT, PT, R11, R14, R37 ;  /* 0x0000000e0b197210 */ /* 0x001fe40007ffe025 */
[----:B------:R-:W-:Y:S02]  /*1a70*/  LOP3.LUT R21, R27, R21, R36, 0x96, !PT ;  /* 0x000000151b157212 */ /* 0x000fe400078e9624 */
[C---:B------:R-:W-:Y:S01]  /*1a80*/  SHF.L.W.U32.HI R14, R19.reuse, 0x19, R19 ;  /* 0x00000019130e7819 */ /* 0x040fe20000010e13 */
[----:B------:R-:W-:Y:S01]  /*1a90*/  IMAD.IADD R27, R34, 0x1, R25 ;  /* 0x00000001221b7824 */ /* 0x000fe200078e0219 */
[--C-:B------:R-:W-:Y:S02]  /*1aa0*/  SHF.L.W.U32.HI R29, R19, 0xe, R19.reuse ;  /* 0x0000000e131d7819 */ /* 0x100fe40000010e13 */
[----:B------:R-:W-:-:S02]  /*1ab0*/  SHF.R.U32.HI R33, RZ, 0x3, R19 ;  /* 0x00000003ff217819 */ /* 0x000fc40000011613 */
[C-C-:B------:R-:W-:Y:S02]  /*1ac0*/  SHF.L.W.U32.HI R38, R27.reuse, 0x1a, R27.reuse ;  /* 0x0000001a1b267819 */ /* 0x140fe40000010e1b */
[C-C-:B------:R-:W-:Y:S02]  /*1ad0*/  SHF.L.W.U32.HI R39, R27.reuse, 0x15, R27.reuse ;  /* 0x000000151b277819 */ /* 0x140fe40000010e1b */
[----:B------:R-:W-:Y:S02]  /*1ae0*/  SHF.L.W.U32.HI R40, R27, 0x7, R27 ;  /* 0x000000071b287819 */ /* 0x000fe40000010e1b */
[C-C-:B------:R-:W-:Y:S02]  /*1af0*/  SHF.L.W.U32.HI R35, R34.reuse, 0x1e, R34.reuse ;  /* 0x0000001e22237819 */ /* 0x140fe40000010e22 */
[C-C-:B------:R-:W-:Y:S02]  /*1b00*/  SHF.L.W.U32.HI R36, R34.reuse, 0x13, R34.reuse ;  /* 0x0000001322247819 */ /* 0x140fe40000010e22 */
[----:B------:R-:W-:-:S02]  /*1b10*/  SHF.L.W.U32.HI R37, R34, 0xa, R34 ;  /* 0x0000000a22257819 */ /* 0x000fc40000010e22 */
[----:B------:R-:W-:Y:S02]  /*1b20*/  LOP3.LUT R14, R33, R14, R29, 0x96, !PT ;  /* 0x0000000e210e7212 */ /* 0x000fe400078e961d */
[----:B------:R-:W-:Y:S02]  /*1b30*/  LOP3.LUT R39, R40, R38, R39, 0x96, !PT ;  /* 0x0000002628277212 */ /* 0x000fe400078e9627 */
[----:B------:R-:W-:Y:S02]  /*1b40*/  LOP3.LUT R29, R31, R27, R32, 0xb8, !PT ;  /* 0x0000001b1f1d7212 */ /* 0x000fe400078eb820 */
[----:B------:R-:W-:Y:S02]  /*1b50*/  LOP3.LUT R33, R37, R35, R36, 0x96, !PT ;  /* 0x0000002325217212 */ /* 0x000fe400078e9624 */
[----:B------:R-:W-:Y:S02]  /*1b60*/  LOP3.LUT R30, R23, R30, R34, 0xe8, !PT ;  /* 0x0000001e171e7212 */ /* 0x000fe400078ee822 */
[----:B------:R-:W-:-:S02]  /*1b70*/  IADD3 R14, PT, PT, R14, R21, R20 ;  /* 0x000000150e0e7210 */ /* 0x000fc40007ffe014 */
[----:B------:R-:W-:Y:S01]  /*1b80*/  IADD3 R29, PT, PT, R28, R39, R29 ;  /* 0x000000271c1d7210 */ /* 0x000fe20007ffe01d */
[----:B------:R-:W0:Y:S01]  /*1b90*/  LDC.64 R20, c[0x3][0x58] ;  /* 0x00c01600ff147b82 */ /* 0x000e220000000a00 */
[----:B------:R-:W-:Y:S02]  /*1ba0*/  IADD3 R33, PT, PT, R26, R33, R30 ;  /* 0x000000211a217210 */ /* 0x000fe40007ffe01e */
[----:B------:R-:W-:Y:S02]  /*1bb0*/  IADD3 R26, PT, PT, R14, R15, R29 ;  /* 0x0000000f0e1a7210 */ /* 0x000fe40007ffe01d */
[C-C-:B------:R-:W-:Y:S02]  /*1bc0*/  SHF.L.W.U32.HI R35, R16.reuse, 0x19, R16.reuse ;  /* 0x0000001910237819 */ /* 0x140fe40000010e10 */
[----:B------:R-:W-:Y:S01]  /*1bd0*/  SHF.L.W.U32.HI R36, R16, 0xe, R16 ;  /* 0x0000000e10247819 */ /* 0x000fe20000010e10 */
[----:B------:R-:W-:Y:S01]  /*1be0*/  IMAD.IADD R28, R33, 0x1, R26 ;  /* 0x00000001211c7824 */ /* 0x000fe200078e021a */
[----:B------:R-:W-:-:S02]  /*1bf0*/  SHF.R.U32.HI R37, RZ, 0x3, R16 ;  /* 0x00000003ff257819 */ /* 0x000fc40000011610 */
[C-C-:B------:R-:W-:Y:S02]  /*1c00*/  SHF.L.W.U32.HI R15, R11.reuse, 0xf, R11.reuse ;  /* 0x0000000f0b0f7819 */ /* 0x140fe40000010e0b */
[--C-:B------:R-:W-:Y:S02]  /*1c10*/  SHF.L.W.U32.HI R30, R11, 0xd, R11.reuse ;  /* 0x0000000d0b1e7819 */ /* 0x100fe40000010e0b */
[----:B------:R-:W-:Y:S02]  /*1c20*/  SHF.R.U32.HI R29, RZ, 0xa, R11 ;  /* 0x0000000aff1d7819 */ /* 0x000fe4000001160b */
[C-C-:B------:R-:W-:Y:S02]  /*1c30*/  SHF.L.W.U32.HI R38, R28.reuse, 0x1a, R28.reuse ;  /* 0x0000001a1c267819 */ /* 0x140fe40000010e1c */
[C-C-:B------:R-:W-:Y:S02]  /*1c40*/  SHF.L.W.U32.HI R39, R28.reuse, 0x15, R28.reuse ;  /* 0x000000151c277819 */ /* 0x140fe40000010e1c */
[----:B------:R-:W-:-:S02]  /*1c50*/  SHF.L.W.U32.HI R40, R28, 0x7, R28 ;  /* 0x000000071c287819 */ /* 0x000fc40000010e1c */
[----:B------:R-:W-:Y:S02]  /*1c60*/  LOP3.LUT R30, R29, R15, R30, 0x96, !PT ;  /* 0x0000000f1d1e7212 */ /* 0x000fe400078e961e */
[----:B------:R-:W-:Y:S02]  /*1c70*/  LOP3.LUT R35, R37, R35, R36, 0x96, !PT ;  /* 0x0000002325237212 */ /* 0x000fe400078e9624 */
[----:B------:R-:W-:Y:S02]  /*1c80*/  LOP3.LUT R38, R40, R38, R39, 0x96, !PT ;  /* 0x0000002628267212 */ /* 0x000fe400078e9627 */
[----:B------:R-:W-:Y:S02]  /*1c90*/  LOP3.LUT R39, R32, R28, R27, 0xb8, !PT ;  /* 0x0000001c20277212 */ /* 0x000fe400078eb81b */
[----:B------:R-:W-:Y:S02]  /*1ca0*/  IADD3 R15, PT, PT, R35, R30, R19 ;  /* 0x0000001e230f7210 */ /* 0x000fe40007ffe013 */
[----:B------:R-:W-:-:S02]  /*1cb0*/  SHF.L.W.U32.HI R29, R33, 0x1e, R33 ;  /* 0x0000001e211d7819 */ /* 0x000fc40000010e21 */
[--C-:B------:R-:W-:Y:S01]  /*1cc0*/  SHF.L.W.U32.HI R36, R33, 0x13, R33.reuse ;  /* 0x0000001321247819 */ /* 0x100fe20000010e21 */
[----:B------:R-:W-:Y:S01]  /*1cd0*/  VIADD R15, R15, 0x118 ;  /* 0x000001180f0f7836 */ /* 0x000fe20000000000 */
[----:B------:R-:W-:Y:S02]  /*1ce0*/  SHF.L.W.U32.HI R37, R33, 0xa, R33 ;  /* 0x0000000a21257819 */ /* 0x000fe40000010e21 */
[----:B------:R-:W-:Y:S02]  /*1cf0*/  IADD3 R38, PT, PT, R31, R38, R39 ;  /* 0x000000261f267210 */ /* 0x000fe40007ffe027 */
[----:B------:R-:W-:Y:S02]  /*1d00*/  LOP3.LUT R29, R37, R29, R36, 0x96, !PT ;  /* 0x0000001d251d7212 */ /* 0x000fe400078e9624 */
[----:B------:R-:W-:Y:S02]  /*1d10*/  LOP3.LUT R31, R34, R23, R33, 0xe8, !PT ;  /* 0x00000017221f7212 */ /* 0x000fe400078ee821 */
[----:B------:R-:W-:-:S02]  /*1d20*/  SHF.L.W.U32.HI R19, R14, 0xf, R14 ;  /* 0x0000000f0e137819 */ /* 0x000fc40000010e0e */
[----:B------:R-:W-:Y:S02]  /*1d30*/  IADD3 R31, PT, PT, R24, R29, R31 ;  /* 0x0000001d181f7210 */ /* 0x000fe40007ffe01f */
[----:B0-----:R-:W-:Y:S02]  /*1d40*/  IADD3 R24, PT, PT, R15, R20, R38 ;  /* 0x000000140f187210 */ /* 0x001fe40007ffe026 */
[--C-:B------:R-:W-:Y:S02]  /*1d50*/  SHF.L.W.U32.HI R20, R14, 0xd, R14.reuse ;  /* 0x0000000d0e147819 */ /* 0x100fe40000010e0e */
[----:B------:R-:W-:Y:S01]  /*1d60*/  SHF.R.U32.HI R29, RZ, 0xa, R14 ;  /* 0x0000000aff1d7819 */ /* 0x000fe2000001160e */
[----:B------:R-:W-:-:S03]  /*1d70*/  IMAD.IADD R23, R31, 0x1, R24 ;  /* 0x000000011f177824 */ /* 0x000fc600078e0218 */
[----:B------:R-:W-:Y:S02]  /*1d80*/  LOP3.LUT R19, R29, R19, R20, 0x96, !PT ;  /* 0x000000131d137212 */ /* 0x000fe400078e9614 */
[C-C-:B------:R-:W-:Y:S02]  /*1d90*/  SHF.L.W.U32.HI R30, R23.reuse, 0x1a, R23.reuse ;  /* 0x0000001a171e7819 */ /* 0x140fe40000010e17 */
[C-C-:B------:R-:W-:Y:S02]  /*1da0*/  SHF.L.W.U32.HI R35, R23.reuse, 0x15, R23.reuse ;  /* 0x0000001517237819 */ /* 0x140fe40000010e17 */
[----:B------:R-:W-:Y:S02]  /*1db0*/  SHF.L.W.U32.HI R36, R23, 0x7, R23 ;  /* 0x0000000717247819 */ /* 0x000fe40000010e17 */
[----:B------:R-:W-:Y:S02]  /*1dc0*/  IADD3 R16, PT, PT, R16, R19, R17 ;  /* 0x0000001310107210 */ /* 0x000fe40007ffe011 */
[----:B------:R-:W-:-:S02]  /*1dd0*/  LOP3.LUT R35, R36, R30, R35, 0x96, !PT ;  /* 0x0000001e24237212 */ /* 0x000fc400078e9623 */
[----:B------:R-:W-:Y:S01]  /*1de0*/  LOP3.LUT R36, R27, R23, R28, 0xb8, !PT ;  /* 0x000000171b247212 */ /* 0x000fe200078eb81c */
[----:B------:R-:W-:Y:S01]  /*1df0*/  VIADD R16, R16, 0x92ceb6ed ;  /* 0x92ceb6ed10107836 */ /* 0x000fe20000000000 */
[C-C-:B------:R-:W-:Y:S02]  /*1e00*/  SHF.L.W.U32.HI R20, R31.reuse, 0x1e, R31.reuse ;  /* 0x0000001e1f147819 */ /* 0x140fe40000010e1f */
[C-C-:B------:R-:W-:Y:S02]  /*1e10*/  SHF.L.W.U32.HI R29, R31.reuse, 0x13, R31.reuse ;  /* 0x000000131f1d7819 */ /* 0x140fe40000010e1f */
[----:B------:R-:W-:Y:S02]  /*1e20*/  SHF.L.W.U32.HI R30, R31, 0xa, R31 ;  /* 0x0000000a1f1e7819 */ /* 0x000fe40000010e1f */
[----:B------:R-:W-:Y:S02]  /*1e30*/  IADD3 R35, PT, PT, R32, R35, R36 ;  /* 0x0000002320237210 */ /* 0x000fe40007ffe024 */
[----:B------:R-:W-:-:S02]  /*1e40*/  LOP3.LUT R29, R30, R20, R29, 0x96, !PT ;  /* 0x000000141e1d7212 */ /* 0x000fc400078e961d */
[----:B------:R-:W-:Y:S02]  /*1e50*/  LOP3.LUT R32, R33, R34, R31, 0xe8, !PT ;  /* 0x0000002221207212 */ /* 0x000fe400078ee81f */
[----:B------:R-:W-:Y:S02]  /*1e60*/  SHF.L.W.U32.HI R19, R15, 0xf, R15 ;  /* 0x0000000f0f137819 */ /* 0x000fe40000010e0f */
[----:B------:R-:W-:Y:S02]  /*1e70*/  IADD3 R32, PT, PT, R22, R29, R32 ;  /* 0x0000001d16207210 */ /* 0x000fe40007ffe020 */
[----:B------:R-:W-:Y:S02]  /*1e80*/  IADD3 R29, PT, PT, R16, R21, R35 ;  /* 0x00000015101d7210 */ /* 0x000fe40007ffe023 */
[----:B------:R-:W0:Y:S01]  /*1e90*/  LDC.64 R20, c[0x3][0x60] ;  /* 0x00c01800ff147b82 */ /* 0x000e220000000a00 */
[C-C-:B------:R-:W-:Y:S02]  /*1ea0*/  SHF.L.W.U32.HI R36, R32.reuse, 0x13, R32.reuse ;  /* 0x0000001320247819 */ /* 0x140fe40000010e20 */
[C---:B------:R-:W-:Y:S01]  /*1eb0*/  IMAD.IADD R34, R32.reuse, 0x1, R29 ;  /* 0x0000000120227824 */ /* 0x040fe200078e021d */
[----:B------:R-:W-:-:S02]  /*1ec0*/  SHF.L.W.U32.HI R37, R32, 0xa, R32 ;  /* 0x0000000a20257819 */ /* 0x000fc40000010e20 */
[----:B------:R-:W-:Y:S02]  /*1ed0*/  LOP3.LUT R33, R31, R33, R32, 0xe8, !PT ;  /* 0x000000211f217212 */ /* 0x000fe400078ee820 */
[C-C-:B------:R-:W-:Y:S02]  /*1ee0*/  SHF.L.W.U32.HI R22, R34.reuse, 0x1a, R34.reuse ;  /* 0x0000001a22167819 */ /* 0x140fe40000010e22 */
[C-C-:B------:R-:W-:Y:S02]  /*1ef0*/  SHF.L.W.U32.HI R35, R34.reuse, 0x15, R34.reuse ;  /* 0x0000001522237819 */ /* 0x140fe40000010e22 */
[----:B------:R-:W-:Y:S02]  /*1f00*/  SHF.L.W.U32.HI R30, R34, 0x7, R34 ;  /* 0x00000007221e7819 */ /* 0x000fe40000010e22 */
[----:B------:R-:W-:Y:S02]  /*1f10*/  LOP3.LUT R39, R28, R34, R23, 0xb8, !PT ;  /* 0x000000221c277212 */ /* 0x000fe400078eb817 */
[----:B------:R-:W-:-:S02]  /*1f20*/  LOP3.LUT R38, R30, R22, R35, 0x96, !PT ;  /* 0x000000161e267212 */ /* 0x000fc400078e9623 */
[--C-:B------:R-:W-:Y:S02]  /*1f30*/  SHF.L.W.U32.HI R22, R15, 0xd, R15.reuse ;  /* 0x0000000d0f167819 */ /* 0x100fe40000010e0f */
[----:B------:R-:W-:Y:S02]  /*1f40*/  SHF.R.U32.HI R30, RZ, 0xa, R15 ;  /* 0x0000000aff1e7819 */ /* 0x000fe4000001160f */
[----:B------:R-:W-:Y:S02]  /*1f50*/  SHF.L.W.U32.HI R35, R32, 0x1e, R32 ;  /* 0x0000001e20237819 */ /* 0x000fe40000010e20 */
[----:B------:R-:W-:Y:S02]  /*1f60*/  LOP3.LUT R19, R30, R19, R22, 0x96, !PT ;  /* 0x000000131e137212 */ /* 0x000fe400078e9616 */
[----:B------:R-:W-:Y:S02]  /*1f70*/  LOP3.LUT R36, R37, R35, R36, 0x96, !PT ;  /* 0x0000002325247212 */ /* 0x000fe400078e9624 */
[----:B------:R-:W-:-:S02]  /*1f80*/  IADD3 R27, PT, PT, R27, R38, R39 ;  /* 0x000000261b1b7210 */ /* 0x000fc40007ffe027 */
[----:B------:R-:W-:Y:S02]  /*1f90*/  IADD3 R19, PT, PT, R19, 0x70727080, R12 ;  /* 0x7072708013137810 */ /* 0x000fe40007ffe00c */
[----:B------:R-:W-:Y:S02]  /*1fa0*/  IADD3 R25, PT, PT, R25, R36, R33 ;  /* 0x0000002419197210 */ /* 0x000fe40007ffe021 */
[----:B0-----:R-:W-:Y:S02]  /*1fb0*/  IADD3 R27, PT, PT, R19, R20, R27 ;  /* 0x00000014131b7210 */ /* 0x001fe40007ffe01b */
[C-C-:B------:R-:W-:Y:S02]  /*1fc0*/  SHF.L.W.U32.HI R20, R16.reuse, 0xf, R16.reuse ;  /* 0x0000000f10147819 */ /* 0x140fe40000010e10 */
[----:B------:R-:W-:Y:S01]  /*1fd0*/  SHF.L.W.U32.HI R33, R16, 0xd, R16 ;  /* 0x0000000d10217819 */ /* 0x000fe20000010e10 */
        /* <DEDUP_REMOVED lines=8> */
[----:B------:R-:W-:Y:S02]  /*2060*/  SHF.R.U32.HI R22, RZ, 0xa, R16 ;  /* 0x0000000aff167819 */ /* 0x000fe40000011610 */
[C---:B------:R-:W-:Y:S02]  /*2070*/  SHF.L.W.U32.HI R35, R25.reuse, 0x1e, R25 ;  /* 0x0000001e19237819 */ /* 0x040fe40000010e19 */
[----:B------:R-:W-:Y:S02]  /*2080*/  LOP3.LUT R22, R22, R20, R33, 0x96, !PT ;  /* 0x0000001416167212 */ /* 0x000fe400078e9621 */
[----:B------:R-:W-:Y:S02]  /*2090*/  SHF.L.W.U32.HI R36, R25, 0x13, R25 ;  /* 0x0000001319247819 */ /* 0x000fe40000010e19 */
[----:B------:R-:W-:Y:S01]  /*20a0*/  IADD3 R38, PT, PT, R28, R39, R38 ;  /* 0x000000271c267210 */ /* 0x000fe20007ffe026 */
[----:B------:R-:W-:Y:S01]  /*20b0*/  IMAD.IADD R22, R13, 0x1, R22 ;  /* 0x000000010d167824 */ /* 0x000fe200078e0216 */
[----:B------:R-:W-:-:S02]  /*20c0*/  LOP3.LUT R35, R37, R35, R36, 0x96, !PT ;  /* 0x0000002325237212 */ /* 0x000fc400078e9624 */
[----:B------:R-:W-:Y:S02]  /*20d0*/  SHF.L.W.U32.HI R28, R19, 0xf, R19 ;  /* 0x0000000f131c7819 */ /* 0x000fe40000010e13 */
[----:B------:R-:W-:Y:S02]  /*20e0*/  IADD3 R35, PT, PT, R26, R35, R31 ;  /* 0x000000231a237210 */ /* 0x000fe40007ffe01f */
[----:B------:R-:W-:Y:S02]  /*20f0*/  IADD3 R26, PT, PT, R22, R21, R38 ;  /* 0x00000015161a7210 */ /* 0x000fe40007ffe026 */
[----:B------:R-:W0:Y:S01]  /*2100*/  LDC.64 R20, c[0x3][0x68] ;  /* 0x00c01a00ff147b82 */ /* 0x000e220000000a00 */
[C-C-:B------:R-:W-:Y:S02]  /*2110*/  SHF.L.W.U32.HI R38, R35.reuse, 0x13, R35.reuse ;  /* 0x0000001323267819 */ /* 0x140fe40000010e23 */
[C---:B------:R-:W-:Y:S01]  /*2120*/  IMAD.IADD R31, R35.reuse, 0x1, R26 ;  /* 0x00000001231f7824 */ /* 0x040fe200078e021a */
[----:B------:R-:W-:-:S04]  /*2130*/  SHF.L.W.U32.HI R39, R35, 0xa, R35 ;  /* 0x0000000a23277819 */ /* 0x000fc80000010e23 */
[C-C-:B------:R-:W-:Y:S02]  /*2140*/  SHF.L.W.U32.HI R33, R31.reuse, 0x1a, R31.reuse ;  /* 0x0000001a1f217819 */ /* 0x140fe40000010e1f */
[C-C-:B------:R-:W-:Y:S02]  /*2150*/  SHF.L.W.U32.HI R36, R31.reuse, 0x15, R31.reuse ;  /* 0x000000151f247819 */ /* 0x140fe40000010e1f */
[----:B------:R-:W-:Y:S02]  /*2160*/  SHF.L.W.U32.HI R37, R31, 0x7, R31 ;  /* 0x000000071f257819 */ /* 0x000fe40000010e1f */
[----:B------:R-:W-:Y:S02]  /*2170*/  LOP3.LUT R41, R34, R31, R30, 0xb8, !PT ;  /* 0x0000001f22297212 */ /* 0x000fe400078eb81e */
[----:B------:R-:W-:Y:S02]  /*2180*/  LOP3.LUT R40, R37, R33, R36, 0x96, !PT ;  /* 0x0000002125287212 */ /* 0x000fe400078e9624 */
[----:B------:R-:W-:-:S02]  /*2190*/  SHF.L.W.U32.HI R33, R19, 0xd, R19 ;  /* 0x0000000d13217819 */ /* 0x000fc40000010e13 */
[----:B------:R-:W-:Y:S02]  /*21a0*/  SHF.R.U32.HI R36, RZ, 0xa, R19 ;  /* 0x0000000aff247819 */ /* 0x000fe40000011613 */
[----:B------:R-:W-:Y:S02]  /*21b0*/  SHF.L.W.U32.HI R37, R35, 0x1e, R35 ;  /* 0x0000001e23257819 */ /* 0x000fe40000010e23 */
[----:B------:R-:W-:Y:S02]  /*21c0*/  LOP3.LUT R33, R36, R28, R33, 0x96, !PT ;  /* 0x0000001c24217212 */ /* 0x000fe400078e9621 */
[----:B------:R-:W-:Y:S02]  /*21d0*/  IADD3 R28, PT, PT, R23, R40, R41 ;  /* 0x00000028171c7210 */ /* 0x000fe40007ffe029 */
[----:B------:R-:W-:Y:S01]  /*21e0*/  LOP3.LUT R37, R39, R37, R38, 0x96, !PT ;  /* 0x0000002527257212 */ /* 0x000fe200078e9626 */
[----:B------:R-:W-:Y:S01]  /*21f0*/  IMAD.IADD R23, R10, 0x1, R33 ;  /* 0x000000010a177824 */ /* 0x000fe200078e0221 */
[----:B------:R-:W-:-:S02]  /*2200*/  LOP3.LUT R36, R25, R32, R35, 0xe8, !PT ;  /* 0x0000002019247212 */ /* 0x000fc400078ee823 */
[----:B------:R-:W-:Y:S02]  /*2210*/  SHF.L.W.U32.HI R33, R22, 0xd, R22 ;  /* 0x0000000d16217819 */ /* 0x000fe40000010e16 */
[----:B------:R-:W-:Y:S02]  /*2220*/  IADD3 R36, PT, PT, R24, R37, R36 ;  /* 0x0000002518247210 */ /* 0x000fe40007ffe024 */
[----:B0-----:R-:W-:Y:S02]  /*2230*/  IADD3 R28, PT, PT, R23, R20, R28 ;  /* 0x00000014171c7210 */ /* 0x001fe40007ffe01c */
[----:B------:R-:W-:Y:S02]  /*2240*/  SHF.L.W.U32.HI R20, R22, 0xf, R22 ;  /* 0x0000000f16147819 */ /* 0x000fe40000010e16 */
[C---:B------:R-:W-:Y:S01]  /*2250*/  SHF.L.W.U32.HI R39, R36.reuse, 0xa, R36 ;  /* 0x0000000a24277819 */ /* 0x040fe20000010e24 */
[----:B------:R-:W-:-:S05]  /*2260*/  IMAD.IADD R32, R36, 0x1, R28 ;  /* 0x0000000124207824 */ /* 0x000fca00078e021c */
[C-C-:B------:R-:W-:Y:S02]  /*2270*/  SHF.L.W.U32.HI R24, R32.reuse, 0x1a, R32.reuse ;  /* 0x0000001a20187819 */ /* 0x140fe40000010e20 */
[C-C-:B------:R-:W-:Y:S02]  /*2280*/  SHF.L.W.U32.HI R37, R32.reuse, 0x15, R32.reuse ;  /* 0x0000001520257819 */ /* 0x140fe40000010e20 */
[----:B------:R-:W-:Y:S02]  /*2290*/  SHF.L.W.U32.HI R38, R32, 0x7, R32 ;  /* 0x0000000720267819 */ /* 0x000fe40000010e20 */
[----:B------:R-:W-:Y:S02]  /*22a0*/  LOP3.LUT R40, R30, R32, R31, 0xb8, !PT ;  /* 0x000000201e287212 */ /* 0x000fe400078eb81f */
[----:B------:R-:W-:Y:S02]  /*22b0*/  LOP3.LUT R41, R38, R24, R37, 0x96, !PT ;  /* 0x0000001826297212 */ /* 0x000fe400078e9625 */
[----:B------:R-:W-:-:S02]  /*22c0*/  SHF.R.U32.HI R24, RZ, 0xa, R22 ;  /* 0x0000000aff187819 */ /* 0x000fc40000011616 */
[--C-:B------:R-:W-:Y:S02]  /*22d0*/  SHF.L.W.U32.HI R37, R36, 0x1e, R36.reuse ;  /* 0x0000001e24257819 */ /* 0x100fe40000010e24 */
[----:B------:R-:W-:Y:S02]  /*22e0*/  LOP3.LUT R24, R24, R20, R33, 0x96, !PT ;  /* 0x0000001418187212 */ /* 0x000fe400078e9621 */
[----:B------:R-:W-:Y:S02]  /*22f0*/  SHF.L.W.U32.HI R38, R36, 0x13, R36 ;  /* 0x0000001324267819 */ /* 0x000fe40000010e24 */
[----:B------:R-:W-:Y:S01]  /*2300*/  IADD3 R33, PT, PT, R34, R41, R40 ;  /* 0x0000002922217210 */ /* 0x000fe20007ffe028 */
[----:B------:R-:W-:Y:S01]  /*2310*/  IMAD.IADD R24, R11, 0x1, R24 ;  /* 0x000000010b187824 */ /* 0x000fe200078e0218 */
[----:B------:R-:W-:Y:S02]  /*2320*/  LOP3.LUT R38, R39, R37, R38, 0x96, !PT ;  /* 0x0000002527267212 */ /* 0x000fe400078e9626 */
[----:B------:R-:W-:-:S02]  /*2330*/  LOP3.LUT R40, R35, R25, R36, 0xe8, !PT ;  /* 0x0000001923287212 */ /* 0x000fc400078ee824 */
[----:B------:R-:W-:Y:S02]  /*2340*/  IADD3 R33, PT, PT, R24, R21, R33 ;  /* 0x0000001518217210 */ /* 0x000fe40007ffe021 */
[----:B------:R-:W-:Y:S01]  /*2350*/  IADD3 R40, PT, PT, R29, R38, R40 ;  /* 0x000000261d287210 */ /* 0x000fe20007ffe028 */
[----:B------:R-:W0:Y:S01]  /*2360*/  LDC.64 R20, c[0x3][0x70] ;  /* 0x00c01c00ff147b82 */ /* 0x000e220000000a00 */
[----:B------:R-:W-:Y:S02]  /*2370*/  SHF.L.W.U32.HI R25, R23, 0xf, R23 ;  /* 0x0000000f17197819 */ /* 0x000fe40000010e17 */
[C-C-:B------:R-:W-:Y:S01]  /*2380*/  SHF.L.W.U32.HI R39, R40.reuse, 0x13, R40.reuse ;  /* 0x0000001328277819 */ /* 0x140fe20000010e28 */
        /* <DEDUP_REMOVED lines=11> */
[----:B------:R-:W-:Y:S02]  /*2440*/  LOP3.LUT R38, R41, R38, R39, 0x96, !PT ;  /* 0x0000002629267212 */ /* 0x000fe400078e9627 */
[----:B------:R-:W-:Y:S01]  /*2450*/  IADD3 R30, PT, PT, R30, R43, R42 ;  /* 0x0000002b1e1e7210 */ /* 0x000fe20007ffe02a */
[----:B------:R-:W-:Y:S01]  /*2460*/  IMAD.IADD R25, R14, 0x1, R25 ;  /* 0x000000010e197824 */ /* 0x000fe200078e0219 */
[----:B------:R-:W-:-:S02]  /*2470*/  LOP3.LUT R37, R36, R35, R40, 0xe8, !PT ;  /* 0x0000002324257212 */ /* 0x000fc400078ee828 */
[----:B------:R-:W-:Y:S02]  /*2480*/  SHF.R.U32.HI R35, RZ, 0xa, R24 ;  /* 0x0000000aff237819 */ /* 0x000fe40000011618 */
[----:B------:R-:W-:Y:S02]  /*2490*/  IADD3 R37, PT, PT, R27, R38, R37 ;  /* 0x000000261b257210 */ /* 0x000fe40007ffe025 */
[----:B0-----:R-:W-:Y:S02]  /*24a0*/  IADD3 R30, PT, PT, R25, R20, R30 ;  /* 0x00000014191e7210 */ /* 0x001fe40007ffe01e */
[C-C-:B------:R-:W-:Y:S02]  /*24b0*/  SHF.L.W.U32.HI R20, R24.reuse, 0xf, R24.reuse ;  /* 0x0000000f18147819 */ /* 0x140fe40000010e18 */
[----:B------:R-:W-:Y:S01]  /*24c0*/  SHF.L.W.U32.HI R27, R24, 0xd, R24 ;  /* 0x0000000d181b7819 */ /* 0x000fe20000010e18 */
[C---:B------:R-:W-:Y:S01]  /*24d0*/  IMAD.IADD R34, R37.reuse, 0x1, R30 ;  /* 0x0000000125227824 */ /* 0x040fe200078e021e */
[----:B------:R-:W-:-:S02]  /*24e0*/  SHF.L.W.U32.HI R38, R37, 0x1e, R37 ;  /* 0x0000001e25267819 */ /* 0x000fc40000010e25 */
[C-C-:B------:R-:W-:Y:S02]  /*24f0*/  SHF.L.W.U32.HI R39, R37.reuse, 0x13, R37.reuse ;  /* 0x0000001325277819 */ /* 0x140fe40000010e25 */
[C-C-:B------:R-:W-:Y:S02]  /*2500*/  SHF.L.W.U32.HI R42, R34.reuse, 0x1a, R34.reuse ;  /* 0x0000001a222a7819 */ /* 0x140fe40000010e22 */
[C-C-:B------:R-:W-:Y:S02]  /*2510*/  SHF.L.W.U32.HI R43, R34.reuse, 0x15, R34.reuse ;  /* 0x00000015222b7819 */ /* 0x140fe40000010e22 */
[----:B------:R-:W-:Y:S02]  /*2520*/  SHF.L.W.U32.HI R44, R34, 0x7, R34 ;  /* 0x00000007222c7819 */ /* 0x000fe40000010e22 */
[----:B------:R-:W-:Y:S02]  /*2530*/  SHF.L.W.U32.HI R41, R37, 0xa, R37 ;  /* 0x0000000a25297819 */ /* 0x000fe40000010e25 */
[----:B------:R-:W-:-:S02]  /*2540*/  LOP3.LUT R20, R35, R20, R27, 0x96, !PT ;  /* 0x0000001423147212 */ /* 0x000fc400078e961b */
[----:B------:R-:W-:Y:S02]  /*2550*/  LOP3.LUT R42, R44, R42, R43, 0x96, !PT ;  /* 0x0000002a2c2a7212 */ /* 0x000fe400078e962b */
[----:B------:R-:W-:Y:S01]  /*2560*/  LOP3.LUT R43, R32, R34, R29, 0xb8, !PT ;  /* 0x00000022202b7212 */ /* 0x000fe200078eb81d */
[----:B------:R-:W-:Y:S01]  /*2570*/  IMAD.IADD R20, R15, 0x1, R20 ;  /* 0x000000010f147824 */ /* 0x000fe200078e0214 */
[----:B------:R-:W-:Y:S02]  /*2580*/  LOP3.LUT R39, R41, R38, R39, 0x96, !PT ;  /* 0x0000002629277212 */ /* 0x000fe400078e9627 */
[----:B------:R-:W-:Y:S02]  /*2590*/  LOP3.LUT R38, R40, R36, R37, 0xe8, !PT ;  /* 0x0000002428267212 */ /* 0x000fe400078ee825 */
[----:B------:R-:W-:Y:S02]  /*25a0*/  IADD3 R35, PT, PT, R31, R42, R43 ;  /* 0x0000002a1f237210 */ /* 0x000fe40007ffe02b */
[----:B------:R-:W-:-:S02]  /*25b0*/  IADD3 R38, PT, PT, R26, R39, R38 ;  /* 0x000000271a267210 */ /* 0x000fc40007ffe026 */
[----:B------:R-:W0:Y:S01]  /*25c0*/  LDC.64 R26, c[0x3][0x78] ;  /* 0x00c01e00ff1a7b82 */ /* 0x000e220000000a00 */
[----:B------:R-:W-:Y:S02]  /*25d0*/  IADD3 R35, PT, PT, R20, R21, R35 ;  /* 0x0000001514237210 */ /* 0x000fe40007ffe023 */
[C-C-:B------:R-:W-:Y:S02]  /*25e0*/  SHF.L.W.U32.HI R21, R25.reuse, 0xf, R25.reuse ;  /* 0x0000000f19157819 */ /* 0x140fe40000010e19 */
[----:B------:R-:W-:Y:S01]  /*25f0*/  SHF.L.W.U32.HI R36, R25, 0xd, R25 ;  /* 0x0000000d19247819 */ /* 0x000fe20000010e19 */
[C---:B------:R-:W-:Y:S01]  /*2600*/  IMAD.IADD R31, R38.reuse, 0x1, R35 ;  /* 0x00000001261f7824 */ /* 0x040fe200078e0223 */
[----:B------:R-:W-:Y:S02]  /*2610*/  SHF.R.U32.HI R39, RZ, 0xa, R25 ;  /* 0x0000000aff277819 */ /* 0x000fe40000011619 */
[----:B------:R-:W-:Y:S02]  /*2620*/  SHF.L.W.U32.HI R41, R38, 0x1e, R38 ;  /* 0x0000001e26297819 */ /* 0x000fe40000010e26 */
[----:B------:R-:W-:-:S02]  /*2630*/  SHF.L.W.U32.HI R44, R31, 0x1a, R31 ;  /* 0x0000001a1f2c7819 */ /* 0x000fc40000010e1f */
[C-C-:B------:R-:W-:Y:S02]  /*2640*/  SHF.L.W.U32.HI R45, R31.reuse, 0x15, R31.reuse ;  /* 0x000000151f2d7819 */ /* 0x140fe40000010e1f */
[----:B------:R-:W-:Y:S02]  /*2650*/  SHF.L.W.U32.HI R46, R31, 0x7, R31 ;  /* 0x000000071f2e7819 */ /* 0x000fe40000010e1f */
[--C-:B------:R-:W-:Y:S02]  /*2660*/  SHF.L.W.U32.HI R42, R38, 0x13, R38.reuse ;  /* 0x00000013262a7819 */ /* 0x100fe40000010e26 */
[----:B------:R-:W-:Y:S02]  /*2670*/  LOP3.LUT R45, R46, R44, R45, 0x96, !PT ;  /* 0x0000002c2e2d7212 */ /* 0x000fe400078e962d */
[----:B------:R-:W-:Y:S02]  /*2680*/  SHF.L.W.U32.HI R43, R38, 0xa, R38 ;  /* 0x0000000a262b7819 */ /* 0x000fe40000010e26 */
[----:B------:R-:W-:-:S02]  /*2690*/  LOP3.LUT R44, R29, R31, R34, 0xb8, !PT ;  /* 0x0000001f1d2c7212 */ /* 0x000fc400078eb822 */
[----:B------:R-:W-:Y:S02]  /*26a0*/  LOP3.LUT R21, R39, R21, R36, 0x96, !PT ;  /* 0x0000001527157212 */ /* 0x000fe400078e9624 */
[----:B------:R-:W-:Y:S02]  /*26b0*/  LOP3.LUT R39, R43, R41, R42, 0x96, !PT ;  /* 0x000000292b277212 */ /* 0x000fe400078e962a */
[----:B------:R-:W-:Y:S02]  /*26c0*/  LOP3.LUT R40, R37, R40, R38, 0xe8, !PT ;  /* 0x0000002825287212 */ /* 0x000fe400078ee826 */
[----:B------:R-:W-:Y:S02]  /*26d0*/  IADD3 R32, PT, PT, R32, R45, R44 ;  /* 0x0000002d20207210 */ /* 0x000fe40007ffe02c */
[----:B------:R-:W-:Y:S02]  /*26e0*/  IADD3 R21, PT, PT, R21, 0x30460021, R16 ;  /* 0x3046002115157810 */ /* 0x000fe40007ffe010 */
[----:B------:R-:W-:-:S02]  /*26f0*/  IADD3 R39, PT, PT, R28, R39, R40 ;  /* 0x000000271c277210 */ /* 0x000fc40007ffe028 */
[----:B0-----:R-:W-:Y:S02]  /*2700*/  IADD3 R32, PT, PT, R21, R26, R32 ;  /* 0x0000001a15207210 */ /* 0x001fe40007ffe020 */
[C-C-:B------:R-:W-:Y:S02]  /*2710*/  SHF.L.W.U32.HI R40, R17.reuse, 0x19, R17.reuse ;  /* 0x0000001911287819 */ /* 0x140fe40000010e11 */
[--C-:B------:R-:W-:Y:S01]  /*2720*/  SHF.L.W.U32.HI R43, R17, 0xe, R17.reuse ;  /* 0x0000000e112b7819 */ /* 0x100fe20000010e11 */
[----:B------:R-:W-:Y:S01]  /*2730*/  IMAD.IADD R36, R39, 0x1, R32 ;  /* 0x0000000127247824 */ /* 0x000fe200078e0220 */
[----:B------:R-:W-:Y:S02]  /*2740*/  SHF.R.U32.HI R42, RZ, 0x3, R17 ;  /* 0x00000003ff2a7819 */ /* 0x000fe40000011611 */
[C-C-:B------:R-:W-:Y:S02]  /*2750*/  SHF.L.W.U32.HI R26, R20.reuse, 0xf, R20.reuse ;  /* 0x0000000f141a7819 */ /* 0x140fe40000010e14 */
[----:B------:R-:W-:-:S02]  /*2760*/  SHF.L.W.U32.HI R41, R20, 0xd, R20 ;  /* 0x0000000d14297819 */ /* 0x000fc40000010e14 */
[----:B------:R-:W-:Y:S02]  /*2770*/  SHF.R.U32.HI R28, RZ, 0xa, R20 ;  /* 0x0000000aff1c7819 */ /* 0x000fe40000011614 */
[----:B------:R-:W-:Y:S02]  /*2780*/  LOP3.LUT R40, R42, R40, R43, 0x96, !PT ;  /* 0x000000282a287212 */ /* 0x000fe400078e962b */
[----:B------:R-:W-:Y:S02]  /*2790*/  LOP3.LUT R26, R28, R26, R41, 0x96, !PT ;  /* 0x0000001a1c1a7212 */ /* 0x000fe400078e9629 */
[C-C-:B------:R-:W-:Y:S02]  /*27a0*/  SHF.L.W.U32.HI R47, R36.reuse, 0x1a, R36.reuse ;  /* 0x0000001a242f7819 */ /* 0x140fe40000010e24 */
[C-C-:B------:R-:W-:Y:S02]  /*27b0*/  SHF.L.W.U32.HI R48, R36.reuse, 0x15, R36.reuse ;  /* 0x0000001524307819 */ /* 0x140fe40000010e24 */
[----:B------:R-:W-:-:S02]  /*27c0*/  SHF.L.W.U32.HI R49, R36, 0x7, R36 ;  /* 0x0000000724317819 */ /* 0x000fc40000010e24 */
[C-C-:B------:R-:W-:Y:S02]  /*27d0*/  SHF.L.W.U32.HI R28, R21.reuse, 0xf, R21.reuse ;  /* 0x0000000f151c7819 */ /* 0x140fe40000010e15 */
[--C-:B------:R-:W-:Y:S02]  /*27e0*/  SHF.L.W.U32.HI R41, R21, 0xd, R21.reuse ;  /* 0x0000000d15297819 */ /* 0x100fe40000010e15 */
[----:B------:R-:W-:Y:S02]  /*27f0*/  SHF.R.U32.HI R42, RZ, 0xa, R21 ;  /* 0x0000000aff2a7819 */ /* 0x000fe40000011615 */
[----:B------:R-:W-:Y:S02]  /*2800*/  IADD3 R26, PT, PT, R40, R26, R19 ;  /* 0x0000001a281a7210 */ /* 0x000fe40007ffe013 */
[----:B------:R-:W-:Y:S02]  /*2810*/  LOP3.LUT R48, R49, R47, R48, 0x96, !PT ;  /* 0x0000002f31307212 */ /* 0x000fe400078e9630 */
[----:B------:R-:W-:-:S02]  /*2820*/  LOP3.LUT R43, R34, R36, R31, 0xb8, !PT ;  /* 0x00000024222b7212 */ /* 0x000fc400078eb81f */
[C-C-:B------:R-:W-:Y:S02]  /*2830*/  SHF.L.W.U32.HI R44, R39.reuse, 0x1e, R39.reuse ;  /* 0x0000001e272c7819 */ /* 0x140fe40000010e27 */
[C-C-:B------:R-:W-:Y:S02]  /*2840*/  SHF.L.W.U32.HI R45, R39.reuse, 0x13, R39.reuse ;  /* 0x00000013272d7819 */ /* 0x140fe40000010e27 */
[----:B------:R-:W-:Y:S02]  /*2850*/  SHF.L.W.U32.HI R46, R39, 0xa, R39 ;  /* 0x0000000a272e7819 */ /* 0x000fe40000010e27 */
[----:B------:R-:W-:Y:S01]  /*2860*/  LOP3.LUT R41, R42, R28, R41, 0x96, !PT ;  /* 0x0000001c2a297212 */ /* 0x000fe200078e9629 */
[----:B------:R-:W-:Y:S01]  /*2870*/  VIADD R28, R26, 0x118 ;  /* 0x000001181a1c7836 */ /* 0x000fe20000000000 */
[----:B------:R-:W-:Y:S02]  /*2880*/  IADD3 R29, PT, PT, R29, R48, R43 ;  /* 0x000000301d1d7210 */ /* 0x000fe40007ffe02b */
[----:B------:R-:W-:-:S02]  /*2890*/  LOP3.LUT R44, R46, R44, R45, 0x96, !PT ;  /* 0x0000002c2e2c7212 */ /* 0x000fc400078e962d */
[----:B------:R-:W-:Y:S02]  /*28a0*/  LOP3.LUT R37, R38, R37, R39, 0xe8, !PT ;  /* 0x0000002526257212 */ /* 0x000fe400078ee827 */
[----:B------:R-:W-:Y:S02]  /*28b0*/  IADD3 R29, PT, PT, R28, R27, R29 ;  /* 0x0000001b1c1d7210 */ /* 0x000fe40007ffe01d */
[----:B------:R-:W0:Y:S01]  /*28c0*/  LDC.64 R26, c[0x3][0x80] ;  /* 0x00c02000ff1a7b82 */ /* 0x000e220000000a00 */
[----:B------:R-:W-:Y:S02]  /*28d0*/  IADD3 R40, PT, PT, R33, R44, R37 ;  /* 0x0000002c21287210 */ /* 0x000fe40007ffe025 */
[C-C-:B------:R-:W-:Y:S02]  /*28e0*/  SHF.L.W.U32.HI R33, R12.reuse, 0x19, R12.reuse ;  /* 0x000000190c217819 */ /* 0x140fe40000010e0c */
[--C-:B------:R-:W-:Y:S02]  /*28f0*/  SHF.L.W.U32.HI R42, R12, 0xe, R12.reuse ;  /* 0x0000000e0c2a7819 */ /* 0x100fe40000010e0c */
[----:B------:R-:W-:-:S02]  /*2900*/  SHF.R.U32.HI R37, RZ, 0x3, R12 ;  /* 0x00000003ff257819 */ /* 0x000fc4000001160c */
[C---:B------:R-:W-:Y:S02]  /*2910*/  SHF.L.W.U32.HI R44, R40.reuse, 0x13, R40 ;  /* 0x00000013282c7819 */ /* 0x040fe40000010e28 */
[----:B------:R-:W-:Y:S01]  /*2920*/  LOP3.LUT R37, R37, R33, R42, 0x96, !PT ;  /* 0x0000002125257212 */ /* 0x000fe200078e962a */
[C---:B------:R-:W-:Y:S01]  /*2930*/  IMAD.IADD R33, R40.reuse, 0x1, R29 ;  /* 0x0000000128217824 */ /* 0x040fe200078e021d */
[----:B------:R-:W-:Y:S02]  /*2940*/  IADD3 R42, PT, PT, R17, R41, R22 ;  /* 0x00000029112a7210 */ /* 0x000fe40007ffe016 */
[C-C-:B------:R-:W-:Y:S02]  /*2950*/  SHF.L.W.U32.HI R41, R40.reuse, 0x1e, R40.reuse ;  /* 0x0000001e28297819 */ /* 0x140fe40000010e28 */
[----:B------:R-:W-:Y:S01]  /*2960*/  SHF.L.W.U32.HI R43, R40, 0xa, R40 ;  /* 0x0000000a282b7819 */ /* 0x000fe20000010e28 */
[----:B------:R-:W-:Y:S01]  /*2970*/  IMAD.IADD R17, R37, 0x1, R42 ;  /* 0x0000000125117824 */ /* 0x000fe200078e022a */
[----:B------:R-:W-:-:S02]  /*2980*/  SHF.L.W.U32.HI R45, R33, 0x1a, R33 ;  /* 0x0000001a212d7819 */ /* 0x000fc40000010e21 */
[C-C-:B------:R-:W-:Y:S02]  /*2990*/  SHF.L.W.U32.HI R46, R33.reuse, 0x15, R33.reuse ;  /* 0x00000015212e7819 */ /* 0x140fe40000010e21 */
[----:B------:R-:W-:Y:S02]  /*29a0*/  SHF.L.W.U32.HI R47, R33, 0x7, R33 ;  /* 0x00000007212f7819 */ /* 0x000fe40000010e21 */
[----:B------:R-:W-:Y:S02]  /*29b0*/  LOP3.LUT R43, R43, R41, R44, 0x96, !PT ;  /* 0x000000292b2b7212 */ /* 0x000fe400078e962c */
[----:B------:R-:W-:Y:S02]  /*29c0*/  LOP3.LUT R45, R47, R45, R46, 0x96, !PT ;  /* 0x0000002d2f2d7212 */ /* 0x000fe400078e962e */
[----:B------:R-:W-:Y:S02]  /*29d0*/  LOP3.LUT R44, R31, R33, R36, 0xb8, !PT ;  /* 0x000000211f2c7212 */ /* 0x000fe400078eb824 */
[----:B------:R-:W-:-:S02]  /*29e0*/  SHF.L.W.U32.HI R37, R28, 0xf, R28 ;  /* 0x0000000f1c257819 */ /* 0x000fc40000010e1c */
[--C-:B------:R-:W-:Y:S02]  /*29f0*/  SHF.L.W.U32.HI R42, R28, 0xd, R28.reuse ;  /* 0x0000000d1c2a7819 */ /* 0x100fe40000010e1c */
[----:B------:R-:W-:Y:S02]  /*2a00*/  SHF.R.U32.HI R41, RZ, 0xa, R28 ;  /* 0x0000000aff297819 */ /* 0x000fe4000001161c */
[----:B------:R-:W-:Y:S02]  /*2a10*/  LOP3.LUT R38, R39, R38, R40, 0xe8, !PT ;  /* 0x0000002627267212 */ /* 0x000fe400078ee828 */
[----:B------:R-:W-:Y:S02]  /*2a20*/  IADD3 R34, PT, PT, R34, R45, R44 ;  /* 0x0000002d22227210 */ /* 0x000fe40007ffe02c */
[----:B------:R-:W-:Y:S02]  /*2a30*/  LOP3.LUT R41, R41, R37, R42, 0x96, !PT ;  /* 0x0000002529297212 */ /* 0x000fe400078e962a */
[----:B------:R-:W-:-:S02]  /*2a40*/  IADD3 R37, PT, PT, R30, R43, R38 ;  /* 0x0000002b1e257210 */ /* 0x000fc40007ffe026 */
[----:B0-----:R-:W-:Y:S02]  /*2a50*/  IADD3 R34, PT, PT, R17, R26, R34 ;  /* 0x0000001a11227210 */ /* 0x001fe40007ffe022 */
[C-C-:B------:R-:W-:Y:S02]  /*2a60*/  SHF.L.W.U32.HI R26, R13.reuse, 0x19, R13.reuse ;  /* 0x000000190d1a7819 */ /* 0x140fe40000010e0d */
[--C-:B------:R-:W-:Y:S01]  /*2a70*/  SHF.L.W.U32.HI R43, R13, 0xe, R13.reuse ;  /* 0x0000000e0d2b7819 */ /* 0x100fe20000010e0d */
[C---:B------:R-:W-:Y:S01]  /*2a80*/  IMAD.IADD R30, R37.reuse, 0x1, R34 ;  /* 0x00000001251e7824 */ /* 0x040fe200078e0222 */
[----:B------:R-:W-:Y:S02]  /*2a90*/  SHF.R.U32.HI R38, RZ, 0x3, R13 ;  /* 0x00000003ff267819 */ /* 0x000fe4000001160d */
[C-C-:B------:R-:W-:Y:S02]  /*2aa0*/  SHF.L.W.U32.HI R42, R37.reuse, 0x1e, R37.reuse ;  /* 0x0000001e252a7819 */ /* 0x140fe40000010e25 */
[----:B------:R-:W-:-:S02]  /*2ab0*/  SHF.L.W.U32.HI R45, R37, 0x13, R37 ;  /* 0x00000013252d7819 */ /* 0x000fc40000010e25 */
[----:B------:R-:W-:Y:S02]  /*2ac0*/  SHF.L.W.U32.HI R44, R37, 0xa, R37 ;  /* 0x0000000a252c7819 */ /* 0x000fe40000010e25 */
[C-C-:B------:R-:W-:Y:S02]  /*2ad0*/  SHF.L.W.U32.HI R46, R30.reuse, 0x1a, R30.reuse ;  /* 0x0000001a1e2e7819 */ /* 0x140fe40000010e1e */
[C-C-:B------:R-:W-:Y:S02]  /*2ae0*/  SHF.L.W.U32.HI R47, R30.reuse, 0x15, R30.reuse ;  /* 0x000000151e2f7819 */ /* 0x140fe40000010e1e */
[----:B------:R-:W-:Y:S02]  /*2af0*/  SHF.L.W.U32.HI R48, R30, 0x7, R30 ;  /* 0x000000071e307819 */ /* 0x000fe40000010e1e */
[----:B------:R-:W-:Y:S02]  /*2b00*/  LOP3.LUT R26, R38, R26, R43, 0x96, !PT ;  /* 0x0000001a261a7212 */ /* 0x000fe400078e962b */
[----:B------:R-:W-:-:S02]  /*2b10*/  IADD3 R41, PT, PT, R12, R41, R23 ;  /* 0x000000290c297210 */ /* 0x000fc40007ffe017 */
[----:B------:R-:W-:Y:S02]  /*2b20*/  LOP3.LUT R44, R44, R42, R45, 0x96, !PT ;  /* 0x0000002a2c2c7212 */ /* 0x000fe400078e962d */
[----:B------:R-:W-:Y:S01]  /*2b30*/  LOP3.LUT R46, R48, R46, R47, 0x96, !PT ;  /* 0x0000002e302e7212 */ /* 0x000fe200078e962f */
[----:B------:R-:W-:Y:S01]  /*2b40*/  IMAD.IADD R12, R26, 0x1, R41 ;  /* 0x000000011a0c7824 */ /* 0x000fe200078e0229 */
[----:B------:R-:W-:Y:S02]  /*2b50*/  LOP3.LUT R45, R36, R30, R33, 0xb8, !PT ;  /* 0x0000001e242d7212 */ /* 0x000fe400078eb821 */
[----:B------:R-:W-:Y:S02]  /*2b60*/  SHF.L.W.U32.HI R38, R17, 0xf, R17 ;  /* 0x0000000f11267819 */ /* 0x000fe40000010e11 */
[----:B------:R-:W-:Y:S02]  /*2b70*/  IADD3 R31, PT, PT, R31, R46, R45 ;  /* 0x0000002e1f1f7210 */ /* 0x000fe40007ffe02d */
[----:B------:R-:W-:-:S02]  /*2b80*/  SHF.L.W.U32.HI R43, R17, 0xd, R17 ;  /* 0x0000000d112b7819 */ /* 0x000fc40000010e11 */
[----:B------:R-:W-:Y:S02]  /*2b90*/  SHF.R.U32.HI R42, RZ, 0xa, R17 ;  /* 0x0000000aff2a7819 */ /* 0x000fe40000011611 */
[----:B------:R-:W-:Y:S02]  /*2ba0*/  LOP3.LUT R39, R40, R39, R37, 0xe8, !PT ;  /* 0x0000002728277212 */ /* 0x000fe400078ee825 */
[----:B------:R-:W-:Y:S02]  /*2bb0*/  IADD3 R31, PT, PT, R12, R27, R31 ;  /* 0x0000001b0c1f7210 */ /* 0x000fe40007ffe01f */
[----:B------:R-:W-:Y:S01]  /*2bc0*/  LOP3.LUT R42, R42, R38, R43, 0x96, !PT ;  /* 0x000000262a2a7212 */ /* 0x000fe200078e962b */
[----:B------:R-:W0:Y:S01]  /*2bd0*/  LDC.64 R26, c[0x3][0x88] ;  /* 0x00c02200ff1a7b82 */ /* 0x000e220000000a00 */
[----:B------:R-:W-:Y:S02]  /*2be0*/  IADD3 R38, PT, PT, R35, R44, R39 ;  /* 0x0000002c23267210 */ /* 0x000fe40007ffe027 */
[----:B------:R-:W-:-:S02]  /*2bf0*/  SHF.L.W.U32.HI R35, R10, 0x19, R10 ;  /* 0x000000190a237819 */ /* 0x000fc40000010e0a */
[--C-:B------:R-:W-:Y:S02]  /*2c00*/  SHF.L.W.U32.HI R44, R10, 0xe, R10.reuse ;  /* 0x0000000e0a2c7819 */ /* 0x100fe40000010e0a */
[----:B------:R-:W-:Y:S02]  /*2c10*/  SHF.R.U32.HI R39, RZ, 0x3, R10 ;  /* 0x00000003ff277819 */ /* 0x000fe4000001160a */
[C---:B------:R-:W-:Y:S02]  /*2c20*/  SHF.L.W.U32.HI R41, R38.reuse, 0x1e, R38 ;  /* 0x0000001e26297819 */ /* 0x040fe40000010e26 */
[----:B------:R-:W-:Y:S01]  /*2c30*/  LOP3.LUT R39, R39, R35, R44, 0x96, !PT ;  /* 0x0000002327277212 */ /* 0x000fe200078e962c */
[C---:B------:R-:W-:Y:S01]  /*2c40*/  IMAD.IADD R35, R38.reuse, 0x1, R31 ;  /* 0x0000000126237824 */ /* 0x040fe200078e021f */
[C-C-:B------:R-:W-:Y:S02]  /*2c50*/  SHF.L.W.U32.HI R44, R38.reuse, 0x13, R38.reuse ;  /* 0x00000013262c7819 */ /* 0x140fe40000010e26 */
[----:B------:R-:W-:-:S02]  /*2c60*/  SHF.L.W.U32.HI R43, R38, 0xa, R38 ;  /* 0x0000000a262b7819 */ /* 0x000fc40000010e26 */
[C-C-:B------:R-:W-:Y:S02]  /*2c70*/  SHF.L.W.U32.HI R45, R35.reuse, 0x1a, R35.reuse ;  /* 0x0000001a232d7819 */ /* 0x140fe40000010e23 */
[C-C-:B------:R-:W-:Y:S02]  /*2c80*/  SHF.L.W.U32.HI R46, R35.reuse, 0x15, R35.reuse ;  /* 0x00000015232e7819 */ /* 0x140fe40000010e23 */
[----:B------:R-:W-:Y:S02]  /*2c90*/  SHF.L.W.U32.HI R47, R35, 0x7, R35 ;  /* 0x00000007232f7819 */ /* 0x000fe40000010e23 */
[----:B------:R-:W-:Y:S02]  /*2ca0*/  IADD3 R42, PT, PT, R13, R42, R24 ;  /* 0x0000002a0d2a7210 */ /* 0x000fe40007ffe018 */
[----:B------:R-:W-:Y:S02]  /*2cb0*/  LOP3.LUT R43, R43, R41, R44, 0x96, !PT ;  /* 0x000000292b2b7212 */ /* 0x000fe400078e962c */
[----:B------:R-:W-:Y:S01]  /*2cc0*/  LOP3.LUT R45, R47, R45, R46, 0x96, !PT ;  /* 0x0000002d2f2d7212 */ /* 0x000fe200078e962e */
[----:B------:R-:W-:Y:S01]  /*2cd0*/  IMAD.IADD R13, R39, 0x1, R42 ;  /* 0x00000001270d7824 */ /* 0x000fe200078e022a */
[----:B------:R-:W-:-:S02]  /*2ce0*/  LOP3.LUT R44, R33, R35, R30, 0xb8, !PT ;  /* 0x00000023212c7212 */ /* 0x000fc400078eb81e */
[C-C-:B------:R-:W-:Y:S02]  /*2cf0*/  SHF.L.W.U32.HI R39, R12.reuse, 0xf, R12.reuse ;  /* 0x0000000f0c277819 */ /* 0x140fe40000010e0c */
[--C-:B------:R-:W-:Y:S02]  /*2d00*/  SHF.L.W.U32.HI R42, R12, 0xd, R12.reuse ;  /* 0x0000000d0c2a7819 */ /* 0x100fe40000010e0c */
[----:B------:R-:W-:Y:S02]  /*2d10*/  SHF.R.U32.HI R41, RZ, 0xa, R12 ;  /* 0x0000000aff297819 */ /* 0x000fe4000001160c */
[----:B------:R-:W-:Y:S02]  /*2d20*/  LOP3.LUT R40, R37, R40, R38, 0xe8, !PT ;  /* 0x0000002825287212 */ /* 0x000fe400078ee826 */
[----:B------:R-:W-:Y:S02]  /*2d30*/  IADD3 R36, PT, PT, R36, R45, R44 ;  /* 0x0000002d24247210 */ /* 0x000fe40007ffe02c */
[----:B------:R-:W-:-:S02]  /*2d40*/  LOP3.LUT R41, R41, R39, R42, 0x96, !PT ;  /* 0x0000002729297212 */ /* 0x000fc400078e962a */
[----:B------:R-:W-:Y:S02]  /*2d50*/  IADD3 R39, PT, PT, R32, R43, R40 ;  /* 0x0000002b20277210 */ /* 0x000fe40007ffe028 */
[----:B0-----:R-:W-:Y:S02]  /*2d60*/  IADD3 R36, PT, PT, R13, R26, R36 ;  /* 0x0000001a0d247210 */ /* 0x001fe40007ffe024 */
[C-C-:B------:R-:W-:Y:S02]  /*2d70*/  SHF.L.W.U32.HI R26, R11.reuse, 0x19, R11.reuse ;  /* 0x000000190b1a7819 */ /* 0x140fe40000010e0b */
[--C-:B------:R-:W-:Y:S01]  /*2d80*/  SHF.L.W.U32.HI R43, R11, 0xe, R11.reuse ;  /* 0x0000000e0b2b7819 */ /* 0x100fe20000010e0b */
[C---:B------:R-:W-:Y:S01]  /*2d90*/  IMAD.IADD R32, R39.reuse, 0x1, R36 ;  /* 0x0000000127207824 */ /* 0x040fe200078e0224 */
[----:B------:R-:W-:Y:S02]  /*2da0*/  SHF.R.U32.HI R40, RZ, 0x3, R11 ;  /* 0x00000003ff287819 */ /* 0x000fe4000001160b */
[----:B------:R-:W-:-:S02]  /*2db0*/  SHF.L.W.U32.HI R42, R39, 0x1e, R39 ;  /* 0x0000001e272a7819 */ /* 0x000fc40000010e27 */
[C-C-:B------:R-:W-:Y:S02]  /*2dc0*/  SHF.L.W.U32.HI R45, R39.reuse, 0x13, R39.reuse ;  /* 0x00000013272d7819 */ /* 0x140fe40000010e27 */
[----:B------:R-:W-:Y:S02]  /*2dd0*/  SHF.L.W.U32.HI R44, R39, 0xa, R39 ;  /* 0x0000000a272c7819 */ /* 0x000fe40000010e27 */
[C-C-:B------:R-:W-:Y:S02]  /*2de0*/  SHF.L.W.U32.HI R46, R32.reuse, 0x1a, R32.reuse ;  /* 0x0000001a202e7819 */ /* 0x140fe40000010e20 */
[C-C-:B------:R-:W-:Y:S02]  /*2df0*/  SHF.L.W.U32.HI R47, R32.reuse, 0x15, R32.reuse ;  /* 0x00000015202f7819 */ /* 0x140fe40000010e20 */
[----:B------:R-:W-:Y:S02]  /*2e00*/  SHF.L.W.U32.HI R48, R32, 0x7, R32 ;  /* 0x0000000720307819 */ /* 0x000fe40000010e20 */
[----:B------:R-:W-:-:S02]  /*2e10*/  LOP3.LUT R26, R40, R26, R43, 0x96, !PT ;  /* 0x0000001a281a7212 */ /* 0x000fc400078e962b */
[----:B------:R-:W-:Y:S02]  /*2e20*/  LOP3.LUT R44, R44, R42, R45, 0x96, !PT ;  /* 0x0000002a2c2c7212 */ /* 0x000fe400078e962d */
[----:B------:R-:W-:Y:S02]  /*2e30*/  IADD3 R41, PT, PT, R10, R41, R25 ;  /* 0x000000290a297210 */ /* 0x000fe40007ffe019 */
[C-C-:B------:R-:W-:Y:S02]  /*2e40*/  SHF.L.W.U32.HI R40, R13.reuse, 0xf, R13.reuse ;  /* 0x0000000f0d287819 */ /* 0x140fe40000010e0d */
[----:B------:R-:W-:Y:S01]  /*2e50*/  SHF.L.W.U32.HI R43, R13, 0xd, R13 ;  /* 0x0000000d0d2b7819 */ /* 0x000fe20000010e0d */
[----:B------:R-:W-:Y:S01]  /*2e60*/  IMAD.IADD R10, R26, 0x1, R41 ;  /* 0x000000011a0a7824 */ /* 0x000fe200078e0229 */
[----:B------:R-:W-:Y:S02]  /*2e70*/  SHF.R.U32.HI R42, RZ, 0xa, R13 ;  /* 0x0000000aff2a7819 */ /* 0x000fe4000001160d */
[----:B------:R-:W-:-:S02]  /*2e80*/  LOP3.LUT R37, R38, R37, R39, 0xe8, !PT ;  /* 0x0000002526257212 */ /* 0x000fc400078ee827 */
[----:B------:R-:W-:Y:S02]  /*2e90*/  LOP3.LUT R46, R48, R46, R47, 0x96, !PT ;  /* 0x0000002e302e7212 */ /* 0x000fe400078e962f */
[----:B------:R-:W-:Y:S02]  /*2ea0*/  LOP3.LUT R45, R30, R32, R35, 0xb8, !PT ;  /* 0x000000201e2d7212 */ /* 0x000fe400078eb823 */
[----:B------:R-:W-:Y:S02]  /*2eb0*/  LOP3.LUT R42, R42, R40, R43, 0x96, !PT ;  /* 0x000000282a2a7212 */ /* 0x000fe400078e962b */
[----:B------:R-:W-:Y:S02]  /*2ec0*/  IADD3 R40, PT, PT, R29, R44, R37 ;  /* 0x0000002c1d287210 */ /* 0x000fe40007ffe025 */
[----:B------:R-:W-:Y:S02]  /*2ed0*/  IADD3 R29, PT, PT, R33, R46, R45 ;  /* 0x0000002e211d7210 */ /* 0x000fe40007ffe02d */
[----:B------:R-:W-:-:S02]  /*2ee0*/  SHF.L.W.U32.HI R33, R14, 0x19, R14 ;  /* 0x000000190e217819 */ /* 0x000fc40000010e0e */
[----:B------:R-:W-:Y:S02]  /*2ef0*/  IADD3 R29, PT, PT, R10, R27, R29 ;  /* 0x0000001b0a1d7210 */ /* 0x000fe40007ffe01d */
[----:B------:R-:W0:Y:S01]  /*2f00*/  LDC.64 R26, c[0x3][0x90] ;  /* 0x00c02400ff1a7b82 */ /* 0x000e220000000a00 */
[--C-:B------:R-:W-:Y:S02]  /*2f10*/  SHF.L.W.U32.HI R44, R14, 0xe, R14.reuse ;  /* 0x0000000e0e2c7819 */ /* 0x100fe40000010e0e */
[----:B------:R-:W-:Y:S02]  /*2f20*/  SHF.R.U32.HI R37, RZ, 0x3, R14 ;  /* 0x00000003ff257819 */ /* 0x000fe4000001160e */
[C---:B------:R-:W-:Y:S02]  /*2f30*/  SHF.L.W.U32.HI R41, R40.reuse, 0x1e, R40 ;  /* 0x0000001e28297819 */ /* 0x040fe40000010e28 */
[----:B------:R-:W-:Y:S01]  /*2f40*/  LOP3.LUT R37, R37, R33, R44, 0x96, !PT ;  /* 0x0000002125257212 */ /* 0x000fe200078e962c */
[C---:B------:R-:W-:Y:S01]  /*2f50*/  IMAD.IADD R33, R40.reuse, 0x1, R29 ;  /* 0x0000000128217824 */ /* 0x040fe200078e021d */
[----:B------:R-:W-:-:S02]  /*2f60*/  SHF.L.W.U32.HI R44, R40, 0x13, R40 ;  /* 0x00000013282c7819 */ /* 0x000fc40000010e28 */
[----:B------:R-:W-:Y:S02]  /*2f70*/  SHF.L.W.U32.HI R43, R40, 0xa, R40 ;  /* 0x0000000a282b7819 */ /* 0x000fe40000010e28 */
[C-C-:B------:R-:W-:Y:S02]  /*2f80*/  SHF.L.W.U32.HI R45, R33.reuse, 0x1a, R33.reuse ;  /* 0x0000001a212d7819 */ /* 0x140fe40000010e21 */
[C-C-:B------:R-:W-:Y:S02]  /*2f90*/  SHF.L.W.U32.HI R46, R33.reuse, 0x15, R33.reuse ;  /* 0x00000015212e7819 */ /* 0x140fe40000010e21 */
[----:B------:R-:W-:Y:S02]  /*2fa0*/  SHF.L.W.U32.HI R47, R33, 0x7, R33 ;  /* 0x00000007212f7819 */ /* 0x000fe40000010e21 */
[----:B------:R-:W-:Y:S02]  /*2fb0*/  IADD3 R42, PT, PT, R11, R42, R20 ;  /* 0x0000002a0b2a7210 */ /* 0x000fe40007ffe014 */
[----:B------:R-:W-:-:S02]  /*2fc0*/  LOP3.LUT R43, R43, R41, R44, 0x96, !PT ;  /* 0x000000292b2b7212 */ /* 0x000fc400078e962c */
[----:B------:R-:W-:Y:S01]  /*2fd0*/  LOP3.LUT R45, R47, R45, R46, 0x96, !PT ;  /* 0x0000002d2f2d7212 */ /* 0x000fe200078e962e */
[----:B------:R-:W-:Y:S01]  /*2fe0*/  IMAD.IADD R11, R37, 0x1, R42 ;  /* 0x00000001250b7824 */ /* 0x000fe200078e022a */
[----:B------:R-:W-:Y:S02]  /*2ff0*/  LOP3.LUT R44, R35, R33, R32, 0xb8, !PT ;  /* 0x00000021232c7212 */ /* 0x000fe400078eb820 */
[C-C-:B------:R-:W-:Y:S02]  /*3000*/  SHF.L.W.U32.HI R37, R10.reuse, 0xf, R10.reuse ;  /* 0x0000000f0a257819 */ /* 0x140fe40000010e0a */
[--C-:B------:R-:W-:Y:S02]  /*3010*/  SHF.L.W.U32.HI R42, R10, 0xd, R10.reuse ;  /* 0x0000000d0a2a7819 */ /* 0x100fe40000010e0a */
[----:B------:R-:W-:Y:S02]  /*3020*/  SHF.R.U32.HI R41, RZ, 0xa, R10 ;  /* 0x0000000aff297819 */ /* 0x000fe4000001160a */
[----:B------:R-:W-:-:S02]  /*3030*/  LOP3.LUT R38, R39, R38, R40, 0xe8, !PT ;  /* 0x0000002627267212 */ /* 0x000fc400078ee828 */
[----:B------:R-:W-:Y:S02]  /*3040*/  IADD3 R30, PT, PT, R30, R45, R44 ;  /* 0x0000002d1e1e7210 */ /* 0x000fe40007ffe02c */
[----:B------:R-:W-:Y:S02]  /*3050*/  LOP3.LUT R41, R41, R37, R42, 0x96, !PT ;  /* 0x0000002529297212 */ /* 0x000fe400078e962a */
[----:B------:R-:W-:Y:S02]  /*3060*/  IADD3 R37, PT, PT, R34, R43, R38 ;  /* 0x0000002b22257210 */ /* 0x000fe40007ffe026 */
[----:B0-----:R-:W-:Y:S02]  /*3070*/  IADD3 R30, PT, PT, R11, R26, R30 ;  /* 0x0000001a0b1e7210 */ /* 0x001fe40007ffe01e */
[C-C-:B------:R-:W-:Y:S02]  /*3080*/  SHF.L.W.U32.HI R26, R15.reuse, 0x19, R15.reuse ;  /* 0x000000190f1a7819 */ /* 0x140fe40000010e0f */
[--C-:B------:R-:W-:Y:S01]  /*3090*/  SHF.L.W.U32.HI R43, R15, 0xe, R15.reuse ;  /* 0x0000000e0f2b7819 */ /* 0x100fe20000010e0f */
[----:B------:R-:W-:Y:S01]  /*30a0*/  IMAD.IADD R34, R37, 0x1, R30 ;  /* 0x0000000125227824 */ /* 0x000fe200078e021e */
        /* <DEDUP_REMOVED lines=9> */
[----:B------:R-:W-:Y:S02]  /*3140*/  IADD3 R41, PT, PT, R14, R41, R21 ;  /* 0x000000290e297210 */ /* 0x000fe40007ffe015 */
[C-C-:B------:R-:W-:Y:S02]  /*3150*/  SHF.L.W.U32.HI R38, R11.reuse, 0xf, R11.reuse ;  /* 0x0000000f0b267819 */ /* 0x140fe40000010e0b */
[----:B------:R-:W-:Y:S01]  /*3160*/  SHF.L.W.U32.HI R43, R11, 0xd, R11 ;  /* 0x0000000d0b2b7819 */ /* 0x000fe20000010e0b */
[----:B------:R-:W-:Y:S01]  /*3170*/  IMAD.IADD R14, R26, 0x1, R41 ;  /* 0x000000011a0e7824 */ /* 0x000fe200078e0229 */
[----:B------:R-:W-:-:S02]  /*3180*/  SHF.R.U32.HI R42, RZ, 0xa, R11 ;  /* 0x0000000aff2a7819 */ /* 0x000fc4000001160b */
[----:B------:R-:W-:Y:S02]  /*3190*/  LOP3.LUT R39, R40, R39, R37, 0xe8, !PT ;  /* 0x0000002728277212 */ /* 0x000fe400078ee825 */
[----:B------:R-:W-:Y:S02]  /*31a0*/  LOP3.LUT R46, R48, R46, R47, 0x96, !PT ;  /* 0x0000002e302e7212 */ /* 0x000fe400078e962f */
[----:B------:R-:W-:Y:S02]  /*31b0*/  LOP3.LUT R45, R32, R34, R33, 0xb8, !PT ;  /* 0x00000022202d7212 */ /* 0x000fe400078eb821 */
[----:B------:R-:W-:Y:S02]  /*31c0*/  LOP3.LUT R42, R42, R38, R43, 0x96, !PT ;  /* 0x000000262a2a7212 */ /* 0x000fe400078e962b */
[----:B------:R-:W-:Y:S02]  /*31d0*/  IADD3 R38, PT, PT, R31, R44, R39 ;  /* 0x0000002c1f267210 */ /* 0x000fe40007ffe027 */
[----:B------:R-:W-:-:S02]  /*31e0*/  IADD3 R31, PT, PT, R35, R46, R45 ;  /* 0x0000002e231f7210 */ /* 0x000fc40007ffe02d */
[--C-:B------:R-:W-:Y:S02]  /*31f0*/  SHF.L.W.U32.HI R35, R16, 0x19, R16.reuse ;  /* 0x0000001910237819 */ /* 0x100fe40000010e10 */
        /* <DEDUP_REMOVED lines=9> */
[----:B------:R-:W-:Y:S02]  /*3290*/  IADD3 R42, PT, PT, R15, R42, R28 ;  /* 0x0000002a0f2a7210 */ /* 0x000fe40007ffe01c */
[C-C-:B------:R-:W-:Y:S02]  /*32a0*/  SHF.L.W.U32.HI R45, R35.reuse, 0x1a, R35.reuse ;  /* 0x0000001a232d7819 */ /* 0x140fe40000010e23 */
[--C-:B------:R-:W-:Y:S01]  /*32b0*/  SHF.L.W.U32.HI R46, R35, 0x15, R35.reuse ;  /* 0x00000015232e7819 */ /* 0x100fe20000010e23 */
[----:B------:R-:W-:Y:S01]  /*32c0*/  IMAD.IADD R15, R39, 0x1, R42 ;  /* 0x00000001270f7824 */ /* 0x000fe200078e022a */
[----:B------:R-:W-:Y:S02]  /*32d0*/  SHF.L.W.U32.HI R47, R35, 0x7, R35 ;  /* 0x00000007232f7819 */ /* 0x000fe40000010e23 */
[----:B------:R-:W-:-:S02]  /*32e0*/  LOP3.LUT R43, R43, R41, R44, 0x96, !PT ;  /* 0x000000292b2b7212 */ /* 0x000fc400078e962c */
[----:B------:R-:W-:Y:S02]  /*32f0*/  LOP3.LUT R45, R47, R45, R46, 0x96, !PT ;  /* 0x0000002d2f2d7212 */ /* 0x000fe400078e962e */
        /* <DEDUP_REMOVED lines=216> */
[----:B------:R-:W-:Y:S02]  /*4080*/  IADD3 R41, PT, PT, R28, R41, R19 ;  /* 0x000000291c297210 */ /* 0x000fe40007ffe013 */
[----:B------:R-:W-:Y:S02]  /*4090*/  LOP3.LUT R44, R44, R42, R45, 0x96, !PT ;  /* 0x0000002a2c2c7212 */ /* 0x000fe400078e962d */
[----:B------:R-:W-:Y:S01]  /*40a0*/  LOP3.LUT R46, R48, R46, R47, 0x96, !PT ;  /* 0x0000002e302e7212 */ /* 0x000fe200078e962f */
[----:B------:R-:W-:Y:S01]  /*40b0*/  IMAD.IADD R28, R26, 0x1, R41 ;  /* 0x000000011a1c7824 */ /* 0x000fe200078e0229 */
[----:B------:R-:W-:Y:S02]  /*40c0*/  LOP3.LUT R45, R34, R36, R35, 0xb8, !PT ;  /* 0x00000024222d7212 */ /* 0x000fe400078eb823 */
[----:B------:R-:W-:-:S02]  /*40d0*/  SHF.L.W.U32.HI R40, R21, 0xf, R21 ;  /* 0x0000000f15287819 */ /* 0x000fc40000010e15 */
[----:B------:R-:W-:Y:S02]  /*40e0*/  IADD3 R33, PT, PT, R33, R46, R45 ;  /* 0x0000002e21217210 */ /* 0x000fe40007ffe02d */
[--C-:B------:R-:W-:Y:S02]  /*40f0*/  SHF.L.W.U32.HI R43, R21, 0xd, R21.reuse ;  /* 0x0000000d152b7819 */ /* 0x100fe40000010e15 */
[----:B------:R-:W-:Y:S02]  /*4100*/  SHF.R.U32.HI R42, RZ, 0xa, R21 ;  /* 0x0000000aff2a7819 */ /* 0x000fe40000011615 */
[----:B------:R-:W-:Y:S02]  /*4110*/  LOP3.LUT R37, R38, R37, R39, 0xe8, !PT ;  /* 0x0000002526257212 */ /* 0x000fe400078ee827 */
[----:B------:R-:W-:Y:S02]  /*4120*/  IADD3 R33, PT, PT, R28, R27, R33 ;  /* 0x0000001b1c217210 */ /* 0x000fe40007ffe021 */
[----:B------:R-:W-:Y:S01]  /*4130*/  LOP3.LUT R42, R42, R40, R43, 0x96, !PT ;  /* 0x000000282a2a7212 */ /* 0x000fe200078e962b */
[----:B------:R-:W0:Y:S01]  /*4140*/  LDC.64 R26, c[0x3][0xc0] ;  /* 0x00c03000ff1a7b82 */ /* 0x000e220000000a00 */
[----:B------:R-:W-:-:S02]  /*4150*/  IADD3 R40, PT, PT, R29, R44, R37 ;  /* 0x0000002c1d287210 */ /* 0x000fc40007ffe025 */
[C-C-:B------:R-:W-:Y:S02]  /*4160*/  SHF.L.W.U32.HI R29, R12.reuse, 0x19, R12.reuse ;  /* 0x000000190c1d7819 */ /* 0x140fe40000010e0c */
        /* <DEDUP_REMOVED lines=39> */
[----:B------:R-:W-:-:S02]  /*43e0*/  LOP3.LUT R44, R36, R34, R37, 0xb8, !PT ;  /* 0x00000022242c7212 */ /* 0x000fc400078eb825 */
[----:B------:R-:W-:Y:S02]  /*43f0*/  SHF.R.U32.HI R26, RZ, 0xa, R17 ;  /* 0x0000000aff1a7819 */ /* 0x000fe40000011611 */
[----:B------:R-:W-:Y:S02]  /*4400*/  IADD3 R42, PT, PT, R31, R42, R39 ;  /* 0x0000002a1f2a7210 */ /* 0x000fe40007ffe027 */
[C-C-:B------:R-:W-:Y:S02]  /*4410*/  SHF.L.W.U32.HI R12, R17.reuse, 0xf, R17.reuse ;  /* 0x0000000f110c7819 */ /* 0x140fe40000010e11 */
[----:B------:R-:W-:Y:S02]  /*4420*/  SHF.L.W.U32.HI R43, R17, 0xd, R17 ;  /* 0x0000000d112b7819 */ /* 0x000fe40000010e11 */
[----:B------:R-:W-:Y:S02]  /*4430*/  IADD3 R31, PT, PT, R35, R46, R44 ;  /* 0x0000002e231f7210 */ /* 0x000fe40007ffe02c */
[----:B------:R-:W-:-:S02]  /*4440*/  LOP3.LUT R12, R26, R12, R43, 0x96, !PT ;  /* 0x0000000c1a0c7212 */ /* 0x000fc400078e962b */
[----:B------:R-:W-:Y:S02]  /*4450*/  IADD3 R31, PT, PT, R30, R27, R31 ;  /* 0x0000001b1e1f7210 */ /* 0x000fe40007ffe01f */
[----:B------:R-:W0:Y:S01]  /*4460*/  LDC.64 R26, c[0x3][0xc8] ;  /* 0x00c03200ff1a7b82 */ /* 0x000e220000000a00 */
[C-C-:B------:R-:W-:Y:S02]  /*4470*/  SHF.L.W.U32.HI R29, R10.reuse, 0x19, R10.reuse ;  /* 0x000000190a1d7819 */ /* 0x140fe40000010e0a */
[--C-:B------:R-:W-:Y:S02]  /*4480*/  SHF.L.W.U32.HI R44, R10, 0xe, R10.reuse ;  /* 0x0000000e0a2c7819 */ /* 0x100fe40000010e0a */
[----:B------:R-:W-:Y:S02]  /*4490*/  SHF.R.U32.HI R35, RZ, 0x3, R10 ;  /* 0x00000003ff237819 */ /* 0x000fe4000001160a */
[----:B------:R-:W-:Y:S02]  /*44a0*/  IADD3 R12, PT, PT, R13, R12, R24 ;  /* 0x0000000c0d0c7210 */ /* 0x000fe40007ffe018 */
[----:B------:R-:W-:Y:S01]  /*44b0*/  LOP3.LUT R29, R35, R29, R44, 0x96, !PT ;  /* 0x0000001d231d7212 */ /* 0x000fe200078e962c */
[C---:B------:R-:W-:Y:S01]  /*44c0*/  IMAD.IADD R35, R42.reuse, 0x1, R31 ;  /* 0x000000012a237824 */ /* 0x040fe200078e021f */
[----:B------:R-:W-:-:S02]  /*44d0*/  SHF.L.W.U32.HI R13, R42, 0x1e, R42 ;  /* 0x0000001e2a0d7819 */ /* 0x000fc40000010e2a */
[C---:B------:R-:W-:Y:S01]  /*44e0*/  SHF.L.W.U32.HI R44, R42.reuse, 0x13, R42 ;  /* 0x000000132a2c7819 */ /* 0x040fe20000010e2a */
[----:B------:R-:W-:Y:S01]  /*44f0*/  IMAD.IADD R29, R29, 0x1, R12 ;  /* 0x000000011d1d7824 */ /* 0x000fe200078e020c */
[----:B------:R-:W-:Y:S02]  /*4500*/  SHF.L.W.U32.HI R39, R42, 0xa, R42 ;  /* 0x0000000a2a277819 */ /* 0x000fe40000010e2a */
[C-C-:B------:R-:W-:Y:S02]  /*4510*/  SHF.L.W.U32.HI R45, R35.reuse, 0x1a, R35.reuse ;  /* 0x0000001a232d7819 */ /* 0x140fe40000010e23 */
[C-C-:B------:R-:W-:Y:S02]  /*4520*/  SHF.L.W.U32.HI R46, R35.reuse, 0x15, R35.reuse ;  /* 0x00000015232e7819 */ /* 0x140fe40000010e23 */
        /* <DEDUP_REMOVED lines=28> */
[----:B------:R-:W-:-:S02]  /*46f0*/  SHF.R.U32.HI R12, RZ, 0xa, R29 ;  /* 0x0000000aff0c7819 */ /* 0x000fc4000001161d */
[----:B------:R-:W-:Y:S02]  /*4700*/  LOP3.LUT R44, R34, R32, R35, 0xb8, !PT ;  /* 0x00000020222c7212 */ /* 0x000fe400078eb823 */
[C-C-:B------:R-:W-:Y:S02]  /*4710*/  SHF.L.W.U32.HI R10, R29.reuse, 0xf, R29.reuse ;  /* 0x0000000f1d0a7819 */ /* 0x140fe40000010e1d */
[----:B------:R-:W-:Y:S02]  /*4720*/  SHF.L.W.U32.HI R43, R29, 0xd, R29 ;  /* 0x0000000d1d2b7819 */ /* 0x000fe40000010e1d */
[----:B------:R-:W-:Y:S02]  /*4730*/  IADD3 R40, PT, PT, R33, R40, R41 ;  /* 0x0000002821287210 */ /* 0x000fe40007ffe029 */
[----:B------:R-:W-:Y:S02]  /*4740*/  IADD3 R33, PT, PT, R37, R46, R44 ;  /* 0x0000002e25217210 */ /* 0x000fe40007ffe02c */
[----:B------:R-:W-:-:S02]  /*4750*/  LOP3.LUT R10, R12, R10, R43, 0x96, !PT ;  /* 0x0000000a0c0a7212 */ /* 0x000fc400078e962b */
[----:B------:R-:W0:Y:S01]  /*4760*/  LDC.64 R12, c[0x3][0xd0] ;  /* 0x00c03400ff0c7b82 */ /* 0x000e220000000a00 */
[C-C-:B------:R-:W-:Y:S02]  /*4770*/  SHF.L.W.U32.HI R37, R14.reuse, 0x19, R14.reuse ;  /* 0x000000190e257819 */ /* 0x140fe40000010e0e */
[--C-:B------:R-:W-:Y:S02]  /*4780*/  SHF.L.W.U32.HI R44, R14, 0xe, R14.reuse ;  /* 0x0000000e0e2c7819 */ /* 0x100fe40000010e0e */
[----:B------:R-:W-:Y:S02]  /*4790*/  SHF.R.U32.HI R41, RZ, 0x3, R14 ;  /* 0x00000003ff297819 */ /* 0x000fe4000001160e */
[----:B------:R-:W-:Y:S02]  /*47a0*/  IADD3 R33, PT, PT, R26, R27, R33 ;  /* 0x0000001b1a217210 */ /* 0x000fe40007ffe021 */
[----:B------:R-:W-:Y:S02]  /*47b0*/  LOP3.LUT R27, R41, R37, R44, 0x96, !PT ;  /* 0x00000025291b7212 */ /* 0x000fe400078e962c */
[----:B------:R-:W-:Y:S01]  /*47c0*/  IADD3 R10, PT, PT, R11, R10, R20 ;  /* 0x0000000a0b0a7210 */ /* 0x000fe20007ffe014 */
        /* <DEDUP_REMOVED lines=25> */
[C-C-:B------:R-:W-:Y:S02]  /*4960*/  SHF.L.W.U32.HI R47, R34.reuse, 0x15, R34.reuse ;  /* 0x00000015222f7819 */ /* 0x140fe40000010e22 */
[----:B------:R-:W-:Y:S02]  /*4970*/  SHF.L.W.U32.HI R48, R34, 0x7, R34 ;  /* 0x0000000722307819 */ /* 0x000fe40000010e22 */
[----:B------:R-:W-:Y:S02]  /*4980*/  LOP3.LUT R12, R42, R11, R12, 0x96, !PT ;  /* 0x0000000b2a0c7212 */ /* 0x000fe400078e960c */
[----:B------:R-:W-:-:S02]  /*4990*/  SHF.L.W.U32.HI R44, R41, 0x13, R41 ;  /* 0x00000013292c7819 */ /* 0x000fc40000010e29 */
[----:B------:R-:W-:Y:S02]  /*49a0*/  SHF.L.W.U32.HI R45, R41, 0xa, R41 ;  /* 0x0000000a292d7819 */ /* 0x000fe40000010e29 */
[----:B------:R-:W-:Y:S02]  /*49b0*/  IADD3 R11, PT, PT, R14, R10, R21 ;  /* 0x0000000a0e0b7210 */ /* 0x000fe40007ffe015 */
[----:B------:R-:W-:Y:S02]  /*49c0*/  LOP3.LUT R46, R48, R46, R47, 0x96, !PT ;  /* 0x0000002e302e7212 */ /* 0x000fe400078e962f */
[----:B------:R-:W-:Y:S01]  /*49d0*/  LOP3.LUT R10, R32, R34, R37, 0xb8, !PT ;  /* 0x00000022200a7212 */ /* 0x000fe200078eb825 */
[----:B------:R-:W-:Y:S01]  /*49e0*/  IMAD.IADD R12, R12, 0x1, R11 ;  /* 0x000000010c0c7824 */ /* 0x000fe200078e020b */
[----:B------:R-:W-:Y:S02]  /*49f0*/  LOP3.LUT R42, R45, R43, R44, 0x96, !PT ;  /* 0x0000002b2d2a7212 */ /* 0x000fe400078e962c */
[----:B------:R-:W-:-:S02]  /*4a00*/  LOP3.LUT R39, R40, R39, R41, 0xe8, !PT ;  /* 0x0000002728277212 */ /* 0x000fc400078ee829 */
[----:B------:R-:W-:Y:S02]  /*4a10*/  IADD3 R35, PT, PT, R35, R46, R10 ;  /* 0x0000002e23237210 */ /* 0x000fe40007ffe00a */
[C-C-:B------:R-:W-:Y:S02]  /*4a20*/  SHF.L.W.U32.HI R10, R27.reuse, 0xf, R27.reuse ;  /* 0x0000000f1b0a7819 */ /* 0x140fe40000010e1b */
[--C-:B------:R-:W-:Y:S02]  /*4a30*/  SHF.L.W.U32.HI R11, R27, 0xd, R27.reuse ;  /* 0x0000000d1b0b7819 */ /* 0x100fe40000010e1b */
[----:B------:R-:W-:Y:S02]  /*4a40*/  SHF.R.U32.HI R14, RZ, 0xa, R27 ;  /* 0x0000000aff0e7819 */ /* 0x000fe4000001161b */
[----:B------:R-:W-:Y:S02]  /*4a50*/  IADD3 R42, PT, PT, R31, R42, R39 ;  /* 0x0000002a1f2a7210 */ /* 0x000fe40007ffe027 */
[----:B------:R-:W-:-:S02]  /*4a60*/  LOP3.LUT R14, R14, R10, R11, 0x96, !PT ;  /* 0x0000000a0e0e7212 */ /* 0x000fc400078e960b */
[C-C-:B------:R-:W-:Y:S01]  /*4a70*/  SHF.L.W.U32.HI R31, R42.reuse, 0x1e, R42.reuse ;  /* 0x0000001e2a1f7819 */ /* 0x140fe20000010e2a */
[----:B------:R-:W0:Y:S01]  /*4a80*/  LDC.64 R10, c[0x3][0xd8] ;  /* 0x00c03600ff0a7b82 */ /* 0x000e220000000a00 */
[C-C-:B------:R-:W-:Y:S02]  /*4a90*/  SHF.L.W.U32.HI R44, R42.reuse, 0x13, R42.reuse ;  /* 0x000000132a2c7819 */ /* 0x140fe40000010e2a */
[----:B------:R-:W-:Y:S02]  /*4aa0*/  SHF.L.W.U32.HI R39, R42, 0xa, R42 ;  /* 0x0000000a2a277819 */ /* 0x000fe40000010e2a */
[----:B------:R-:W-:Y:S02]  /*4ab0*/  IADD3 R35, PT, PT, R12, R13, R35 ;  /* 0x0000000d0c237210 */ /* 0x000fe40007ffe023 */
[----:B------:R-:W-:Y:S02]  /*4ac0*/  LOP3.LUT R39, R39, R31, R44, 0x96, !PT ;  /* 0x0000001f27277212 */ /* 0x000fe400078e962c */
[----:B------:R-:W-:Y:S01]  /*4ad0*/  LOP3.LUT R40, R41, R40, R42, 0xe8, !PT ;  /* 0x0000002829287212 */ /* 0x000fe200078ee82a */
[----:B------:R-:W-:Y:S01]  /*4ae0*/  IMAD.IADD R31, R42, 0x1, R35 ;  /* 0x000000012a1f7824 */ /* 0x000fe200078e0223 */
[----:B------:R-:W-:-:S02]  /*4af0*/  SHF.L.W.U32.HI R13, R16, 0x19, R16 ;  /* 0x00000019100d7819 */ /* 0x000fc40000010e10 */
[--C-:B------:R-:W-:Y:S02]  /*4b00*/  SHF.L.W.U32.HI R44, R16, 0xe, R16.reuse ;  /* 0x0000000e102c7819 */ /* 0x100fe40000010e10 */
[----:B------:R-:W-:Y:S02]  /*4b10*/  SHF.R.U32.HI R43, RZ, 0x3, R16 ;  /* 0x00000003ff2b7819 */ /* 0x000fe40000011610 */
[C-C-:B------:R-:W-:Y:S02]  /*4b20*/  SHF.L.W.U32.HI R45, R31.reuse, 0x1a, R31.reuse ;  /* 0x0000001a1f2d7819 */ /* 0x140fe40000010e1f */
[C-C-:B------:R-:W-:Y:S02]  /*4b30*/  SHF.L.W.U32.HI R46, R31.reuse, 0x15, R31.reuse ;  /* 0x000000151f2e7819 */ /* 0x140fe40000010e1f */
[----:B------:R-:W-:Y:S02]  /*4b40*/  SHF.L.W.U32.HI R47, R31, 0x7, R31 ;  /* 0x000000071f2f7819 */ /* 0x000fe40000010e1f */
[----:B------:R-:W-:-:S02]  /*4b50*/  IADD3 R39, PT, PT, R36, R39, R40 ;  /* 0x0000002724277210 */ /* 0x000fc40007ffe028 */
[----:B------:R-:W-:Y:S02]  /*4b60*/  LOP3.LUT R13, R43, R13, R44, 0x96, !PT ;  /* 0x0000000d2b0d7212 */ /* 0x000fe400078e962c */
[----:B------:R-:W-:Y:S02]  /*4b70*/  IADD3 R14, PT, PT, R15, R14, R28 ;  /* 0x0000000e0f0e7210 */ /* 0x000fe40007ffe01c */
[----:B------:R-:W-:Y:S02]  /*4b80*/  LOP3.LUT R45, R47, R45, R46, 0x96, !PT ;  /* 0x0000002d2f2d7212 */ /* 0x000fe400078e962e */
[--C-:B------:R-:W-:Y:S01]  /*4b90*/  SHF.L.W.U32.HI R15, R39, 0x1e, R39.reuse ;  /* 0x0000001e270f7819 */ /* 0x100fe20000010e27 */
[----:B------:R-:W-:Y:S01]  /*4ba0*/  IMAD.IADD R13, R13, 0x1, R14 ;  /* 0x000000010d0d7824 */ /* 0x000fe200078e020e */
[C-C-:B------:R-:W-:Y:S02]  /*4bb0*/  SHF.L.W.U32.HI R36, R39.reuse, 0x13, R39.reuse ;  /* 0x0000001327247819 */ /* 0x140fe40000010e27 */
[----:B------:R-:W-:-:S02]  /*4bc0*/  SHF.L.W.U32.HI R40, R39, 0xa, R39 ;  /* 0x0000000a27287819 */ /* 0x000fc40000010e27 */
[----:B------:R-:W-:Y:S02]  /*4bd0*/  LOP3.LUT R43, R37, R31, R34, 0xb8, !PT ;  /* 0x0000001f252b7212 */ /* 0x000fe400078eb822 */
[----:B------:R-:W-:Y:S02]  /*4be0*/  LOP3.LUT R36, R40, R15, R36, 0x96, !PT ;  /* 0x0000000f28247212 */ /* 0x000fe400078e9624 */
[----:B------:R-:W-:Y:S02]  /*4bf0*/  IADD3 R45, PT, PT, R32, R45, R43 ;  /* 0x0000002d202d7210 */ /* 0x000fe40007ffe02b */
[C-C-:B------:R-:W-:Y:S02]  /*4c00*/  SHF.L.W.U32.HI R14, R12.reuse, 0xf, R12.reuse ;  /* 0x0000000f0c0e7819 */ /* 0x140fe40000010e0c */
[--C-:B------:R-:W-:Y:S02]  /*4c10*/  SHF.L.W.U32.HI R15, R12, 0xd, R12.reuse ;  /* 0x0000000d0c0f7819 */ /* 0x100fe40000010e0c */
[----:B------:R-:W-:-:S02]  /*4c20*/  SHF.R.U32.HI R32, RZ, 0xa, R12 ;  /* 0x0000000aff207819 */ /* 0x000fc4000001160c */
[----:B------:R-:W-:Y:S02]  /*4c30*/  LOP3.LUT R44, R42, R41, R39, 0xe8, !PT ;  /* 0x000000292a2c7212 */ /* 0x000fe400078ee827 */
[----:B------:R-:W-:Y:S02]  /*4c40*/  LOP3.LUT R14, R32, R14, R15, 0x96, !PT ;  /* 0x0000000e200e7212 */ /* 0x000fe400078e960f */
[----:B0-----:R-:W-:Y:S02]  /*4c50*/  IADD3 R32, PT, PT, R13, R10, R45 ;  /* 0x0000000a0d207210 */ /* 0x001fe40007ffe02d */
[C-C-:B------:R-:W-:Y:S02]  /*4c60*/  SHF.L.W.U32.HI R40, R19.reuse, 0x19, R19.reuse ;  /* 0x0000001913287819 */ /* 0x140fe40000010e13 */
[--C-:B------:R-:W-:Y:S02]  /*4c70*/  SHF.L.W.U32.HI R43, R19, 0xe, R19.reuse ;  /* 0x0000000e132b7819 */ /* 0x100fe40000010e13 */
[----:B------:R-:W-:-:S02]  /*4c80*/  SHF.R.U32.HI R41, RZ, 0x3, R19 ;  /* 0x00000003ff297819 */ /* 0x000fc40000011613 */
[----:B------:R-:W-:Y:S01]  /*4c90*/  IADD3 R15, PT, PT, R16, R14, R17 ;  /* 0x0000000e100f7210 */ /* 0x000fe20007ffe011 */
[----:B------:R-:W-:Y:S01]  /*4ca0*/  IMAD.IADD R16, R39, 0x1, R32 ;  /* 0x0000000127107824 */ /* 0x000fe200078e0220 */
[----:B------:R-:W-:Y:S02]  /*4cb0*/  IADD3 R36, PT, PT, R33, R36, R44 ;  /* 0x0000002421247210 */ /* 0x000fe40007ffe02c */
[----:B------:R-:W-:Y:S02]  /*4cc0*/  LOP3.LUT R40, R41, R40, R43, 0x96, !PT ;  /* 0x0000002829287212 */ /* 0x000fe400078e962b */
[C-C-:B------:R-:W-:Y:S02]  /*4cd0*/  SHF.L.W.U32.HI R43, R16.reuse, 0x1a, R16.reuse ;  /* 0x0000001a102b7819 */ /* 0x140fe40000010e10 */
[--C-:B------:R-:W-:Y:S01]  /*4ce0*/  SHF.L.W.U32.HI R44, R16, 0x15, R16.reuse ;  /* 0x00000015102c7819 */ /* 0x100fe20000010e10 */
[----:B------:R-:W-:Y:S01]  /*4cf0*/  IMAD.IADD R14, R40, 0x1, R15 ;  /* 0x00000001280e7824 */ /* 0x000fe200078e020f */
[----:B------:R-:W-:-:S02]  /*4d00*/  SHF.L.W.U32.HI R45, R16, 0x7, R16 ;  /* 0x00000007102d7819 */ /* 0x000fc40000010e10 */
[C-C-:B------:R-:W-:Y:S02]  /*4d10*/  SHF.L.W.U32.HI R10, R36.reuse, 0x1e, R36.reuse ;  /* 0x0000001e240a7819 */ /* 0x140fe40000010e24 */
[C-C-:B------:R-:W-:Y:S02]  /*4d20*/  SHF.L.W.U32.HI R33, R36.reuse, 0x13, R36.reuse ;  /* 0x0000001324217819 */ /* 0x140fe40000010e24 */
[----:B------:R-:W-:Y:S02]  /*4d30*/  SHF.L.W.U32.HI R41, R36, 0xa, R36 ;  /* 0x0000000a24297819 */ /* 0x000fe40000010e24 */
[----:B------:R-:W-:Y:S02]  /*4d40*/  LOP3.LUT R44, R45, R43, R44, 0x96, !PT ;  /* 0x0000002b2d2c7212 */ /* 0x000fe400078e962c */
[----:B------:R-:W-:Y:S02]  /*4d50*/  LOP3.LUT R40, R34, R16, R31, 0xb8, !PT ;  /* 0x0000001022287212 */ /* 0x000fe400078eb81f */
[----:B------:R-:W-:-:S02]  /*4d60*/  LOP3.LUT R41, R41, R10, R33, 0x96, !PT ;  /* 0x0000000a29297212 */ /* 0x000fc400078e9621 */
[C-C-:B------:R-:W-:Y:S02]  /*4d70*/  SHF.L.W.U32.HI R10, R13.reuse, 0xf, R13.reuse ;  /* 0x0000000f0d0a7819 */ /* 0x140fe40000010e0d */
[--C-:B------:R-:W-:Y:S02]  /*4d80*/  SHF.L.W.U32.HI R15, R13, 0xd, R13.reuse ;  /* 0x0000000d0d0f7819 */ /* 0x100fe40000010e0d */
[----:B------:R-:W-:Y:S02]  /*4d90*/  SHF.R.U32.HI R33, RZ, 0xa, R13 ;  /* 0x0000000aff217819 */ /* 0x000fe4000001160d */
[----:B------:R-:W-:Y:S02]  /*4da0*/  IADD3 R37, PT, PT, R37, R44, R40 ;  /* 0x0000002c25257210 */ /* 0x000fe40007ffe028 */
[----:B------:R-:W-:Y:S02]  /*4db0*/  LOP3.LUT R15, R33, R10, R15, 0x96, !PT ;  /* 0x0000000a210f7212 */ /* 0x000fe400078e960f */
[----:B------:R-:W-:-:S02]  /*4dc0*/  IADD3 R37, PT, PT, R14, R11, R37 ;  /* 0x0000000b0e257210 */ /* 0x000fc40007ffe025 */
[----:B------:R-:W0:Y:S01]  /*4dd0*/  LDC.64 R10, c[0x3][0xe0] ;  /* 0x00c03800ff0a7b82 */ /* 0x000e220000000a00 */
[----:B------:R-:W-:Y:S02]  /*4de0*/  LOP3.LUT R42, R39, R42, R36, 0xe8, !PT ;  /* 0x0000002a272a7212 */ /* 0x000fe400078ee824 */
[----:B------:R-:W-:Y:S01]  /*4df0*/  IMAD.IADD R33, R36, 0x1, R37 ;  /* 0x0000000124217824 */ /* 0x000fe200078e0225 */
[----:B------:R-:W-:Y:S02]  /*4e00*/  SHF.L.W.U32.HI R43, R22, 0xe, R22 ;  /* 0x0000000e162b7819 */ /* 0x000fe40000010e16 */
[----:B------:R-:W-:Y:S02]  /*4e10*/  IADD3 R41, PT, PT, R38, R41, R42 ;  /* 0x0000002926297210 */ /* 0x000fe40007ffe02a */
[--C-:B------:R-:W-:Y:S02]  /*4e20*/  SHF.L.W.U32.HI R38, R22, 0x19, R22.reuse ;  /* 0x0000001916267819 */ /* 0x100fe40000010e16 */
[----:B------:R-:W-:-:S02]  /*4e30*/  SHF.R.U32.HI R40, RZ, 0x3, R22 ;  /* 0x00000003ff287819 */ /* 0x000fc40000011616 */
[C-C-:B------:R-:W-:Y:S02]  /*4e40*/  SHF.L.W.U32.HI R46, R33.reuse, 0x1a, R33.reuse ;  /* 0x0000001a212e7819 */ /* 0x140fe40000010e21 */
[C-C-:B------:R-:W-:Y:S02]  /*4e50*/  SHF.L.W.U32.HI R47, R33.reuse, 0x15, R33.reuse ;  /* 0x00000015212f7819 */ /* 0x140fe40000010e21 */
[----:B------:R-:W-:Y:S02]  /*4e60*/  SHF.L.W.U32.HI R48, R33, 0x7, R33 ;  /* 0x0000000721307819 */ /* 0x000fe40000010e21 */
[----:B------:R-:W-:Y:S02]  /*4e70*/  LOP3.LUT R38, R40, R38, R43, 0x96, !PT ;  /* 0x0000002628267212 */ /* 0x000fe400078e962b */
[----:B------:R-:W-:Y:S02]  /*4e80*/  IADD3 R15, PT, PT, R19, R15, R30 ;  /* 0x0000000f130f7210 */ /* 0x000fe40007ffe01e */
[----:B------:R-:W-:-:S02]  /*4e90*/  SHF.L.W.U32.HI R42, R41, 0x1e, R41 ;  /* 0x0000001e292a7819 */ /* 0x000fc40000010e29 */
[C---:B------:R-:W-:Y:S01]  /*4ea0*/  SHF.L.W.U32.HI R45, R41.reuse, 0x13, R41 ;  /* 0x00000013292d7819 */ /* 0x040fe20000010e29 */
[----:B------:R-:W-:Y:S01]  /*4eb0*/  IMAD.IADD R15, R38, 0x1, R15 ;  /* 0x00000001260f7824 */ /* 0x000fe200078e020f */
[----:B------:R-:W-:Y:S02]  /*4ec0*/  SHF.L.W.U32.HI R44, R41, 0xa, R41 ;  /* 0x0000000a292c7819 */ /* 0x000fe40000010e29 */
[----:B------:R-:W-:Y:S02]  /*4ed0*/  LOP3.LUT R47, R48, R46, R47, 0x96, !PT ;  /* 0x0000002e302f7212 */ /* 0x000fe400078e962f */
[----:B------:R-:W-:Y:S02]  /*4ee0*/  LOP3.LUT R19, R31, R33, R16, 0xb8, !PT ;  /* 0x000000211f137212 */ /* 0x000fe400078eb810 */
        /* <DEDUP_REMOVED lines=8> */
[C-C-:B------:R-:W-:Y:S02]  /*4f70*/  SHF.L.W.U32.HI R39, R38.reuse, 0x1e, R38.reuse ;  /* 0x0000001e26277819 */ /* 0x140fe40000010e26 */
[C-C-:B------:R-:W-:Y:S02]  /*4f80*/  SHF.L.W.U32.HI R40, R38.reuse, 0x13, R38.reuse ;  /* 0x0000001326287819 */ /* 0x140fe40000010e26 */
[----:B------:R-:W-:Y:S02]  /*4f90*/  SHF.L.W.U32.HI R42, R38, 0xa, R38 ;  /* 0x0000000a262a7819 */ /* 0x000fe40000010e26 */
[----:B------:R-:W-:Y:S01]  /*4fa0*/  LOP3.LUT R19, R35, R19, R30, 0x96, !PT ;  /* 0x0000001323137212 */ /* 0x000fe200078e961e */
[----:B------:R-:W-:Y:S01]  /*4fb0*/  IMAD.IADD R30, R41, 0x1, R34 ;  /* 0x00000001291e7824 */ /* 0x000fe200078e0222 */
[----:B------:R-:W-:Y:S02]  /*4fc0*/  LOP3.LUT R43, R42, R39, R40, 0x96, !PT ;  /* 0x000000272a2b7212 */ /* 0x000fe400078e9628 */
[----:B------:R-:W-:-:S02]  /*4fd0*/  SHF.L.W.U32.HI R10, R23, 0x19, R23 ;  /* 0x00000019170a7819 */ /* 0x000fc40000010e17 */
[--C-:B------:R-:W-:Y:S02]  /*4fe0*/  SHF.L.W.U32.HI R35, R23, 0xe, R23.reuse ;  /* 0x0000000e17237819 */ /* 0x100fe40000010e17 */
[----:B------:R-:W-:Y:S02]  /*4ff0*/  SHF.R.U32.HI R39, RZ, 0x3, R23 ;  /* 0x00000003ff277819 */ /* 0x000fe40000011617 */
[----:B------:R-:W-:Y:S02]  /*5000*/  LOP3.LUT R36, R41, R36, R38, 0xe8, !PT ;  /* 0x0000002429247212 */ /* 0x000fe400078ee826 */
[C-C-:B------:R-:W-:Y:S02]  /*5010*/  SHF.L.W.U32.HI R40, R30.reuse, 0x1a, R30.reuse ;  /* 0x0000001a1e287819 */ /* 0x140fe40000010e1e */
[C-C-:B------:R-:W-:Y:S02]  /*5020*/  SHF.L.W.U32.HI R45, R30.reuse, 0x15, R30.reuse ;  /* 0x000000151e2d7819 */ /* 0x140fe40000010e1e */
[----:B------:R-:W-:-:S02]  /*5030*/  SHF.L.W.U32.HI R42, R30, 0x7, R30 ;  /* 0x000000071e2a7819 */ /* 0x000fc40000010e1e */
[----:B------:R-:W-:Y:S02]  /*5040*/  LOP3.LUT R10, R39, R10, R35, 0x96, !PT ;  /* 0x0000000a270a7212 */ /* 0x000fe400078e9623 */
[----:B------:R-:W-:Y:S02]  /*5050*/  IADD3 R29, PT, PT, R22, R19, R29 ;  /* 0x00000013161d7210 */ /* 0x000fe40007ffe01d */
[----:B------:R-:W-:Y:S02]  /*5060*/  IADD3 R19, PT, PT, R32, R43, R36 ;  /* 0x0000002b20137210 */ /* 0x000fe40007ffe024 */
[----:B------:R-:W-:Y:S01]  /*5070*/  LOP3.LUT R44, R42, R40, R45, 0x96, !PT ;  /* 0x000000282a2c7212 */ /* 0x000fe200078e962d */
[----:B------:R-:W-:Y:S01]  /*5080*/  IMAD.IADD R32, R10, 0x1, R29 ;  /* 0x000000010a207824 */ /* 0x000fe200078e021d */
[----:B------:R-:W-:Y:S02]  /*5090*/  LOP3.LUT R43, R16, R30, R33, 0xb8, !PT ;  /* 0x0000001e102b7212 */ /* 0x000fe400078eb821 */
[----:B------:R-:W-:-:S02]  /*50a0*/  SHF.L.W.U32.HI R22, R15, 0xf, R15 ;  /* 0x0000000f0f167819 */ /* 0x000fc40000010e0f */
[----:B------:R-:W-:Y:S02]  /*50b0*/  IADD3 R31, PT, PT, R31, R44, R43 ;  /* 0x0000002c1f1f7210 */ /* 0x000fe40007ffe02b */
[--C-:B------:R-:W-:Y:S02]  /*50c0*/  SHF.L.W.U32.HI R35, R15, 0xd, R15.reuse ;  /* 0x0000000d0f237819 */ /* 0x100fe40000010e0f */
[----:B------:R-:W-:Y:S02]  /*50d0*/  SHF.R.U32.HI R36, RZ, 0xa, R15 ;  /* 0x0000000aff247819 */ /* 0x000fe4000001160f */
[C-C-:B------:R-:W-:Y:S02]  /*50e0*/  SHF.L.W.U32.HI R39, R19.reuse, 0x1e, R19.reuse ;  /* 0x0000001e13277819 */ /* 0x140fe40000010e13 */
[C-C-:B------:R-:W-:Y:S02]  /*50f0*/  SHF.L.W.U32.HI R40, R19.reuse, 0x13, R19.reuse ;  /* 0x0000001313287819 */ /* 0x140fe40000010e13 */
[----:B------:R-:W-:-:S02]  /*5100*/  SHF.L.W.U32.HI R42, R19, 0xa, R19 ;  /* 0x0000000a132a7819 */ /* 0x000fc40000010e13 */
[----:B------:R-:W-:Y:S02]  /*5110*/  IADD3 R31, PT, PT, R32, R11, R31 ;  /* 0x0000000b201f7210 */ /* 0x000fe40007ffe01f */
[----:B------:R-:W0:Y:S01]  /*5120*/  LDC.64 R10, c[0x3][0xe8] ;  /* 0x00c03a00ff0a7b82 */ /* 0x000e220000000a00 */
[----:B------:R-:W-:Y:S02]  /*5130*/  LOP3.LUT R35, R36, R22, R35, 0x96, !PT ;  /* 0x0000001624237212 */ /* 0x000fe400078e9623 */
[----:B------:R-:W-:Y:S02]  /*5140*/  LOP3.LUT R22, R42, R39, R40, 0x96, !PT ;  /* 0x000000272a167212 */ /* 0x000fe400078e9628 */
[----:B------:R-:W-:Y:S02]  /*5150*/  LOP3.LUT R41, R38, R41, R19, 0xe8, !PT ;  /* 0x0000002926297212 */ /* 0x000fe400078ee813 */
[C-C-:B------:R-:W-:Y:S02]  /*5160*/  SHF.L.W.U32.HI R29, R24.reuse, 0x19, R24.reuse ;  /* 0x00000019181d7819 */ /* 0x140fe40000010e18 */
[----:B------:R-:W-:-:S02]  /*5170*/  SHF.L.W.U32.HI R36, R24, 0xe, R24 ;  /* 0x0000000e18247819 */ /* 0x000fc40000010e18 */
[----:B------:R-:W-:Y:S02]  /*5180*/  SHF.R.U32.HI R39, RZ, 0x3, R24 ;  /* 0x00000003ff277819 */ /* 0x000fe40000011618 */
[----:B------:R-:W-:Y:S01]  /*5190*/  IADD3 R26, PT, PT, R23, R35, R26 ;  /* 0x00000023171a7210 */ /* 0x000fe20007ffe01a */
[----:B------:R-:W-:Y:S01]  /*51a0*/  IMAD.IADD R23, R38, 0x1, R31 ;  /* 0x0000000126177824 */ /* 0x000fe200078e021f */
[----:B------:R-:W-:Y:S02]  /*51b0*/  IADD3 R22, PT, PT, R37, R22, R41 ;  /* 0x0000001625167210 */ /* 0x000fe40007ffe029 */
[----:B------:R-:W-:Y:S02]  /*51c0*/  LOP3.LUT R29, R39, R29, R36, 0x96, !PT ;  /* 0x0000001d271d7212 */ /* 0x000fe400078e9624 */
[C-C-:B------:R-:W-:Y:S02]  /*51d0*/  SHF.L.W.U32.HI R36, R22.reuse, 0x1e, R22.reuse ;  /* 0x0000001e16247819 */ /* 0x140fe40000010e16 */
[C---:B------:R-:W-:Y:S01]  /*51e0*/  SHF.L.W.U32.HI R37, R22.reuse, 0x13, R22 ;  /* 0x0000001316257819 */ /* 0x040fe20000010e16 */
        /* <DEDUP_REMOVED lines=13> */
[----:B------:R-:W-:-:S02]  /*52c0*/  LOP3.LUT R38, R19, R38, R22, 0xe8, !PT ;  /* 0x0000002613267212 */ /* 0x000fc400078ee816 */
[----:B0-----:R-:W-:Y:S02]  /*52d0*/  IADD3 R26, PT, PT, R35, R10, R36 ;  /* 0x0000000a231a7210 */ /* 0x001fe40007ffe024 */
[----:B------:R-:W-:Y:S02]  /*52e0*/  IADD3 R29, PT, PT, R34, R37, R38 ;  /* 0x00000025221d7210 */ /* 0x000fe40007ffe026 */
[--C-:B------:R-:W-:Y:S01]  /*52f0*/  SHF.L.W.U32.HI R10, R25, 0x19, R25.reuse ;  /* 0x00000019190a7819 */ /* 0x100fe20000010e19 */
[----:B------:R-:W-:Y:S01]  /*5300*/  IMAD.IADD R16, R19, 0x1, R26 ;  /* 0x0000000113107824 */ /* 0x000fe200078e021a */
[--C-:B------:R-:W-:Y:S02]  /*5310*/  SHF.L.W.U32.HI R37, R25, 0xe, R25.reuse ;  /* 0x0000000e19257819 */ /* 0x100fe40000010e19 */
        /* <DEDUP_REMOVED lines=8> */
[----:B------:R-:W-:Y:S02]  /*53a0*/  IADD3 R27, PT, PT, R24, R32, R27 ;  /* 0x00000020181b7210 */ /* 0x000fe40007ffe01b */
[----:B------:R-:W-:Y:S02]  /*53b0*/  LOP3.LUT R24, R38, R36, R39, 0x96, !PT ;  /* 0x0000002426187212 */ /* 0x000fe400078e9627 */
[----:B------:R-:W-:Y:S01]  /*53c0*/  LOP3.LUT R19, R22, R19, R29, 0xe8, !PT ;  /* 0x0000001316137212 */ /* 0x000fe200078ee81d */
[----:B------:R-:W-:Y:S01]  /*53d0*/  IMAD.IADD R32, R10, 0x1, R27 ;  /* 0x000000010a207824 */ /* 0x000fe200078e021b */
[----:B------:R-:W-:Y:S02]  /*53e0*/  LOP3.LUT R40, R42, R40, R41, 0x96, !PT ;  /* 0x000000282a287212 */ /* 0x000fe400078e9629 */
[----:B------:R-:W-:Y:S02]  /*53f0*/  LOP3.LUT R34, R30, R16, R23, 0xb8, !PT ;  /* 0x000000101e227212 */ /* 0x000fe400078eb817 */
[----:B------:R-:W-:-:S02]  /*5400*/  IADD3 R24, PT, PT, R31, R24, R19 ;  /* 0x000000181f187210 */ /* 0x000fc40007ffe013 */
[C-C-:B------:R-:W-:Y:S02]  /*5410*/  SHF.L.W.U32.HI R10, R35.reuse, 0xf, R35.reuse ;  /* 0x0000000f230a7819 */ /* 0x140fe40000010e23 */
[--C-:B------:R-:W-:Y:S02]  /*5420*/  SHF.L.W.U32.HI R19, R35, 0xd, R35.reuse ;  /* 0x0000000d23137819 */ /* 0x100fe40000010e23 */
[----:B------:R-:W-:Y:S02]  /*5430*/  IADD3 R31, PT, PT, R33, R40, R34 ;  /* 0x00000028211f7210 */ /* 0x000fe40007ffe022 */
[----:B------:R-:W-:Y:S02]  /*5440*/  SHF.R.U32.HI R35, RZ, 0xa, R35 ;  /* 0x0000000aff237819 */ /* 0x000fe40000011623 */
[----:B------:R-:W-:Y:S02]  /*5450*/  IADD3 R31, PT, PT, R32, R11, R31 ;  /* 0x0000000b201f7210 */ /* 0x000fe40007ffe01f */
[----:B------:R-:W-:-:S02]  /*5460*/  LOP3.LUT R35, R35, R10, R19, 0x96, !PT ;  /* 0x0000000a23237212 */ /* 0x000fc400078e9613 */
[----:B------:R-:W0:Y:S01]  /*5470*/  LDC.64 R10, c[0x3][0xf0] ;  /* 0x00c03c00ff0a7b82 */ /* 0x000e220000000a00 */
[--C-:B------:R-:W-:Y:S01]  /*5480*/  SHF.L.W.U32.HI R27, R24, 0x1e, R24.reuse ;  /* 0x0000001e181b7819 */ /* 0x100fe20000010e18 */
[----:B------:R-:W-:Y:S01]  /*5490*/  IMAD.IADD R19, R22, 0x1, R31 ;  /* 0x0000000116137824 */ /* 0x000fe200078e021f */
[C-C-:B------:R-:W-:Y:S02]  /*54a0*/  SHF.L.W.U32.HI R34, R24.reuse, 0x13, R24.reuse ;  /* 0x0000001318227819 */ /* 0x140fe40000010e18 */
[--C-:B------:R-:W-:Y:S02]  /*54b0*/  SHF.L.W.U32.HI R33, R24, 0xa, R24.reuse ;  /* 0x0000000a18217819 */ /* 0x100fe40000010e18 */
[----:B------:R-:W-:Y:S02]  /*54c0*/  LOP3.LUT R22, R29, R22, R24, 0xe8, !PT ;  /* 0x000000161d167212 */ /* 0x000fe400078ee818 */
[----:B------:R-:W-:Y:S02]  /*54d0*/  LOP3.LUT R27, R33, R27, R34, 0x96, !PT ;  /* 0x0000001b211b7212 */ /* 0x000fe400078e9622 */
[----:B------:R-:W-:-:S02]  /*54e0*/  SHF.L.W.U32.HI R33, R20, 0x19, R20 ;  /* 0x0000001914217819 */ /* 0x000fc40000010e14 */
[--C-:B------:R-:W-:Y:S02]  /*54f0*/  SHF.L.W.U32.HI R34, R20, 0xe, R20.reuse ;  /* 0x0000000e14227819 */ /* 0x100fe40000010e14 */
[----:B------:R-:W-:Y:S02]  /*5500*/  SHF.R.U32.HI R36, RZ, 0x3, R20 ;  /* 0x00000003ff247819 */ /* 0x000fe40000011614 */
[----:B------:R-:W-:Y:S02]  /*5510*/  IADD3 R27, PT, PT, R26, R27, R22 ;  /* 0x0000001b1a1b7210 */ /* 0x000fe40007ffe016 */
[C-C-:B------:R-:W-:Y:S02]  /*5520*/  SHF.L.W.U32.HI R37, R19.reuse, 0x1a, R19.reuse ;  /* 0x0000001a13257819 */ /* 0x140fe40000010e13 */
[C-C-:B------:R-:W-:Y:S02]  /*5530*/  SHF.L.W.U32.HI R38, R19.reuse, 0x15, R19.reuse ;  /* 0x0000001513267819 */ /* 0x140fe40000010e13 */
[----:B------:R-:W-:-:S02]  /*5540*/  SHF.L.W.U32.HI R39, R19, 0x7, R19 ;  /* 0x0000000713277819 */ /* 0x000fc40000010e13 */
[----:B------:R-:W-:Y:S02]  /*5550*/  LOP3.LUT R33, R36, R33, R34, 0x96, !PT ;  /* 0x0000002124217212 */ /* 0x000fe400078e9622 */
        /* <DEDUP_REMOVED lines=11> */
[----:B------:R-:W-:-:S02]  /*5610*/  IADD3 R37, PT, PT, R30, R37, R35 ;  /* 0x000000251e257210 */ /* 0x000fc40007ffe023 */
[----:B------:R-:W-:Y:S02]  /*5620*/  LOP3.LUT R25, R32, R12, R25, 0x96, !PT ;  /* 0x0000000c20197212 */ /* 0x000fe400078e9619 */
[----:B0-----:R-:W-:Y:S02]  /*5630*/  IADD3 R32, PT, PT, R33, R10, R37 ;  /* 0x0000000a21207210 */ /* 0x001fe40007ffe025 */
[----:B------:R-:W-:Y:S02]  /*5640*/  IADD3 R25, PT, PT, R20, R25, R13 ;  /* 0x0000001914197210 */ /* 0x000fe40007ffe00d */
[----:B------:R-:W-:Y:S01]  /*5650*/  LOP3.LUT R30, R24, R29, R27, 0xe8, !PT ;  /* 0x0000001d181e7212 */ /* 0x000fe200078ee81b */
[----:B------:R-:W-:Y:S01]  /*5660*/  IMAD.IADD R20, R29, 0x1, R32 ;  /* 0x000000011d147824 */ /* 0x000fe200078e0220 */
[C-C-:B------:R-:W-:Y:S02]  /*5670*/  SHF.L.W.U32.HI R22, R21.reuse, 0x19, R21.reuse ;  /* 0x0000001915167819 */ /* 0x140fe40000010e15 */
[----:B------:R-:W-:-:S02]  /*5680*/  SHF.L.W.U32.HI R35, R21, 0xe, R21 ;  /* 0x0000000e15237819 */ /* 0x000fc40000010e15 */
[----:B------:R-:W-:Y:S02]  /*5690*/  SHF.R.U32.HI R26, RZ, 0x3, R21 ;  /* 0x00000003ff1a7819 */ /* 0x000fe40000011615 */
[----:B------:R-:W-:Y:S02]  /*56a0*/  IADD3 R12, PT, PT, R31, R34, R30 ;  /* 0x000000221f0c7210 */ /* 0x000fe40007ffe01e */
[C-C-:B------:R-:W-:Y:S02]  /*56b0*/  SHF.L.W.U32.HI R29, R20.reuse, 0x1a, R20.reuse ;  /* 0x0000001a141d7819 */ /* 0x140fe40000010e14 */
[C-C-:B------:R-:W-:Y:S02]  /*56c0*/  SHF.L.W.U32.HI R30, R20.reuse, 0x15, R20.reuse ;  /* 0x00000015141e7819 */ /* 0x140fe40000010e14 */
[----:B------:R-:W-:Y:S02]  /*56d0*/  SHF.L.W.U32.HI R31, R20, 0x7, R20 ;  /* 0x00000007141f7819 */ /* 0x000fe40000010e14 */
[----:B------:R-:W-:-:S02]  /*56e0*/  LOP3.LUT R22, R26, R22, R35, 0x96, !PT ;  /* 0x000000161a167212 */ /* 0x000fc400078e9623 */
[C-C-:B------:R-:W-:Y:S02]  /*56f0*/  SHF.L.W.U32.HI R10, R12.reuse, 0x1e, R12.reuse ;  /* 0x0000001e0c0a7819 */ /* 0x140fe40000010e0c */
[--C-:B------:R-:W-:Y:S01]  /*5700*/  SHF.L.W.U32.HI R13, R12, 0x13, R12.reuse ;  /* 0x000000130c0d7819 */ /* 0x100fe20000010e0c */
[----:B------:R-:W-:Y:S01]  /*5710*/  IMAD.IADD R22, R22, 0x1, R25 ;  /* 0x0000000116167824 */ /* 0x000fe200078e0219 */
        /* <DEDUP_REMOVED lines=13> */
[----:B------:R-:W-:Y:S02]  /*57f0*/  SHF.R.U32.HI R29, RZ, 0x3, R28 ;  /* 0x00000003ff1d7819 */ /* 0x000fe4000001161c */
[----:B------:R-:W-:Y:S02]  /*5800*/  IADD3 R13, PT, PT, R32, R25, R26 ;  /* 0x00000019200d7210 */ /* 0x000fe40007ffe01a */
[C-C-:B------:R-:W-:Y:S02]  /*5810*/  SHF.L.W.U32.HI R25, R28.reuse, 0x19, R28.reuse ;  /* 0x000000191c197819 */ /* 0x140fe40000010e1c */
[----:B------:R-:W-:-:S02]  /*5820*/  SHF.L.W.U32.HI R26, R28, 0xe, R28 ;  /* 0x0000000e1c1a7819 */ /* 0x000fc40000010e1c */
[C-C-:B------:R-:W-:Y:S02]  /*5830*/  SHF.L.W.U32.HI R32, R23.reuse, 0x1a, R23.reuse ;  /* 0x0000001a17207819 */ /* 0x140fe40000010e17 */
[C-C-:B------:R-:W-:Y:S02]  /*5840*/  SHF.L.W.U32.HI R37, R23.reuse, 0x15, R23.reuse ;  /* 0x0000001517257819 */ /* 0x140fe40000010e17 */
[----:B------:R-:W-:Y:S02]  /*5850*/  SHF.L.W.U32.HI R34, R23, 0x7, R23 ;  /* 0x0000000717227819 */ /* 0x000fe40000010e17 */
[----:B------:R-:W-:Y:S02]  /*5860*/  LOP3.LUT R25, R29, R25, R26, 0x96, !PT ;  /* 0x000000191d197212 */ /* 0x000fe400078e961a */
[----:B------:R-:W-:Y:S02]  /*5870*/  IADD3 R14, PT, PT, R21, R33, R14 ;  /* 0x00000021150e7210 */ /* 0x000fe40007ffe00e */
[----:B------:R-:W-:-:S02]  /*5880*/  SHF.L.W.U32.HI R24, R13, 0x1e, R13 ;  /* 0x0000001e0d187819 */ /* 0x000fc40000010e0d */
[--C-:B------:R-:W-:Y:S01]  /*5890*/  SHF.L.W.U32.HI R35, R13, 0x13, R13.reuse ;  /* 0x000000130d237819 */ /* 0x100fe20000010e0d */
        /* <DEDUP_REMOVED lines=8> */
[----:B0-----:R-:W-:Y:S02]  /*5920*/  IADD3 R26, PT, PT, R25, R10, R26 ;  /* 0x0000000a191a7210 */ /* 0x001fe40007ffe01a */
[C-C-:B------:R-:W-:Y:S02]  /*5930*/  SHF.L.W.U32.HI R16, R22.reuse, 0xf, R22.reuse ;  /* 0x0000000f16107819 */ /* 0x140fe40000010e16 */
[----:B------:R-:W-:Y:S01]  /*5940*/  SHF.L.W.U32.HI R21, R22, 0xd, R22 ;  /* 0x0000000d16157819 */ /* 0x000fe20000010e16 */
[----:B------:R-:W-:Y:S01]  /*5950*/  IMAD.IADD R27, R27, 0x1, R26 ;  /* 0x000000011b1b7824 */ /* 0x000fe200078e021a */
[----:B------:R-:W-:-:S02]  /*5960*/  SHF.R.U32.HI R22, RZ, 0xa, R22 ;  /* 0x0000000aff167819 */ /* 0x000fc40000011616 */
[C-C-:B------:R-:W-:Y:S02]  /*5970*/  SHF.L.W.U32.HI R24, R14.reuse, 0x1e, R14.reuse ;  /* 0x0000001e0e187819 */ /* 0x140fe40000010e0e */
[C-C-:B------:R-:W-:Y:S02]  /*5980*/  SHF.L.W.U32.HI R29, R14.reuse, 0x13, R14.reuse ;  /* 0x000000130e1d7819 */ /* 0x140fe40000010e0e */
[----:B------:R-:W-:Y:S02]  /*5990*/  SHF.L.W.U32.HI R30, R14, 0xa, R14 ;  /* 0x0000000a0e1e7819 */ /* 0x000fe40000010e0e */
[----:B------:R-:W-:Y:S02]  /*59a0*/  LOP3.LUT R16, R22, R16, R21, 0x96, !PT ;  /* 0x0000001016107212 */ /* 0x000fe400078e9615 */
        /* <DEDUP_REMOVED lines=15> */
[C-C-:B------:R-:W-:Y:S02]  /*5aa0*/  SHF.L.W.U32.HI R26, R22.reuse, 0x13, R22.reuse ;  /* 0x00000013161a7819 */ /* 0x140fe40000010e16 */
[----:B------:R-:W-:Y:S02]  /*5ab0*/  SHF.L.W.U32.HI R21, R22, 0xa, R22 ;  /* 0x0000000a16157819 */ /* 0x000fe40000010e16 */
[----:B------:R-:W-:Y:S02]  /*5ac0*/  IADD3 R16, PT, PT, R19, R24, R16 ;  /* 0x0000001813107210 */ /* 0x000fe40007ffe010 */
[----:B------:R-:W-:Y:S02]  /*5ad0*/  LOP3.LUT R26, R21, R17, R26, 0x96, !PT ;  /* 0x00000011151a7212 */ /* 0x000fe400078e961a */
[----:B------:R-:W-:Y:S01]  /*5ae0*/  LOP3.LUT R15, R14, R13, R22, 0xe8, !PT ;  /* 0x0000000d0e0f7212 */ /* 0x000fe200078ee816 */
[----:B------:R-:W-:Y:S01]  /*5af0*/  VIADD R22, R22, UR25 ;  /* 0x0000001916167c36 */ /* 0x000fe20008000000 */
[----:B------:R-:W-:Y:S01]  /*5b00*/  IADD3 R11, PT, PT, R10, R11, R16 ;  /* 0x0000000b0a0b7210 */ /* 0x000fe20007ffe010 */
[----:B------:R-:W-:-:S02]  /*5b10*/  VIADD R16, R13, UR27 ;  /* 0x0000001b0d107c36 */ /* 0x000fc40008000000 */
[----:B------:R-:W-:Y:S01]  /*5b20*/  VIADD R13, R14, UR26 ;  /* 0x0000001a0e0d7c36 */ /* 0x000fe20008000000 */
[C---:B------:R-:W-:Y:S01]  /*5b30*/  IADD3 R15, PT, PT, R11.reuse, R26, R15 ;  /* 0x0000001a0b0f7210 */ /* 0x040fe20007ffe00f */
[----:B------:R-:W-:Y:S01]  /*5b40*/  VIADD R10, R20, UR23 ;  /* 0x00000017140a7c36 */ /* 0x000fe20008000000 */
[----:B------:R-:W-:Y:S01]  /*5b50*/  IADD3 R19, PT, PT, R11, UR20, R12 ;  /* 0x000000140b137c10 */ /* 0x000fe2000fffe00c */
[----:B------:R-:W-:Y:S01]  /*5b60*/  VIADD R12, R23, UR22 ;  /* 0x00000016170c7c36 */ /* 0x000fe20008000000 */
[----:B------:R-:W-:Y:S01]  /*5b70*/  PRMT R11, R16, 0x123, RZ ;  /* 0x00000123100b7816 */ /* 0x000fe200000000ff */
[----:B------:R-:W-:Y:S01]  /*5b80*/  VIADD R17, R15, UR24 ;  /* 0x000000180f117c36 */ /* 0x000fe20008000000 */
[----:B------:R-:W-:Y:S01]  /*5b90*/  PRMT R10, R10, 0x123, RZ ;  /* 0x000001230a0a7816 */ /* 0x000fe200000000ff */
[----:B------:R-:W-:Y:S01]  /*5ba0*/  VIADD R14, R27, UR21 ;  /* 0x000000151b0e7c36 */ /* 0x000fe20008000000 */
[----:B------:R-:W-:Y:S02]  /*5bb0*/  PRMT R12, R12, 0x123, RZ ;  /* 0x000001230c0c7816 */ /* 0x000fe400000000ff */
[----:B------:R-:W-:-:S02]  /*5bc0*/  PRMT R13, R13, 0x123, RZ ;  /* 0x000001230d0d7816 */ /* 0x000fc400000000ff */
[----:B------:R-:W-:Y:S02]  /*5bd0*/  PRMT R14, R14, 0x123, RZ ;  /* 0x000001230e0e7816 */ /* 0x000fe400000000ff */
[----:B------:R-:W-:Y:S02]  /*5be0*/  PRMT R15, R22, 0x123, RZ ;  /* 0x00000123160f7816 */ /* 0x000fe400000000ff */
[----:B------:R-:W-:Y:S02]  /*5bf0*/  PRMT R16, R19, 0x123, RZ ;  /* 0x0000012313107816 */ /* 0x000fe400000000ff */
[----:B------:R-:W-:-:S07]  /*5c00*/  PRMT R17, R17, 0x123, RZ ;  /* 0x0000012311117816 */ /* 0x000fce00000000ff */
.L_x_39:
[----:B------:R-:W-:Y:S05]  /*5c10*/  BSYNC.RECONVERGENT B0 ;  /* 0x0000000000007941 */ /* 0x000fea0003800200 */
.L_x_38:
[----:B------:R-:W-:Y:S01]  /*5c20*/  ISETP.NE.AND P0, PT, R18, RZ, PT ;  /* 0x000000ff1200720c */ /* 0x000fe20003f05270 */
[----:B------:R-:W0:Y:S01]  /*5c30*/  SHFL.IDX PT, R17, R17, RZ, 0x1f ;  /* 0x00001fff11117589 */ /* 0x000e2200000e0000 */
[----:B------:R-:W1:Y:S01]  /*5c40*/  LDCU UR13, c[0x0][0x38c] ;  /* 0x00007180ff0d77ac */ /* 0x000e620008000800 */
[----:B------:R-:W-:Y:S02]  /*5c50*/  BSSY.RECONVERGENT B0, `(.L_x_37) ;  /* 0x00003f7000007945 */ /* 0x000fe40003800200 */
[----:B------:R-:W2:Y:S01]  /*5c60*/  SHFL.IDX PT, R15, R15, RZ, 0x1f ;  /* 0x00001fff0f0f7589 */ /* 0x000ea200000e0000 */
[----:B------:R-:W3:Y:S03]  /*5c70*/  LDCU UR14, c[0x0][0x388] ;  /* 0x00007100ff0e77ac */ /* 0x000ee60008000800 */
[----:B------:R-:W4:Y:S04]  /*5c80*/  SHFL.IDX PT, R13, R13, RZ, 0x1f ;  /* 0x00001fff0d0d7589 */ /* 0x000f2800000e0000 */
[----:B------:R-:W0:Y:S04]  /*5c90*/  SHFL.IDX PT, R11, R11, RZ, 0x1f ;  /* 0x00001fff0b0b7589 */ /* 0x000e2800000e0000 */
[----:B------:R-:W0:Y:S04]  /*5ca0*/  SHFL.IDX PT, R16, R16, RZ, 0x1f ;  /* 0x00001fff10107589 */ /* 0x000e2800000e0000 */
[----:B------:R-:W0:Y:S04]  /*5cb0*/  SHFL.IDX PT, R14, R14, RZ, 0x1f ;  /* 0x00001fff0e0e7589 */ /* 0x000e2800000e0000 */
[----:B------:R-:W0:Y:S04]  /*5cc0*/  SHFL.IDX PT, R12, R12, RZ, 0x1f ;  /* 0x00001fff0c0c7589 */ /* 0x000e2800000e0000 */
[----:B------:R-:W0:Y:S01]  /*5cd0*/  SHFL.IDX PT, R10, R10, RZ, 0x1f ;  /* 0x00001fff0a0a7589 */ /* 0x000e2200000e0000 */
[----:B-123--:R-:W-:Y:S05]  /*5ce0*/  @!P0 BRA `(.L_x_40) ;  /* 0x0000003c00b48947 */ /* 0x00efea0003800000 */
[----:B0-----:R-:W-:Y:S01]  /*5cf0*/  VIADD R20, R11, 0x6b206574 ;  /* 0x6b2065740b147836 */ /* 0x001fe20000000000 */
[----:B------:R-:W0:Y:S01]  /*5d00*/  LDCU UR12, c[0x0][0x3a4] ;  /* 0x00007480ff0c77ac */ /* 0x000e220008000800 */
[----:B------:R-:W-:Y:S02]  /*5d10*/  VIADD R18, R15, 0x3320646e ;  /* 0x3320646e0f127836 */ /* 0x000fe40000000000 */
[----:B----4-:R-:W-:Y:S01]  /*5d20*/  VIADD R21, R13, 0x79622d32 ;  /* 0x79622d320d157836 */ /* 0x010fe20000000000 */
        /* <DEDUP_REMOVED lines=31> */
[----:B------:R-:W-:Y:S02]  /*5f20*/  LOP3.LUT R34, R29, R26, RZ, 0x3c, !PT ;  /* 0x0000001a1d227212 */ /* 0x000fe400078e3cff */
[----:B------:R-:W-:Y:S01]  /*5f30*/  SHF.L.W.U32.HI R29, R31, 0x7, R31 ;  /* 0x000000071f1d7819 */ /* 0x000fe20000010e1f */
[----:B------:R-:W-:Y:S01]  /*5f40*/  IMAD.X R35, RZ, RZ, RZ, P0 ;  /* 0x000000ffff237224 */ /* 0x000fe200000e06ff */
[----:B------:R-:W-:Y:S02]  /*5f50*/  LOP3.LUT R30, R30, R27, RZ, 0x3c, !PT ;  /* 0x0000001b1e1e7212 */ /* 0x000fe400078e3cff */
[----:B------:R-:W-:Y:S01]  /*5f60*/  SHF.L.W.U32.HI R34, R34, 0x7, R34 ;  /* 0x0000000722227819 */ /* 0x000fe20000010e22 */
[----:B------:R-:W-:Y:S01]  /*5f70*/  IMAD.IADD R36, R36, 0x1, R29 ;  /* 0x0000000124247824 */ /* 0x000fe200078e021d */
[----:B------:R-:W-:-:S07]  /*5f80*/  SHF.L.W.U32.HI R37, R30, 0x10, R30 ;  /* 0x000000101e257819 */ /* 0x000fce0000010e1e */
.L_x_69:
        /* <DEDUP_REMOVED lines=10> */
[----:B------:R-:W-:Y:S01]  /*6030*/  VIADD R31, R17, 0x61707865 ;  /* 0x61707865111f7836 */ /* 0x000fe20000000000 */
[----:B------:R-:W-:Y:S04]  /*6040*/  BSSY.RECONVERGENT B1, `(.L_x_42) ;  /* 0x0000178000017945 */ /* 0x000fe80003800200 */
[----:B------:R-:W-:-:S04]  /*6050*/  LOP3.LUT R30, R40, R31, RZ, 0x3c, !PT ;  /* 0x0000001f281e7212 */ /* 0x000fc800078e3cff */
[----:B------:R-:W-:-:S05]  /*6060*/  SHF.L.W.U32.HI R33, R30, 0x10, R30 ;  /* 0x000000101e217819 */ /* 0x000fca0000010e1e */
[----:B------:R-:W-:-:S05]  /*6070*/  IMAD.IADD R30, R16, 0x1, R33 ;  /* 0x00000001101e7824 */ /* 0x000fca00078e0221 */
[----:B------:R-:W-:-:S04]  /*6080*/  LOP3.LUT R32, R17, R30, RZ, 0x3c, !PT ;  /* 0x0000001e11207212 */ /* 0x000fc800078e3cff */
[----:B------:R-:W-:-:S05]  /*6090*/  SHF.L.W.U32.HI R32, R32, 0xc, R32 ;  /* 0x0000000c20207819 */ /* 0x000fca0000010e20 */
[----:B------:R-:W-:-:S04]  /*60a0*/  IMAD.IADD R31, R31, 0x1, R32 ;  /* 0x000000011f1f7824 */ /* 0x000fc800078e0220 */
[----:B------:R-:W-:Y:S01]  /*60b0*/  IMAD.IADD R47, R34, 0x1, R31 ;  /* 0x00000001222f7824 */ /* 0x000fe200078e021f */
[----:B------:R-:W-:-:S04]  /*60c0*/  LOP3.LUT R33, R33, R31, RZ, 0x3c, !PT ;  /* 0x0000001f21217212 */ /* 0x000fc800078e3cff */
[----:B------:R-:W-:Y:S02]  /*60d0*/  SHF.L.W.U32.HI R33, R33, 0x8, R33 ;  /* 0x0000000821217819 */ /* 0x000fe40000010e21 */
[----:B------:R-:W-:-:S03]  /*60e0*/  LOP3.LUT R31, R20, R47, RZ, 0x3c, !PT ;  /* 0x0000002f141f7212 */ /* 0x000fc600078e3cff */
[----:B------:R-:W-:Y:S01]  /*60f0*/  IMAD.IADD R30, R30, 0x1, R33 ;  /* 0x000000011e1e7824 */ /* 0x000fe200078e0221 */
[----:B------:R-:W-:Y:S02]  /*6100*/  SHF.L.W.U32.HI R46, R31, 0x10, R31 ;  /* 0x000000101f2e7819 */ /* 0x000fe40000010e1f */
[----:B------:R-:W-:Y:S01]  /*6110*/  LOP3.LUT R33, R33, R36, RZ, 0x3c, !PT ;  /* 0x0000002421217212 */ /* 0x000fe200078e3cff */
[----:B------:R-:W-:Y:S01]  /*6120*/  IMAD.IADD R43, R37, 0x1, R30 ;  /* 0x00000001252b7824 */ /* 0x000fe200078e021e */
[----:B------:R-:W-:Y:S01]  /*6130*/  LOP3.LUT R32, R32, R30, RZ, 0x3c, !PT ;  /* 0x0000001e20207212 */ /* 0x000fe200078e3cff */
[----:B------:R-:W-:Y:S01]  /*6140*/  IMAD.IADD R49, R23, 0x1, R46 ;  /* 0x0000000117317824 */ /* 0x000fe200078e022e */
        /* <DEDUP_REMOVED lines=40> */
[----:B------:R-:W-:Y:S02]  /*63d0*/  LOP3.LUT R31, R31, R54, RZ, 0x3c, !PT ;  /* 0x000000361f1f7212 */ /* 0x000fe400078e3cff */
        /* <DEDUP_REMOVED lines=12> */
[----:B------:R-:W-:Y:S02]  /*64a0*/  SHF.L.W.U32.HI R50, R50, 0xc, R50 ;  /* 0x0000000c32327819 */ /* 0x000fe40000010e32 */
[----:B------:R-:W-:Y:S02]  /*64b0*/  LOP3.LUT R52, R42, R49, RZ, 0x3c, !PT ;  /* 0x000000312a347212 */ /* 0x000fe400078e3cff */
[----:B------:R-:W-:Y:S01]  /*64c0*/  SHF.L.W.U32.HI R51, R46, 0x10, R46 ;  /* 0x000000102e337819 */ /* 0x000fe20000010e2e */
[----:B------:R-:W-:Y:S02]  /*64d0*/  IMAD.IADD R46, R57, 0x1, R48 ;  /* 0x00000001392e7824 */ /* 0x000fe400078e0230 */
[----:B------:R-:W-:Y:S01]  /*64e0*/  IMAD.IADD R42, R45, 0x1, R50 ;  /* 0x000000012d2a7824 */ /* 0x000fe200078e0232 */
[----:B------:R-:W-:Y:S01]  /*64f0*/  SHF.L.W.U32.HI R45, R52, 0xc, R52 ;  /* 0x0000000c342d7819 */ /* 0x000fe20000010e34 */
[----:B------:R-:W-:Y:S01]  /*6500*/  IMAD.IADD R44, R44, 0x1, R51 ;  /* 0x000000012c2c7824 */ /* 0x000fe200078e0233 */
[----:B------:R-:W-:-:S02]  /*6510*/  LOP3.LUT R52, R43, R46, RZ, 0x3c, !PT ;  /* 0x0000002e2b347212 */ /* 0x000fc400078e3cff */
[----:B------:R-:W-:Y:S01]  /*6520*/  LOP3.LUT R55, R55, R42, RZ, 0x3c, !PT ;  /* 0x0000002a37377212 */ /* 0x000fe200078e3cff */
[----:B------:R-:W-:Y:S01]  /*6530*/  IMAD.IADD R43, R30, 0x1, R45 ;  /* 0x000000011e2b7824 */ /* 0x000fe200078e022d */
[----:B------:R-:W-:Y:S02]  /*6540*/  LOP3.LUT R53, R53, R44, RZ, 0x3c, !PT ;  /* 0x0000002c35357212 */ /* 0x000fe400078e3cff */
        /* <DEDUP_REMOVED lines=74> */
[----:B------:R-:W-:-:S02]  /*69f0*/  LOP3.LUT R53, R32, R46, RZ, 0x3c, !PT ;  /* 0x0000002e20357212 */ /* 0x000fc400078e3cff */
        /* <DEDUP_REMOVED lines=39> */
[----:B------:R-:W-:Y:S02]  /*6c70*/  SHF.L.W.U32.HI R51, R51, 0x7, R51 ;  /* 0x0000000733337819 */ /* 0x000fe40000010e33 */
[----:B------:R-:W-:Y:S01]  /*6c80*/  LOP3.LUT R45, R45, R54, RZ, 0x3c, !PT ;  /* 0x000000362d2d7212 */ /* 0x000fe200078e3cff */
[----:B------:R-:W-:Y:S01]  /*6c90*/  IMAD.IADD R53, R50, 0x1, R49 ;  /* 0x0000000132357824 */ /* 0x000fe200078e0231 */
[----:B------:R-:W-:Y:S01]  /*6ca0*/  LOP3.LUT R50, R43, R30, RZ, 0x3c, !PT ;  /* 0x0000001e2b327212 */ /* 0x000fe200078e3cff */
[----:B------:R-:W-:Y:S01]  /*6cb0*/  IMAD.IADD R48, R48, 0x1, R51 ;  /* 0x0000000130307824 */ /* 0x000fe200078e0233 */
        /* <DEDUP_REMOVED lines=17> */
[----:B------:R-:W-:Y:S01]  /*6dd0*/  IMAD.IADD R54, R53, 0x1, R52 ;  /* 0x0000000135367824 */ /* 0x000fe200078e0234 */
        /* <DEDUP_REMOVED lines=8> */
[----:B------:R-:W-:Y:S02]  /*6e60*/  SHF.L.W.U32.HI R31, R31, 0x8, R31 ;  /* 0x000000081f1f7819 */ /* 0x000fe40000010e1f */
[----:B------:R-:W-:Y:S02]  /*6e70*/  SHF.L.W.U32.HI R47, R47, 0xc, R47 ;  /* 0x0000000c2f2f7819 */ /* 0x000fe40000010e2f */
[----:B------:R-:W-:Y:S01]  /*6e80*/  LOP3.LUT R43, R49, R48, RZ, 0x3c, !PT ;  /* 0x00000030312b7212 */ /* 0x000fe200078e3cff */
        /* <DEDUP_REMOVED lines=10> */
[----:B------:R-:W-:Y:S01]  /*6f30*/  SHF.L.W.U32.HI R33, R44, 0x8, R44 ;  /* 0x000000082c217819 */ /* 0x000fe20000010e2c */
[----:B------:R-:W-:Y:S01]  /*6f40*/  IMAD.IADD R44, R54, 0x1, R51 ;  /* 0x00000001362c7824 */ /* 0x000fe200078e0233 */
[----:B------:R-:W-:Y:S01]  /*6f50*/  LOP3.LUT R52, R53, R50, RZ, 0x3c, !PT ;  /* 0x0000003235347212 */ /* 0x000fe200078e3cff */
[----:B------:R-:W-:-:S02]  /*6f60*/  IMAD.IADD R48, R55, 0x1, R48 ;  /* 0x0000000137307824 */ /* 0x000fc400078e0230 */
[----:B------:R-:W-:Y:S01]  /*6f70*/  IMAD.IADD R32, R32, 0x1, R33 ;  /* 0x0000000120207824 */ /* 0x000fe200078e0221 */
[----:B------:R-:W-:Y:S02]  /*6f80*/  SHF.L.W.U32.HI R52, R52, 0x7, R52 ;  /* 0x0000000734347819 */ /* 0x000fe40000010e34 */
[----:B------:R-:W-:Y:S02]  /*6f90*/  LOP3.LUT R53, R45, R44, RZ, 0x3c, !PT ;  /* 0x0000002c2d357212 */ /* 0x000fe400078e3cff */
[----:B------:R-:W-:Y:S01]  /*6fa0*/  LOP3.LUT R51, R51, R48, RZ, 0x3c, !PT ;  /* 0x0000003033337212 */ /* 0x000fe200078e3cff */
[----:B------:R-:W-:Y:S01]  /*6fb0*/  IMAD.IADD R45, R52, 0x1, R49 ;  /* 0x00000001342d7824 */ /* 0x000fe200078e0231 */
[----:B------:R-:W-:Y:S02]  /*6fc0*/  LOP3.LUT R47, R47, R32, RZ, 0x3c, !PT ;  /* 0x000000202f2f7212 */ /* 0x000fe400078e3cff */
[----:B------:R-:W-:Y:S02]  /*6fd0*/  SHF.L.W.U32.HI R49, R53, 0x7, R53 ;  /* 0x0000000735317819 */ /* 0x000fe40000010e35 */
        /* <DEDUP_REMOVED lines=10> */
[----:B------:R-:W-:-:S02]  /*7080*/  LOP3.LUT R55, R43, R30, RZ, 0x3c, !PT ;  /* 0x0000001e2b377212 */ /* 0x000fc400078e3cff */
[----:B------:R-:W-:Y:S02]  /*7090*/  SHF.L.W.U32.HI R43, R54, 0x10, R54 ;  /* 0x00000010362b7819 */ /* 0x000fe40000010e36 */
[----:B------:R-:W-:Y:S02]  /*70a0*/  SHF.L.W.U32.HI R53, R53, 0xc, R53 ;  /* 0x0000000c35357819 */ /* 0x000fe40000010e35 */
[----:B------:R-:W-:Y:S01]  /*70b0*/  SHF.L.W.U32.HI R55, R55, 0x10, R55 ;  /* 0x0000001037377819 */ /* 0x000fe20000010e37 */
[----:B------:R-:W-:Y:S01]  /*70c0*/  IMAD.IADD R50, R50, 0x1, R43 ;  /* 0x0000000132327824 */ /* 0x000fe200078e022b */
[----:B------:R-:W-:Y:S01]  /*70d0*/  LOP3.LUT R46, R52, R31, RZ, 0x3c, !PT ;  /* 0x0000001f342e7212 */ /* 0x000fe200078e3cff */
[----:B------:R-:W-:Y:S02]  /*70e0*/  IMAD.IADD R48, R48, 0x1, R53 ;  /* 0x0000000130307824 */ /* 0x000fe400078e0235 */
[----:B------:R-:W-:Y:S01]  /*70f0*/  IMAD.IADD R44, R44, 0x1, R55 ;  /* 0x000000012c2c7824 */ /* 0x000fe200078e0237 */
[----:B------:R-:W-:-:S02]  /*7100*/  SHF.L.W.U32.HI R46, R46, 0xc, R46 ;  /* 0x0000000c2e2e7819 */ /* 0x000fc40000010e2e */
[----:B------:R-:W-:Y:S02]  /*7110*/  LOP3.LUT R54, R49, R50, RZ, 0x3c, !PT ;  /* 0x0000003231367212 */ /* 0x000fe400078e3cff */
        /* <DEDUP_REMOVED lines=54> */
[----:B------:R-:W-:Y:S01]  /*7480*/  LEA.HI R47, R49, R50, R49, 0x8 ;  /* 0x00000032312f7211 */ /* 0x000fe200078f4031 */
[----:B------:R-:W-:Y:S01]  /*7490*/  VIADD R55, R55, 0x3320646e ;  /* 0x3320646e37377836 */ /* 0x000fe20000000000 */
[----:B------:R-:W-:Y:S02]  /*74a0*/  SHF.L.W.U32.HI R30, R48, 0xc, R48 ;  /* 0x0000000c301e7819 */ /* 0x000fe40000010e30 */
[----:B------:R-:W-:Y:S02]  /*74b0*/  SHF.L.W.U32.HI R49, R46, 0x8, R46 ;  /* 0x000000082e317819 */ /* 0x000fe40000010e2e */
[----:B------:R-:W-:Y:S01]  /*74c0*/  LOP3.LUT R53, R53, R52, RZ, 0x3c, !PT ;  /* 0x0000003435357212 */ /* 0x000fe200078e3cff */
[----:B------:R-:W-:Y:S01]  /*74d0*/  IMAD.IADD R50, R51, 0x1, R30 ;  /* 0x0000000133327824 */ /* 0x000fe200078e021e */
[----:B------:R-:W-:Y:S01]  /*74e0*/  LOP3.LUT R46, R55, UR13, RZ, 0xfc, !PT ;  /* 0x0000000d372e7c12 */ /* 0x000fe2000f8efcff */
[----:B------:R-:W-:Y:S01]  /*74f0*/  IMAD.IADD R48, R42, 0x1, R49 ;  /* 0x000000012a307824 */ /* 0x000fe200078e0231 */
[----:B------:R-:W-:Y:S01]  /*7500*/  SHF.L.W.U32.HI R42, R53, 0x8, R53 ;  /* 0x00000008352a7819 */ /* 0x000fe20000010e35 */
[----:B------:R-:W-:Y:S01]  /*7510*/  VIADD R53, R32, 0x61707865 ;  /* 0x6170786520357836 */ /* 0x000fe20000000000 */
[----:B------:R-:W-:Y:S01]  /*7520*/  ISETP.NE.U32.AND P0, PT, R46, RZ, PT ;  /* 0x000000ff2e00720c */ /* 0x000fe20003f05070 */
[----:B------:R-:W-:Y:S01]  /*7530*/  IMAD.IADD R40, R40, 0x1, R49 ;  /* 0x0000000128287824 */ /* 0x000fe200078e0231 */
[----:B------:R-:W-:Y:S01]  /*7540*/  LOP3.LUT R43, R43, R50, RZ, 0x3c, !PT ;  /* 0x000000322b2b7212 */ /* 0x000fe200078e3cff */
[----:B------:R-:W-:Y:S01]  /*7550*/  IMAD.IADD R46, R44, 0x1, R42 ;  /* 0x000000012c2e7824 */ /* 0x000fe200078e022a */
[----:B------:R-:W-:Y:S01]  /*7560*/  LOP3.LUT R32, R45, R47, RZ, 0x3c, !PT ;  /* 0x0000002f2d207212 */ /* 0x000fe200078e3cff */
[----:B------:R-:W-:Y:S01]  /*7570*/  IMAD.IADD R44, R12, 0x1, R47 ;  /* 0x000000010c2c7824 */ /* 0x000fe200078e022f */
[----:B------:R-:W-:Y:S01]  /*7580*/  LEA.HI R51, R43, R54, R43, 0x8 ;  /* 0x000000362b337211 */ /* 0x000fe200078f402b */
[----:B------:R-:W-:Y:S01]  /*7590*/  VIADD R43, R52, 0x79622d32 ;  /* 0x79622d32342b7836 */ /* 0x000fe20000000000 */
[----:B------:R-:W-:Y:S01]  /*75a0*/  LOP3.LUT R52, R33, R46, RZ, 0x3c, !PT ;  /* 0x0000002e21347212 */ /* 0x000fe200078e3cff */
[----:B------:R-:W-:Y:S01]  /*75b0*/  VIADD R49, R50, 0x6b206574 ;  /* 0x6b20657432317836 */ /* 0x000fe20000000000 */
[----:B------:R-:W-:Y:S01]  /*75c0*/  LEA.HI R45, R32, R15, R32, 0x7 ;  /* 0x0000000f202d7211 */ /* 0x000fe200078f3820 */
[----:B------:R-:W-:Y:S01]  /*75d0*/  IMAD.IADD R46, R16, 0x1, R46 ;  /* 0x00000001102e7824 */ /* 0x000fe200078e022e */
[----:B------:R-:W-:Y:S01]  /*75e0*/  LOP3.LUT R32, R31, R48, RZ, 0x3c, !PT ;  /* 0x000000301f207212 */ /* 0x000fe200078e3cff */
[----:B------:R-:W-:Y:S01]  /*75f0*/  IMAD.IADD R48, R10, 0x1, R48 ;  /* 0x000000010a307824 */ /* 0x000fe200078e0230 */
[----:B------:R-:W-:Y:S01]  /*7600*/  LOP3.LUT R30, R30, R51, RZ, 0x3c, !PT ;  /* 0x000000331e1e7212 */ /* 0x000fe200078e3cff */
[----:B------:R-:W-:Y:S01]  /*7610*/  IMAD.IADD R51, R14, 0x1, R51 ;  /* 0x000000010e337824 */ /* 0x000fe200078e0233 */
[----:B------:R-:W-:-:S02]  /*7620*/  LEA.HI R47, R52, R11, R52, 0x7 ;  /* 0x0000000b342f7211 */ /* 0x000fc400078f3834 */
[----:B------:R-:W-:Y:S02]  /*7630*/  LEA.HI R50, R32, R13, R32, 0x7 ;  /* 0x0000000d20327211 */ /* 0x000fe400078f3820 */
        /* <DEDUP_REMOVED lines=19> */
[----:B------:R-:W-:-:S05]  /*7770*/  @!P1 LOP3.LUT R53, RZ, UR14, RZ, 0x33, !PT ;  /* 0x0000000eff359c12 */ /* 0x000fca000f8e33ff */
[----:B------:R-:W-:Y:S01]  /*7780*/  IMAD.MOV.U32 R30, RZ, RZ, R53 ;  /* 0x000000ffff1e7224 */ /* 0x000fe200078e0035 */
[----:B------:R-:W-:Y:S06]  /*7790*/  BRA `(.L_x_44) ;  /* 0x0000000000087947 */ /* 0x000fec0003800000 */
.L_x_43:
[----:B------:R-:W-:-:S07]  /*77a0*/  MOV R54, 0x77c0 ;  /* 0x000077c000367802 */ /* 0x000fce0000000f00 */
[----:B01----:R-:W-:Y:S05]  /*77b0*/  CALL.REL.NOINC `($__internal_1_$__cuda_sm20_rem_u64) ;  /* 0x0000002400387944 */ /* 0x003fea0003c00000 */
.L_x_44:
[----:B------:R-:W-:Y:S05]  /*77c0*/  BSYNC.RECONVERGENT B1 ;  /* 0x0000000000017941 */ /* 0x000fea0003800200 */
.L_x_42:
        /* <DEDUP_REMOVED lines=24> */
.L_x_46:
[----:B------:R-:W-:Y:S01]  /*7950*/  IMAD.MOV.U32 R53, RZ, RZ, R43 ;  /* 0x000000ffff357224 */ /* 0x000fe200078e002b */
[----:B------:R-:W-:Y:S01]  /*7960*/  MOV R54, 0x7990 ;  /* 0x0000799000367802 */ /* 0x000fe20000000f00 */
[----:B------:R-:W-:-:S07]  /*7970*/  IMAD.MOV.U32 R55, RZ, RZ, R49 ;  /* 0x000000ffff377224 */ /* 0x000fce00078e0031 */
[----:B01----:R-:W-:Y:S05]  /*7980*/  CALL.REL.NOINC `($__internal_1_$__cuda_sm20_rem_u64) ;  /* 0x0000002000c47944 */ /* 0x003fea0003c00000 */
.L_x_47:
[----:B------:R-:W-:Y:S05]  /*7990*/  BSYNC.RECONVERGENT B1 ;  /* 0x0000000000017941 */ /* 0x000fea0003800200 */
.L_x_45:
        /* <DEDUP_REMOVED lines=24> */
.L_x_49:
[----:B------:R-:W-:Y:S01]  /*7b20*/  IMAD.MOV.U32 R53, RZ, RZ, R52 ;  /* 0x000000ffff357224 */ /* 0x000fe200078e0034 */
[----:B------:R-:W-:Y:S01]  /*7b30*/  MOV R54, 0x7b60 ;  /* 0x00007b6000367802 */ /* 0x000fe20000000f00 */
[----:B------:R-:W-:-:S07]  /*7b40*/  IMAD.MOV.U32 R55, RZ, RZ, R45 ;  /* 0x000000ffff377224 */ /* 0x000fce00078e002d */
[----:B01----:R-:W-:Y:S05]  /*7b50*/  CALL.REL.NOINC `($__internal_1_$__cuda_sm20_rem_u64) ;  /* 0x0000002000507944 */ /* 0x003fea0003c00000 */
.L_x_50:
[----:B------:R-:W-:Y:S05]  /*7b60*/  BSYNC.RECONVERGENT B1 ;  /* 0x0000000000017941 */ /* 0x000fea0003800200 */
.L_x_48:
        /* <DEDUP_REMOVED lines=24> */
.L_x_52:
[----:B------:R-:W-:Y:S01]  /*7cf0*/  IMAD.MOV.U32 R53, RZ, RZ, R50 ;  /* 0x000000ffff357224 */ /* 0x000fe200078e0032 */
[----:B------:R-:W-:Y:S01]  /*7d00*/  MOV R54, 0x7d30 ;  /* 0x00007d3000367802 */ /* 0x000fe20000000f00 */
[----:B------:R-:W-:-:S07]  /*7d10*/  IMAD.MOV.U32 R55, RZ, RZ, R47 ;  /* 0x000000ffff377224 */ /* 0x000fce00078e002f */
[----:B01----:R-:W-:Y:S05]  /*7d20*/  CALL.REL.NOINC `($__internal_1_$__cuda_sm20_rem_u64) ;  /* 0x0000001c00dc7944 */ /* 0x003fea0003c00000 */
.L_x_53:
[----:B------:R-:W-:Y:S05]  /*7d30*/  BSYNC.RECONVERGENT B1 ;  /* 0x0000000000017941 */ /* 0x000fea0003800200 */
.L_x_51:
        /* <DEDUP_REMOVED lines=24> */
.L_x_55:
[----:B------:R-:W-:Y:S01]  /*7ec0*/  IMAD.MOV.U32 R53, RZ, RZ, R46 ;  /* 0x000000ffff357224 */ /* 0x000fe200078e002e */
[----:B------:R-:W-:Y:S01]  /*7ed0*/  MOV R54, 0x7f00 ;  /* 0x00007f0000367802 */ /* 0x000fe20000000f00 */
[----:B------:R-:W-:-:S07]  /*7ee0*/  IMAD.MOV.U32 R55, RZ, RZ, R51 ;  /* 0x000000ffff377224 */ /* 0x000fce00078e0033 */
[----:B01----:R-:W-:Y:S05]  /*7ef0*/  CALL.REL.NOINC `($__internal_1_$__cuda_sm20_rem_u64) ;  /* 0x0000001c00687944 */ /* 0x003fea0003c00000 */
.L_x_56:
[----:B------:R-:W-:Y:S05]  /*7f00*/  BSYNC.RECONVERGENT B1 ;  /* 0x0000000000017941 */ /* 0x000fea0003800200 */
.L_x_54:
        /* <DEDUP_REMOVED lines=24> */
.L_x_58:
[----:B------:R-:W-:Y:S01]  /*8090*/  IMAD.MOV.U32 R53, RZ, RZ, R44 ;  /* 0x000000ffff357224 */ /* 0x000fe200078e002c */
[----:B------:R-:W-:Y:S01]  /*80a0*/  MOV R54, 0x80d0 ;  /* 0x000080d000367802 */ /* 0x000fe20000000f00 */
[----:B------:R-:W-:-:S07]  /*80b0*/  IMAD.MOV.U32 R55, RZ, RZ, R48 ;  /* 0x000000ffff377224 */ /* 0x000fce00078e0030 */
[----:B01----:R-:W-:Y:S05]  /*80c0*/  CALL.REL.NOINC `($__internal_1_$__cuda_sm20_rem_u64) ;  /* 0x0000001800f47944 */ /* 0x003fea0003c00000 */
.L_x_59:
[----:B------:R-:W-:Y:S05]  /*80d0*/  BSYNC.RECONVERGENT B1 ;  /* 0x0000000000017941 */ /* 0x000fea0003800200 */
.L_x_57:
        /* <DEDUP_REMOVED lines=25> */
.L_x_61:
[----:B------:R-:W-:Y:S01]  /*8270*/  IMAD.MOV.U32 R53, RZ, RZ, R40 ;  /* 0x000000ffff357224 */ /* 0x000fe200078e0028 */
[----:B------:R-:W-:-:S07]  /*8280*/  MOV R54, 0x82a0 ;  /* 0x000082a000367802 */ /* 0x000fce0000000f00 */
[----:B01----:R-:W-:Y:S05]  /*8290*/  CALL.REL.NOINC `($__internal_1_$__cuda_sm20_rem_u64) ;  /* 0x0000001800807944 */ /* 0x003fea0003c00000 */
.L_x_62:
[----:B------:R-:W-:Y:S05]  /*82a0*/  BSYNC.RECONVERGENT B1 ;  /* 0x0000000000017941 */ /* 0x000fea0003800200 */
.L_x_60:
[----:B------:R2:W-:Y:S02]  /*82b0*/  STL.64 [R1+0x30], R30 ;  /* 0x0000301e01007387 */ /* 0x0005e40000100a00 */
.L_x_41:
[----:B------:R-:W-:-:S06]  /*82c0*/  LEA R42, R38, UR29, 0x3 ;  /* 0x0000001d262a7c11 */ /* 0x000fcc000f8e18ff */
        /* <DEDUP_REMOVED lines=24> */
.L_x_64:
[----:B------:R-:W-:Y:S01]  /*8450*/  IMAD.MOV.U32 R53, RZ, RZ, R28 ;  /* 0x000000ffff357224 */ /* 0x000fe200078e001c */
[----:B------:R-:W-:Y:S01]  /*8460*/  MOV R54, 0x8490 ;  /* 0x0000849000367802 */ /* 0x000fe20000000f00 */
[----:B------:R-:W-:-:S07]  /*8470*/  IMAD.MOV.U32 R55, RZ, RZ, R35 ;  /* 0x000000ffff377224 */ /* 0x000fce00078e0023 */
[----:B01---5:R-:W-:Y:S05]  /*8480*/  CALL.REL.NOINC `($__internal_1_$__cuda_sm20_rem_u64) ;  /* 0x0000001800047944 */ /* 0x023fea0003c00000 */
[----:B------:R-:W-:Y:S02]  /*8490*/  IMAD.MOV.U32 R32, RZ, RZ, R30 ;  /* 0x000000ffff207224 */ /* 0x000fe400078e001e */
[----:B------:R-:W-:-:S07]  /*84a0*/  IMAD.MOV.U32 R33, RZ, RZ, R31 ;  /* 0x000000ffff217224 */ /* 0x000fce00078e001f */
.L_x_65:
[----:B------:R-:W-:Y:S05]  /*84b0*/  BSYNC.RECONVERGENT B1 ;  /* 0x0000000000017941 */ /* 0x000fea0003800200 */
.L_x_63:
        /* <DEDUP_REMOVED lines=27> */
.L_x_67:
[----:B------:R-:W-:-:S07]  /*8670*/  MOV R54, 0x8690 ;  /* 0x0000869000367802 */ /* 0x000fce0000000f00 */
[----:B01----:R-:W-:Y:S05]  /*8680*/  CALL.REL.NOINC `($__internal_1_$__cuda_sm20_rem_u64) ;  /* 0x0000001400847944 */ /* 0x003fea0003c00000 */
.L_x_68:
[----:B------:R-:W-:Y:S05]  /*8690*/  BSYNC.RECONVERGENT B1 ;  /* 0x0000000000017941 */ /* 0x000fea0003800200 */
.L_x_66:
[----:B------:R-:W-:Y:S01]  /*86a0*/  ISETP.GT.U32.AND P0, PT, R28, R30, PT ;  /* 0x0000001e1c00720c */ /* 0x000fe20003f04070 */
[----:B------:R-:W-:-:S03]  /*86b0*/  VIADD R43, R17, 0x61707865 ;  /* 0x61707865112b7836 */ /* 0x000fc60000000000 */
[----:B------:R-:W-:-:S04]  /*86c0*/  ISETP.GT.U32.AND.EX P0, PT, R35, R31, PT, P0 ;  /* 0x0000001f2300720c */ /* 0x000fc80003f04100 */
[----:B------:R-:W-:-:S04]  /*86d0*/  SEL R33, R28, R30, P0 ;  /* 0x0000001e1c217207 */ /* 0x000fc80000000000 */
[----:B------:R-:W-:-:S04]  /*86e0*/  LOP3.LUT R32, R18, R33, RZ, 0x3c, !PT ;  /* 0x0000002112207212 */ /* 0x000fc800078e3cff */
[----:B------:R-:W-:-:S05]  /*86f0*/  SHF.L.W.U32.HI R33, R32, 0x10, R32 ;  /* 0x0000001020217819 */ /* 0x000fca0000010e20 */
[----:B------:R-:W-:-:S05]  /*8700*/  IMAD.IADD R40, R14, 0x1, R33 ;  /* 0x000000010e287824 */ /* 0x000fca00078e0221 */
[----:B------:R-:W-:-:S04]  /*8710*/  LOP3.LUT R32, R15, R40, RZ, 0x3c, !PT ;  /* 0x000000280f207212 */ /* 0x000fc800078e3cff */
[----:B-1----:R-:W-:Y:S02]  /*8720*/  SHF.L.W.U32.HI R41, R32, 0xc, R32 ;  /* 0x0000000c20297819 */ /* 0x002fe40000010e20 */
[----:B------:R-:W-:Y:S01]  /*8730*/  LOP3.LUT R32, R43, 0x80000000, R25, 0x1e, !PT ;  /* 0x800000002b207812 */ /* 0x000fe200078e1e19 */
[----:B------:R-:W-:Y:S02]  /*8740*/  VIADD R25, R25, 0xffffffff ;  /* 0xffffffff19197836 */ /* 0x000fe40000000000 */
[----:B------:R-:W-:Y:S01]  /*8750*/  IMAD.IADD R42, R18, 0x1, R41 ;  /* 0x00000001122a7824 */ /* 0x000fe200078e0229 */
[----:B0-----:R-:W-:Y:S02]  /*8760*/  SHF.L.W.U32.HI R39, R32, 0x10, R32 ;  /* 0x0000001020277819 */ /* 0x001fe40000010e20 */
[----:B------:R-:W-:Y:S02]  /*8770*/  ISETP.NE.AND P1, PT, R25, -0x1, PT ;  /* 0xffffffff1900780c */ /* 0x000fe40003f25270 */
[----:B------:R-:W-:Y:S01]  /*8780*/  LOP3.LUT R33, R33, R42, RZ, 0x3c, !PT ;  /* 0x0000002a21217212 */ /* 0x000fe200078e3cff */
[----:B------:R-:W-:-:S03]  /*8790*/  IMAD.IADD R32, R16, 0x1, R39 ;  /* 0x0000000110207824 */ /* 0x000fc600078e0227 */
[----:B------:R-:W-:Y:S02]  /*87a0*/  SHF.L.W.U32.HI R44, R33, 0x8, R33 ;  /* 0x00000008212c7819 */ /* 0x000fe40000010e21 */
[----:B------:R-:W-:-:S03]  /*87b0*/  LOP3.LUT R38, R17, R32, RZ, 0x3c, !PT ;  /* 0x0000002011267212 */ /* 0x000fc600078e3cff */
[----:B------:R-:W-:Y:S01]  /*87c0*/  IMAD.IADD R33, R40, 0x1, R44 ;  /* 0x0000000128217824 */ /* 0x000fe200078e022c */
[----:B------:R-:W-:Y:S02]  /*87d0*/  SHF.L.W.U32.HI R38, R38, 0xc, R38 ;  /* 0x0000000c26267819 */ /* 0x000fe40000010e26 */
[----:B------:R-:W-:Y:S02]  /*87e0*/  LOP3.LUT R44, R44, R27, RZ, 0x3c, !PT ;  /* 0x0000001b2c2c7212 */ /* 0x000fe400078e3cff */
[----:B------:R-:W-:Y:S01]  /*87f0*/  LOP3.LUT R41, R41, R33, RZ, 0x3c, !PT ;  /* 0x0000002129297212 */ /* 0x000fe200078e3cff */
[----:B------:R-:W-:Y:S01]  /*8800*/  IMAD.IADD R40, R43, 0x1, R38 ;  /* 0x000000012b287824 */ /* 0x000fe200078e0226 */
[----:B------:R-:W-:Y:S02]  /*8810*/  SHF.L.W.U32.HI R47, R44, 0x10, R44 ;  /* 0x000000102c2f7819 */ /* 0x000fe40000010e2c */
[----:B------:R-:W-:Y:S02]  /*8820*/  SHF.L.W.U32.HI R41, R41, 0x7, R41 ;  /* 0x0000000729297819 */ /* 0x000fe40000010e29 */
[----:B------:R-:W-:-:S03]  /*8830*/  LOP3.LUT R39, R39, R40, RZ, 0x3c, !PT ;  /* 0x0000002827277212 */ /* 0x000fc600078e3cff */
[----:B------:R-:W-:Y:S01]  /*8840*/  IMAD.IADD R45, R40, 0x1, R41 ;  /* 0x00000001282d7824 */ /* 0x000fe200078e0229 */
[----:B------:R-:W-:-:S04]  /*8850*/  SHF.L.W.U32.HI R39, R39, 0x8, R39 ;  /* 0x0000000827277819 */ /* 0x000fc80000010e27 */
[----:B------:R-:W-:Y:S01]  /*8860*/  LOP3.LUT R40, R20, R45, RZ, 0x3c, !PT ;  /* 0x0000002d14287212 */ /* 0x000fe200078e3cff */
[----:B------:R-:W-:-:S03]  /*8870*/  IMAD.IADD R43, R32, 0x1, R39 ;  /* 0x00000001202b7824 */ /* 0x000fc600078e0227 */
[----:B------:R-:W-:Y:S02]  /*8880*/  SHF.L.W.U32.HI R46, R40, 0x10, R40 ;  /* 0x00000010282e7819 */ /* 0x000fe40000010e28 */
[----:B------:R-:W-:Y:S01]  /*8890*/  LOP3.LUT R38, R38, R43, RZ, 0x3c, !PT ;  /* 0x0000002b26267212 */ /* 0x000fe200078e3cff */
[----:B------:R-:W-:Y:S02]  /*88a0*/  IMAD.IADD R43, R43, 0x1, R47 ;  /* 0x000000012b2b7824 */ /* 0x000fe400078e022f */
[----:B------:R-:W-:Y:S01]  /*88b0*/  IMAD.IADD R40, R23, 0x1, R46 ;  /* 0x0000000117287824 */ /* 0x000fe200078e022e */
[----:B------:R-:W-:Y:S01]  /*88c0*/  SHF.L.W.U32.HI R48, R38, 0x7, R38 ;  /* 0x0000000726307819 */ /* 0x000fe20000010e26 */
[----:B------:R-:W-:-:S03]  /*88d0*/  IMAD.IADD R38, R29, 0x1, R42 ;  /* 0x000000011d267824 */ /* 0x000fc600078e022a */
[----:B------:R-:W-:Y:S01]  /*88e0*/  LOP3.LUT R54, R41, R40, RZ, 0x3c, !PT ;  /* 0x0000002829367212 */ /* 0x000fe200078e3cff */
        /* <DEDUP_REMOVED lines=10> */
[----:B------:R-:W-:Y:S02]  /*8990*/  LOP3.LUT R46, R24, R43, RZ, 0x3c, !PT ;  /* 0x0000002b182e7212 */ /* 0x000fe400078e3cff */
        /* <DEDUP_REMOVED lines=63> */
[----:B------:R-:W-:Y:S01]  /*8d90*/  LOP3.LUT R51, R51, R38, RZ, 0x3c, !PT ;  /* 0x0000002633337212 */ /* 0x000fe200078e3cff */
[----:B------:R-:W-:Y:S01]  /*8da0*/  IMAD.IADD R38, R38, 0x1, R57 ;  /* 0x0000000126267824 */ /* 0x000fe200078e0239 */
        /* <DEDUP_REMOVED lines=57> */
[----:B------:R-:W-:Y:S02]  /*9140*/  LOP3.LUT R43, R51, R52, RZ, 0x3c, !PT ;  /* 0x00000034332b7212 */ /* 0x000fe400078e3cff */
        /* <DEDUP_REMOVED lines=115> */
[----:B------:R-:W-:Y:S02]  /*9880*/  LEA.HI R32, R32, R41, R32, 0x10 ;  /* 0x0000002920207211 */ /* 0x000fe400078f8020 */
[----:B------:R-:W-:Y:S02]  /*9890*/  LEA.HI R44, R44, R47, R44, 0x8 ;  /* 0x0000002f2c2c7211 */ /* 0x000fe400078f402c */
[----:B------:R-:W-:Y:S02]  /*98a0*/  LEA.HI R50, R53, R50, R53, 0xc ;  /* 0x0000003235327211 */ /* 0x000fe400078f6035 */
[----:B------:R-:W-:-:S02]  /*98b0*/  LOP3.LUT R43, R43, R32, RZ, 0x3c, !PT ;  /* 0x000000202b2b7212 */ /* 0x000fc400078e3cff */
[----:B------:R-:W-:Y:S02]  /*98c0*/  LOP3.LUT R44, R45, R44, RZ, 0x3c, !PT ;  /* 0x0000002c2d2c7212 */ /* 0x000fe400078e3cff */
[----:B------:R-:W-:Y:S02]  /*98d0*/  LOP3.LUT R41, R48, R39, RZ, 0x3c, !PT ;  /* 0x0000002730297212 */ /* 0x000fe400078e3cff */
[----:B------:R-:W-:Y:S02]  /*98e0*/  LOP3.LUT R50, R33, R50, RZ, 0x3c, !PT ;  /* 0x0000003221327212 */ /* 0x000fe400078e3cff */
[----:B------:R-:W-:Y:S02]  /*98f0*/  LEA.HI R40, R43, R40, R43, 0xc ;  /* 0x000000282b287211 */ /* 0x000fe400078f602b */
[----:B------:R-:W-:Y:S02]  /*9900*/  SHF.L.W.U32.HI R33, R44, 0x7, R44 ;  /* 0x000000072c217819 */ /* 0x000fe40000010e2c */
[----:B------:R-:W-:-:S02]  /*9910*/  LEA.HI R42, R41, R42, R41, 0xc ;  /* 0x0000002a292a7211 */ /* 0x000fc400078f6029 */
[----:B------:R-:W-:Y:S01]  /*9920*/  SHF.L.W.U32.HI R50, R50, 0x8, R50 ;  /* 0x0000000832327819 */ /* 0x000fe20000010e32 */
[----:B------:R-:W-:Y:S01]  /*9930*/  IMAD.IADD R41, R40, 0x1, R33 ;  /* 0x0000000128297824 */ /* 0x000fe200078e0221 */
[----:B------:R-:W-:-:S04]  /*9940*/  LOP3.LUT R42, R49, R42, RZ, 0x3c, !PT ;  /* 0x0000002a312a7212 */ /* 0x000fc800078e3cff */
[----:B------:R-:W-:Y:S02]  /*9950*/  LEA.HI R39, R42, R39, R42, 0x8 ;  /* 0x000000272a277211 */ /* 0x000fe400078f402a */
        /* <DEDUP_REMOVED lines=26> */
[----:B------:R-:W2:Y:S04]  /*9b00*/  LDG.E.64.CONSTANT R20, desc[UR18][R18.64] ;  /* 0x0000001212147981 */ /* 0x000ea8000c1e9b00 */
[----:B------:R-:W3:Y:S04]  /*9b10*/  LDG.E.64.CONSTANT R22, desc[UR18][R18.64+0x8] ;  /* 0x0000081212167981 */ /* 0x000ee8000c1e9b00 */
[----:B------:R-:W4:Y:S04]  /*9b20*/  LDG.E.64.CONSTANT R24, desc[UR18][R18.64+0x10] ;  /* 0x0000101212187981 */ /* 0x000f28000c1e9b00 */
[----:B------:R-:W5:Y:S01]  /*9b30*/  LDG.E.64.CONSTANT R26, desc[UR18][R18.64+0x18] ;  /* 0x00001812121a7981 */ /* 0x000f62000c1e9b00 */
[----:B--2---:R-:W-:-:S02]  /*9b40*/  LOP3.LUT R8, R20, R8, RZ, 0x3c, !PT ;  /* 0x0000000814087212 */ /* 0x004fc400078e3cff */
[----:B------:R-:W-:Y:S02]  /*9b50*/  LOP3.LUT R9, R21, R9, RZ, 0x3c, !PT ;  /* 0x0000000915097212 */ /* 0x000fe400078e3cff */
[----:B---3--:R-:W-:Y:S02]  /*9b60*/  LOP3.LUT R6, R22, R6, RZ, 0x3c, !PT ;  /* 0x0000000616067212 */ /* 0x008fe400078e3cff */
[----:B------:R-:W-:Y:S02]  /*9b70*/  LOP3.LUT R7, R23, R7, RZ, 0x3c, !PT ;  /* 0x0000000717077212 */ /* 0x000fe400078e3cff */
[----:B----4-:R-:W-:Y:S02]  /*9b80*/  LOP3.LUT R4, R24, R4, RZ, 0x3c, !PT ;  /* 0x0000000418047212 */ /* 0x010fe400078e3cff */
[----:B------:R-:W-:Y:S02]  /*9b90*/  LOP3.LUT R5, R25, R5, RZ, 0x3c, !PT ;  /* 0x0000000519057212 */ /* 0x000fe400078e3cff */
[----:B-----5:R-:W-:-:S02]  /*9ba0*/  LOP3.LUT R2, R26, R2, RZ, 0x3c, !PT ;  /* 0x000000021a027212 */ /* 0x020fc400078e3cff */
[----:B------:R-:W-:-:S07]  /*9bb0*/  LOP3.LUT R3, R27, R3, RZ, 0x3c, !PT ;  /* 0x000000031b037212 */ /* 0x000fce00078e3cff */
.L_x_40:
[----:B------:R-:W-:Y:S05]  /*9bc0*/  BSYNC.RECONVERGENT B0 ;  /* 0x0000000000007941 */ /* 0x000fea0003800200 */
.L_x_37:
[----:B------:R-:W1:Y:S01]  /*9bd0*/  LDCU.64 UR12, c[0x0][0x390] ;  /* 0x00007200ff0c77ac */ /* 0x000e620008000a00 */
[----:B------:R-:W-:-:S04]  /*9be0*/  UIADD3 UR4, UP0, UPT, UR4, 0x1, URZ ;  /* 0x0000000104047890 */ /* 0x000fc8000ff1e0ff */
[----:B------:R-:W-:Y:S02]  /*9bf0*/  UIADD3.X UR5, UPT, UPT, URZ, UR5, URZ, UP0, !UPT ;  /* 0x00000005ff057290 */ /* 0x000fe400087fe4ff */
[----:B-1----:R-:W-:-:S04]  /*9c00*/  UISETP.NE.U32.AND UP0, UPT, UR4, UR12, UPT ;  /* 0x0000000c0400728c */ /* 0x002fc8000bf05070 */
[----:B------:R-:W-:-:S09]  /*9c10*/  UISETP.NE.AND.EX UP0, UPT, UR5, UR13, UPT, UP0 ;  /* 0x0000000d0500728c */ /* 0x000fd2000bf05300 */
[----:B------:R-:W-:Y:S05]  /*9c20*/  BRA.U UP0, `(.L_x_70) ;  /* 0xffffff6500b47547 */ /* 0x000fea000b83ffff */
.L_x_36:
[----:B0-----:R-:W0:Y:S02]  /*9c30*/  LDC.64 R10, c[0x0][0x3c0] ;  /* 0x0000f000ff0a7b82 */ /* 0x001e240000000a00 */
[----:B0-----:R-:W-:-:S05]  /*9c40*/  IMAD.WIDE.U32 R10, R0, 0x20, R10 ;  /* 0x00000020000a7825 */ /* 0x001fca00078e000a */
[----:B------:R-:W-:Y:S04]  /*9c50*/  STG.E.64 desc[UR18][R10.64], R8 ;  /* 0x000000080a007986 */ /* 0x000fe8000c101b12 */
[----:B------:R-:W-:Y:S04]  /*9c60*/  STG.E.64 desc[UR18][R10.64+0x8], R6 ;  /* 0x000008060a007986 */ /* 0x000fe8000c101b12 */
[----:B------:R-:W-:Y:S04]  /*9c70*/  STG.E.64 desc[UR18][R10.64+0x10], R4 ;  /* 0x000010040a007986 */ /* 0x000fe8000c101b12 */
[----:B------:R-:W-:Y:S01]  /*9c80*/  STG.E.64 desc[UR18][R10.64+0x18], R2 ;  /* 0x000018020a007986 */ /* 0x000fe2000c101b12 */
[----:B------:R-:W-:Y:S05]  /*9c90*/  EXIT ;  /* 0x000000000000794d */ /* 0x000fea0003800000 */
        .weak           $__internal_1_$__cuda_sm20_rem_u64
        .type           $__internal_1_$__cuda_sm20_rem_u64,@function
        .size           $__internal_1_$__cuda_sm20_rem_u64,(.L_x_123 - $__internal_1_$__cuda_sm20_rem_u64)
$__internal_1_$__cuda_sm20_rem_u64:
        /* <DEDUP_REMOVED lines=14> */
[----:B------:R-:W-:-:S04]  /*9d80*/  IMAD.HI.U32 R32, P1, R31, R61, R32 ;  /* 0x0000003d1f207227 */ /* 0x000fc80007820020 */
[CC--:B------:R-:W-:Y:S02]  /*9d90*/  IMAD R33, R31.reuse, R59.reuse, RZ ;  /* 0x0000003b1f217224 */ /* 0x0c0fe400078e02ff */
[----:B------:R-:W-:-:S03]  /*9da0*/  IMAD.HI.U32 R59, R31, R59, RZ ;  /* 0x0000003b1f3b7227 */ /* 0x000fc600078e00ff */
[----:B------:R-:W-:Y:S01]  /*9db0*/  IADD3 R33, P2, PT, R33, R32, RZ ;  /* 0x0000002021217210 */ /* 0x000fe20007f5e0ff */
[----:B------:R-:W-:-:S04]  /*9dc0*/  IMAD.X R56, R59, 0x1, R31, P0 ;  /* 0x000000013b387824 */ /* 0x000fc800000e061f */
[----:B------:R-:W-:Y:S01]  /*9dd0*/  IMAD.WIDE.U32 R30, R33, R39, RZ ;  /* 0x00000027211e7225 */ /* 0x000fe200078e00ff */
[----:B------:R-:W-:-:S03]  /*9de0*/  IADD3.X R56, PT, PT, RZ, RZ, R56, P2, P1 ;  /* 0x000000ffff387210 */ /* 0x000fc600017e2438 */
[----:B------:R-:W-:Y:S01]  /*9df0*/  IMAD R32, R33, R41, R31 ;  /* 0x0000002921207224 */ /* 0x000fe200078e021f */
[----:B------:R-:W-:-:S03]  /*9e00*/  IADD3 R31, P0, PT, RZ, -R30, RZ ;  /* 0x8000001eff1f7210 */ /* 0x000fc60007f1e0ff */
[----:B------:R-:W-:Y:S02]  /*9e10*/  IMAD R57, R56, R39, R32 ;  /* 0x0000002738397224 */ /* 0x000fe400078e0220 */
[----:B------:R-:W-:-:S04]  /*9e20*/  IMAD.HI.U32 R32, R33, R31, RZ ;  /* 0x0000001f21207227 */ /* 0x000fc800078e00ff */
[----:B------:R-:W-:-:S04]  /*9e30*/  IMAD.X R57, RZ, RZ, ~R57, P0 ;  /* 0x000000ffff397224 */ /* 0x000fc800000e0e39 */
        /* <DEDUP_REMOVED lines=10> */
[C---:B------:R-:W-:Y:S02]  /*9ee0*/  IMAD R33, R56.reuse, R55, RZ ;  /* 0x0000003738217224 */ /* 0x040fe400078e02ff */
[----:B------:R-:W-:-:S04]  /*9ef0*/  IMAD.HI.U32 R30, P0, R56, R53, R30 ;  /* 0x00000035381e7227 */ /* 0x000fc8000780001e */
[----:B------:R-:W-:Y:S01]  /*9f00*/  IMAD.HI.U32 R32, R56, R55, RZ ;  /* 0x0000003738207227 */ /* 0x000fe200078e00ff */
[----:B------:R-:W-:-:S03]  /*9f10*/  IADD3 R56, P1, PT, R33, R30, RZ ;  /* 0x0000001e21387210 */ /* 0x000fc60007f3e0ff */
[----:B------:R-:W-:Y:S02]  /*9f20*/  IMAD.X R32, RZ, RZ, R32, P0 ;  /* 0x000000ffff207224 */ /* 0x000fe400000e0620 */
[----:B------:R-:W-:-:S04]  /*9f30*/  IMAD.WIDE.U32 R30, R56, R39, RZ ;  /* 0x00000027381e7225 */ /* 0x000fc800078e00ff */
[----:B------:R-:W-:Y:S01]  /*9f40*/  IMAD.X R32, RZ, RZ, R32, P1 ;  /* 0x000000ffff207224 */ /* 0x000fe200008e0620 */
[----:B------:R-:W-:Y:S01]  /*9f50*/  IADD3 R30, P1, PT, -R30, R53, RZ ;  /* 0x000000351e1e7210 */ /* 0x000fe20007f3e1ff */
[----:B------:R-:W-:-:S03]  /*9f60*/  IMAD R56, R56, R41, R31 ;  /* 0x0000002938387224 */ /* 0x000fc600078e021f */
[-C--:B------:R-:W-:Y:S01]  /*9f70*/  ISETP.GE.U32.AND P0, PT, R30, R39.reuse, PT ;  /* 0x000000271e00720c */ /* 0x080fe20003f06070 */
[----:B------:R-:W-:-:S04]  /*9f80*/  IMAD R32, R32, R39, R56 ;  /* 0x0000002720207224 */ /* 0x000fc800078e0238 */
[----:B------:R-:W-:Y:S01]  /*9f90*/  IMAD.X R58, R55, 0x1, ~R32, P1 ;  /* 0x00000001373a7824 */ /* 0x000fe200008e0e20 */
[----:B------:R-:W-:Y:S01]  /*9fa0*/  IADD3 R32, P1, PT, -R39, R30, RZ ;  /* 0x0000001e27207210 */ /* 0x000fe20007f3e1ff */
[----:B------:R-:W-:-:S03]  /*9fb0*/  IMAD.MOV.U32 R55, RZ, RZ, 0x0 ;  /* 0x00000000ff377424 */ /* 0x000fc600078e00ff */
[C---:B------:R-:W-:Y:S01]  /*9fc0*/  ISETP.GE.U32.AND.EX P0, PT, R58.reuse, R41, PT, P0 ;  /* 0x000000293a00720c */ /* 0x040fe20003f06100 */
[----:B------:R-:W-:Y:S01]  /*9fd0*/  IMAD.X R56, R58, 0x1, ~R41, P1 ;  /* 0x000000013a387824 */ /* 0x000fe200008e0e29 */
[C---:B------:R-:W-:Y:S02]  /*9fe0*/  ISETP.NE.U32.AND P1, PT, R39.reuse, RZ, PT ;  /* 0x000000ff2700720c */ /* 0x040fe40003f25070 */
[----:B------:R-:W-:Y:S02]  /*9ff0*/  SEL R32, R32, R30, P0 ;  /* 0x0000001e20207207 */ /* 0x000fe40000000000 */
[----:B------:R-:W-:Y:S02]  /*a000*/  SEL R56, R56, R58, P0 ;  /* 0x0000003a38387207 */ /* 0x000fe40000000000 */
[----:B------:R-:W-:Y:S02]  /*a010*/  IADD3 R30, P2, PT, -R39, R32, RZ ;  /* 0x00000020271e7210 */ /* 0x000fe40007f5e1ff */
[----:B------:R-:W-:-:S02]  /*a020*/  ISETP.GE.U32.AND P0, PT, R32, R39, PT ;  /* 0x000000272000720c */ /* 0x000fc40003f06070 */
[----:B------:R-:W-:Y:S01]  /*a030*/  ISETP.NE.AND.EX P1, PT, R41, RZ, PT, P1 ;  /* 0x000000ff2900720c */ /* 0x000fe20003f25310 */
[C---:B------:R-:W-:Y:S01]  /*a040*/  IMAD.X R31, R56.reuse, 0x1, ~R41, P2 ;  /* 0x00000001381f7824 */ /* 0x040fe200010e0e29 */
[----:B------:R-:W-:-:S04]  /*a050*/  ISETP.GE.U32.AND.EX P0, PT, R56, R41, PT, P0 ;  /* 0x000000293800720c */ /* 0x000fc80003f06100 */
[----:B------:R-:W-:Y:S02]  /*a060*/  SEL R30, R30, R32, P0 ;  /* 0x000000201e1e7207 */ /* 0x000fe40000000000 */
[----:B------:R-:W-:Y:S02]  /*a070*/  SEL R31, R31, R56, P0 ;  /* 0x000000381f1f7207 */ /* 0x000fe40000000000 */
[----:B------:R-:W-:Y:S02]  /*a080*/  SEL R30, R30, 0xffffffff, P1 ;  /* 0xffffffff1e1e7807 */ /* 0x000fe40000800000 */
[----:B------:R-:W-:Y:S01]  /*a090*/  SEL R31, R31, 0xffffffff, P1 ;  /* 0xffffffff1f1f7807 */ /* 0x000fe20000800000 */
[----:B------:R-:W-:Y:S06]  /*a0a0*/  RET.REL.NODEC R54 `(hint_gen_kernel_tiled) ;  /* 0xffffff5c36d47950 */ /* 0x000fec0003c3ffff */
.L_x_71:
        /* <DEDUP_REMOVED lines=13> */
.L_x_123:


//--------------------- .text.hint_gen_kernel     --------------------------
	.section	.text.hint_gen_kernel,"ax",@progbits
	.align	128
        .global         hint_gen_kernel
        .type           hint_gen_kernel,@function
        .size           hint_gen_kernel,(.L_x_124 - hint_gen_kernel)
        .other          hint_gen_kernel,@"STO_CUDA_ENTRY STV_DEFAULT"
hint_gen_kernel:
.text.hint_gen_kernel:
[----:B------:R-:W-:Y:S01]  /*0000*/  LDC R1, c[0x0][0x37c] ;  /* 0x0000df00ff017b82 */ /* 0x000fe20000000800 */
[----:B------:R-:W0:Y:S07]  /*0010*/  S2R R0, SR_TID.X ;  /* 0x0000000000007919 */ /* 0x000e2e0000002100 */
[----:B------:R-:W0:Y:S01]  /*0020*/  S2UR UR4, SR_CTAID.X ;  /* 0x00000000000479c3 */ /* 0x000e220000002500 */
[----:B------:R-:W1:Y:S07]  /*0030*/  LDCU UR5, c[0x0][0x39c] ;  /* 0x00007380ff0577ac */ /* 0x000e6e0008000800 */
[----:B------:R-:W0:Y:S02]  /*0040*/  LDC R39, c[0x0][0x360] ;  /* 0x0000d800ff277b82 */ /* 0x000e240000000800 */
[----:B0-----:R-:W-:-:S05]  /*0050*/  IMAD R39, R39, UR4, R0 ;  /* 0x0000000427277c24 */ /* 0x001fca000f8e0200 */
[----:B-1----:R-:W-:-:S13]  /*0060*/  ISETP.GE.U32.AND P0, PT, R39, UR5, PT ;  /* 0x0000000527007c0c */ /* 0x002fda000bf06070 */
        /* <DEDUP_REMOVED lines=11> */
[----:B------:R-:W0:Y:S01]  /*0120*/  LDCU.128 UR8, c[0x3][0x110] ;  /* 0x00c02200ff0877ac */ /* 0x000e220008000c00 */
[----:B------:R-:W-:Y:S01]  /*0130*/  CS2R R32, SRZ ;  /* 0x0000000000207805 */ /* 0x000fe2000001ff00 */
[----:B------:R-:W-:Y:S01]  /*0140*/  IMAD.MOV.U32 R31, RZ, RZ, RZ ;  /* 0x000000ffff1f7224 */ /* 0x000fe200078e00ff */
[----:B------:R-:W-:Y:S01]  /*0150*/  CS2R R34, SRZ ;  /* 0x0000000000227805 */ /* 0x000fe2000001ff00 */
[----:B------:R-:W1:Y:S01]  /*0160*/  LDCU.128 UR12, c[0x3][URZ] ;  /* 0x00c00000ff0c77ac */ /* 0x000e620008000c00 */
[----:B------:R-:W-:Y:S01]  /*0170*/  CS2R R36, SRZ ;  /* 0x0000000000247805 */ /* 0x000fe2000001ff00 */
[----:B------:R-:W-:Y:S01]  /*0180*/  IMAD.MOV.U32 R38, RZ, RZ, RZ ;  /* 0x000000ffff267224 */ /* 0x000fe200078e00ff */
[----:B------:R-:W2:Y:S01]  /*0190*/  LDCU.64 UR16, c[0x3][0x100] ;  /* 0x00c02000ff1077ac */ /* 0x000ea20008000a00 */
[----:B------:R-:W3:Y:S01]  /*01a0*/  LDCU UR20, c[0x3][0x108] ;  /* 0x00c02100ff1477ac */ /* 0x000ee20008000800 */
[----:B------:R-:W-:Y:S02]  /*01b0*/  UIADD3 UR28, UP0, UPT, UR28, 0x7, URZ ;  /* 0x000000071c1c7890 */ /* 0x000fe4000ff1e0ff */
[----:B0-----:R-:W-:-:S02]  /*01c0*/  USHF.L.W.U32.HI UR4, UR8, 0x1a, UR8 ;  /* 0x0000001a08047899 */ /* 0x001fc40008010e08 */
[----:B------:R-:W-:Y:S02]  /*01d0*/  USHF.L.W.U32.HI UR5, UR8, 0x15, UR8 ;  /* 0x0000001508057899 */ /* 0x000fe40008010e08 */
[----:B------:R-:W-:Y:S02]  /*01e0*/  USHF.L.W.U32.HI UR6, UR8, 0x7, UR8 ;  /* 0x0000000708067899 */ /* 0x000fe40008010e08 */
[----:B------:R-:W-:Y:S02]  /*01f0*/  ULOP3.LUT UR7, UR8, UR10, UR9, 0xac, !UPT ;  /* 0x0000000a08077292 */ /* 0x000fe4000f8eac09 */
[----:B------:R-:W-:Y:S02]  /*0200*/  ULOP3.LUT UR4, UR6, UR4, UR5, 0x96, !UPT ;  /* 0x0000000406047292 */ /* 0x000fe4000f8e9605 */
[----:B-1----:R-:W-:Y:S02]  /*0210*/  UIADD3 UR6, UPT, UPT, UR10, UR13, URZ ;  /* 0x0000000d0a067290 */ /* 0x002fe4000fffe0ff */
[----:B------:R-:W-:-:S02]  /*0220*/  UIADD3 UR4, UPT, UPT, UR4, UR11, UR7 ;  /* 0x0000000b04047290 */ /* 0x000fc4000fffe007 */
[----:B------:R-:W-:Y:S02]  /*0230*/  UIADD3 UR7, UPT, UPT, UR9, UR14, URZ ;  /* 0x0000000e09077290 */ /* 0x000fe4000fffe0ff */
[----:B------:R-:W-:Y:S02]  /*0240*/  UIADD3 UR9, UPT, UPT, UR4, UR12, URZ ;  /* 0x0000000c04097290 */ /* 0x000fe4000fffe0ff */
[----:B--2---:R-:W-:Y:S02]  /*0250*/  USHF.L.W.U32.HI UR4, UR16, 0x1e, UR16 ;  /* 0x0000001e10047899 */ /* 0x004fe40008010e10 */
[----:B------:R-:W-:Y:S02]  /*0260*/  USHF.L.W.U32.HI UR5, UR16, 0x13, UR16 ;  /* 0x0000001310057899 */ /* 0x000fe40008010e10 */
[----:B------:R-:W-:Y:S02]  /*0270*/  USHF.L.W.U32.HI UR10, UR16, 0xa, UR16 ;  /* 0x0000000a100a7899 */ /* 0x000fe40008010e10 */
[----:B---3--:R-:W-:-:S02]  /*0280*/  ULOP3.LUT UR11, UR17, UR20, UR16, 0xe8, !UPT ;  /* 0x00000014110b7292 */ /* 0x008fc4000f8ee810 */
[----:B------:R-:W-:Y:S02]  /*0290*/  ULOP3.LUT UR4, UR10, UR4, UR5, 0x96, !UPT ;  /* 0x000000040a047292 */ /* 0x000fe4000f8e9605 */
[----:B------:R-:W-:Y:S02]  /*02a0*/  UIADD3.X UR12, UPT, UPT, URZ, UR29, URZ, UP0, !UPT ;  /* 0x0000001dff0c7290 */ /* 0x000fe400087fe4ff */
[----:B------:R-:W-:Y:S02]  /*02b0*/  UIADD3 UR11, UPT, UPT, UR4, UR11, URZ ;  /* 0x0000000b040b7290 */ /* 0x000fe4000fffe0ff */
[----:B------:R-:W-:Y:S02]  /*02c0*/  UIADD3 UR8, UPT, UPT, UR8, UR15, URZ ;  /* 0x0000000f08087290 */ /* 0x000fe4000fffe0ff */
[----:B------:R-:W-:Y:S01]  /*02d0*/  USHF.R.U64 UR28, UR28, 0x3, UR12 ;  /* 0x000000031c1c7899 */ /* 0x000fe2000800120c */
[----:B------:R-:W-:Y:S01]  /*02e0*/  UMOV UR4, URZ ;  /* 0x000000ff00047c82 */ /* 0x000fe20008000000 */
[----:B------:R-:W-:-:S10]  /*02f0*/  UMOV UR5, URZ ;  /* 0x000000ff00057c82 */ /* 0x000fd40008000000 */
.L_x_84:
[----:B------:R-:W0:Y:S01]  /*0300*/  LDCU.64 UR12, c[0x0][0x3b8] ;  /* 0x00007700ff0c77ac */ /* 0x000e220008000a00 */
[----:B------:R-:W-:Y:S01]  /*0310*/  USHF.R.U64 UR10, UR4, 0x3, UR5 ;  /* 0x00000003040a7899 */ /* 0x000fe20008001205 */
[----:B------:R-:W1:Y:S05]  /*0320*/  LDCU UR35, c[0x0][0x38c] ;  /* 0x00007180ff2377ac */ /* 0x000e6a0008000800 */
[----:B------:R-:W-:Y:S01]  /*0330*/  IMAD.U32 R2, RZ, RZ, UR10 ;  /* 0x0000000aff027e24 */ /* 0x000fe2000f8e00ff */
[----:B------:R-:W2:Y:S03]  /*0340*/  LDCU UR36, c[0x0][0x388] ;  /* 0x00007100ff2477ac */ /* 0x000ea60008000800 */
[----:B------:R-:W-:-:S05]  /*0350*/  IMAD R2, R39, UR28, R2 ;  /* 0x0000001c27027c24 */ /* 0x000fca000f8e0202 */
[----:B0-----:R-:W-:-:S05]  /*0360*/  IADD3 R2, P0, PT, R2, UR12, RZ ;  /* 0x0000000c02027c10 */ /* 0x001fca000ff1e0ff */
[----:B------:R-:W-:-:S05]  /*0370*/  IMAD.X R3, RZ, RZ, UR13, P0 ;  /* 0x0000000dff037e24 */ /* 0x000fca00080e06ff */
[----:B------:R-:W3:Y:S01]  /*0380*/  LDG.E.U8.CONSTANT R2, desc[UR18][R2.64] ;  /* 0x0000001202027981 */ /* 0x000ee2000c1e9100 */
[----:B------:R-:W-:Y:S01]  /*0390*/  ULOP3.LUT UR10, UR4, 0x7, URZ, 0xc0, !UPT ;  /* 0x00000007040a7892 */ /* 0x000fe2000f8ec0ff */
[----:B------:R-:W-:Y:S03]  /*03a0*/  BSSY.RECONVERGENT B0, `(.L_x_73) ;  /* 0x0000883000007945 */ /* 0x000fe60003800200 */
[----:B------:R-:W-:-:S04]  /*03b0*/  UISETP.GT.U32.AND UP0, UPT, UR10, 0xffff, UPT ;  /* 0x0000ffff0a00788c */ /* 0x000fc8000bf04070 */
[----:B------:R-:W-:-:S04]  /*03c0*/  USEL UR10, UR10, 0xffff, !UP0 ;  /* 0x0000ffff0a0a7887 */ /* 0x000fc8000c000000 */
[----:B------:R-:W-:-:S06]  /*03d0*/  ULOP3.LUT UR10, UR10, 0xffff, URZ, 0xc0, !UPT ;  /* 0x0000ffff0a0a7892 */ /* 0x000fcc000f8ec0ff */
[----:B---3--:R-:W-:-:S04]  /*03e0*/  SHF.R.U32.HI R0, RZ, UR10, R2 ;  /* 0x0000000aff007c19 */ /* 0x008fc80008011602 */
[----:B------:R-:W-:-:S04]  /*03f0*/  LOP3.LUT R0, R0, 0x1, RZ, 0xc0, !PT ;  /* 0x0000000100007812 */ /* 0x000fc800078ec0ff */
[----:B------:R-:W-:-:S13]  /*0400*/  ISETP.NE.U32.AND P0, PT, R0, 0x1, PT ;  /* 0x000000010000780c */ /* 0x000fda0003f05070 */
[----:B-12---:R-:W-:Y:S05]  /*0410*/  @P0 BRA `(.L_x_74) ;  /* 0x0000008400ec0947 */ /* 0x006fea0003800000 */
        /* <DEDUP_REMOVED lines=14> */
[----:B------:R0:W2:Y:S02]  /*0500*/  LDG.E.CONSTANT R8, desc[UR18][R2.64+0x1c] ;  /* 0x00001c1202087981 */ /* 0x0000a4000c1e9900 */
[----:B0-----:R-:W0:Y:S01]  /*0510*/  LDC.64 R2, c[0x3][0x10] ;  /* 0x00c00400ff027b82 */ /* 0x001e220000000a00 */
        /* <DEDUP_REMOVED lines=43> */
[----:B------:R-:W-:-:S13]  /*07d0*/  R2UR UR34, R0 ;  /* 0x00000000002272ca */ /* 0x000fda00000e0000 */
[----:B------:R-:W-:Y:S01]  /*07e0*/  IMAD.U32 R0, RZ, RZ, UR34 ;  /* 0x00000022ff007e24 */ /* 0x000fe2000f8e00ff */
[----:B------:R-:W-:Y:S02]  /*07f0*/  ULOP3.LUT UR14, UR31, UR34, UR33, 0xb8, !UPT ;  /* 0x000000221f0e7292 */ /* 0x000fe4000f8eb821 */
        /* <DEDUP_REMOVED lines=75> */
[C-C-:B------:R-:W-:Y:S01]  /*0cb0*/  SHF.L.W.U32.HI R5, R21.reuse, 0x13, R21.reuse ;  /* 0x0000001315057819 */ /* 0x140fe20000010e15 */
[C---:B------:R-:W-:Y:S01]  /*0cc0*/  IMAD.IADD R7, R21.reuse, 0x1, R0 ;  /* 0x0000000115077824 */ /* 0x040fe200078e0200 */
[----:B------:R-:W-:-:S02]  /*0cd0*/  SHF.L.W.U32.HI R4, R21, 0xa, R21 ;  /* 0x0000000a15047819 */ /* 0x000fc40000010e15 */
[----:B------:R-:W-:Y:S02]  /*0ce0*/  LOP3.LUT R19, R20, R19, R21, 0xe8, !PT ;  /* 0x0000001314137212 */ /* 0x000fe400078ee815 */
        /* <DEDUP_REMOVED lines=28> */
[----:B------:R-:W-:Y:S01]  /*0eb0*/  IMAD.IADD R17, R20, 0x1, R16 ;  /* 0x0000000114117824 */ /* 0x000fe200078e0210 */
[----:B------:R-:W-:Y:S02]  /*0ec0*/  LOP3.LUT R4, R4, R2, R3, 0x96, !PT ;  /* 0x0000000204047212 */ /* 0x000fe400078e9603 */
[----:B------:R-:W0:Y:S02]  /*0ed0*/  LDC.64 R2, c[0x3][0x30] ;  /* 0x00c00c00ff027b82 */ /* 0x000e240000000a00 */
[----:B------:R-:W-:-:S02]  /*0ee0*/  SHF.L.W.U32.HI R22, R17, 0x1a, R17 ;  /* 0x0000001a11167819 */ /* 0x000fc40000010e11 */
[C-C-:B------:R-:W-:Y:S02]  /*0ef0*/  SHF.L.W.U32.HI R23, R17.reuse, 0x15, R17.reuse ;  /* 0x0000001511177819 */ /* 0x140fe40000010e11 */
[----:B------:R-:W-:Y:S02]  /*0f00*/  SHF.L.W.U32.HI R24, R17, 0x7, R17 ;  /* 0x0000000711187819 */ /* 0x000fe40000010e11 */
[----:B------:R-:W-:Y:S02]  /*0f10*/  IADD3 R15, PT, PT, R15, R4, R21 ;  /* 0x000000040f0f7210 */ /* 0x000fe40007ffe015 */
[----:B------:R-:W-:Y:S02]  /*0f20*/  LOP3.LUT R23, R24, R22, R23, 0x96, !PT ;  /* 0x0000001618177212 */ /* 0x000fe400078e9617 */
[----:B------:R-:W-:Y:S02]  /*0f30*/  LOP3.LUT R22, R7, R17, R14, 0xb8, !PT ;  /* 0x0000001107167212 */ /* 0x000fe400078eb80e */
[----:B------:R-:W-:-:S02]  /*0f40*/  SHF.L.W.U32.HI R4, R15, 0x1e, R15 ;  /* 0x0000001e0f047819 */ /* 0x000fc40000010e0f */
[----:B------:R-:W-:Y:S02]  /*0f50*/  IADD3 R22, PT, PT, R18, R23, R22 ;  /* 0x0000001712167210 */ /* 0x000fe40007ffe016 */
[C-C-:B------:R-:W-:Y:S02]  /*0f60*/  SHF.L.W.U32.HI R18, R15.reuse, 0xa, R15.reuse ;  /* 0x0000000a0f127819 */ /* 0x140fe40000010e0f */
[----:B------:R-:W-:Y:S01]  /*0f70*/  LOP3.LUT R19, R20, R19, R15, 0xe8, !PT ;  /* 0x0000001314137212 */ /* 0x000fe200078ee80f */
[----:B------:R-:W-:Y:S01]  /*0f80*/  IMAD.IADD R21, R22, 0x1, R5 ;  /* 0x0000000116157824 */ /* 0x000fe200078e0205 */
[----:B------:R-:W-:-:S03]  /*0f90*/  SHF.L.W.U32.HI R5, R15, 0x13, R15 ;  /* 0x000000130f057819 */ /* 0x000fc60000010e0f */
[----:B------:R-:W-:Y:S01]  /*0fa0*/  IMAD.IADD R23, R15, 0x1, R21 ;  /* 0x000000010f177824 */ /* 0x000fe200078e0215 */
[----:B------:R-:W-:-:S04]  /*0fb0*/  LOP3.LUT R5, R18, R4, R5, 0x96, !PT ;  /* 0x0000000412057212 */ /* 0x000fc800078e9605 */
[C-C-:B------:R-:W-:Y:S02]  /*0fc0*/  SHF.L.W.U32.HI R22, R23.reuse, 0x1a, R23.reuse ;  /* 0x0000001a17167819 */ /* 0x140fe40000010e17 */
[C-C-:B------:R-:W-:Y:S02]  /*0fd0*/  SHF.L.W.U32.HI R25, R23.reuse, 0x15, R23.reuse ;  /* 0x0000001517197819 */ /* 0x140fe40000010e17 */
[----:B------:R-:W-:-:S04]  /*0fe0*/  SHF.L.W.U32.HI R24, R23, 0x7, R23 ;  /* 0x0000000717187819 */ /* 0x000fc80000010e17 */
[----:B------:R-:W-:Y:S02]  /*0ff0*/  LOP3.LUT R22, R24, R22, R25, 0x96, !PT ;  /* 0x0000001618167212 */ /* 0x000fe400078e9619 */
[----:B------:R-:W-:-:S04]  /*1000*/  LOP3.LUT R24, R14, R23, R17, 0xb8, !PT ;  /* 0x000000170e187212 */ /* 0x000fc800078eb811 */
        /* <DEDUP_REMOVED lines=56> */
[----:B------:R-:W-:Y:S02]  /*1390*/  SHF.L.W.U32.HI R23, R12, 0x7, R12 ;  /* 0x000000070c177819 */ /* 0x000fe40000010e0c */
[----:B------:R-:W-:Y:S02]  /*13a0*/  LOP3.LUT R26, R18, R12, R17, 0xb8, !PT ;  /* 0x0000000c121a7212 */ /* 0x000fe400078eb811 */
[----:B------:R-:W-:Y:S02]  /*13b0*/  LOP3.LUT R27, R23, R19, R22, 0x96, !PT ;  /* 0x00000013171b7212 */ /* 0x000fe400078e9616 */
[----:B------:R-:W-:Y:S02]  /*13c0*/  SHF.R.U32.HI R19, RZ, 0x3, R28 ;  /* 0x00000003ff137819 */ /* 0x000fe4000001161c */
[----:B------:R-:W-:-:S02]  /*13d0*/  SHF.L.W.U32.HI R22, R21, 0x1e, R21 ;  /* 0x0000001e15167819 */ /* 0x000fc40000010e15 */
[----:B------:R-:W-:Y:S02]  /*13e0*/  LOP3.LUT R7, R19, R7, R16, 0x96, !PT ;  /* 0x0000000713077212 */ /* 0x000fe400078e9610 */
[----:B------:R-:W-:Y:S02]  /*13f0*/  SHF.L.W.U32.HI R23, R21, 0x13, R21 ;  /* 0x0000001315177819 */ /* 0x000fe40000010e15 */
[----:B------:R-:W-:Y:S01]  /*1400*/  IADD3 R16, PT, PT, R0, R27, R26 ;  /* 0x0000001b00107210 */ /* 0x000fe20007ffe01a */
[----:B------:R-:W-:Y:S01]  /*1410*/  VIADD R7, R7, UR10 ;  /* 0x0000000a07077c36 */ /* 0x000fe20008000000 */
[----:B------:R-:W-:Y:S01]  /*1420*/  LOP3.LUT R23, R25, R22, R23, 0x96, !PT ;  /* 0x0000001619177212 */ /* 0x000fe200078e9617 */
[----:B------:R-:W-:Y:S01]  /*1430*/  IMAD.U32 R27, RZ, RZ, UR29 ;  /* 0x0000001dff1b7e24 */ /* 0x000fe2000f8e00ff */
[----:B------:R-:W-:Y:S01]  /*1440*/  LOP3.LUT R22, R24, R20, R21, 0xe8, !PT ;  /* 0x0000001418167212 */ /* 0x000fe200078ee815 */
[----:B------:R-:W1:Y:S01]  /*1450*/  LDCU UR10, c[0x0][0x3a4] ;  /* 0x00007480ff0a77ac */ /* 0x000e620008000800 */
[----:B0-----:R-:W-:-:S02]  /*1460*/  IADD3 R16, PT, PT, R7, R4, R16 ;  /* 0x0000000407107210 */ /* 0x001fc40007ffe010 */
[----:B------:R-:W-:Y:S02]  /*1470*/  IADD3 R22, PT, PT, R2, R23, R22 ;  /* 0x0000001702167210 */ /* 0x000fe40007ffe016 */
[C-C-:B------:R-:W-:Y:S02]  /*1480*/  SHF.L.W.U32.HI R0, R9.reuse, 0x19, R9.reuse ;  /* 0x0000001909007819 */ /* 0x140fe40000010e09 */
[--C-:B------:R-:W-:Y:S01]  /*1490*/  SHF.L.W.U32.HI R23, R9, 0xe, R9.reuse ;  /* 0x0000000e09177819 */ /* 0x100fe20000010e09 */
[C---:B------:R-:W-:Y:S01]  /*14a0*/  IMAD.IADD R19, R22.reuse, 0x1, R16 ;  /* 0x0000000116137824 */ /* 0x040fe200078e0210 */
[----:B------:R-:W-:Y:S02]  /*14b0*/  SHF.R.U32.HI R2, RZ, 0x3, R9 ;  /* 0x00000003ff027819 */ /* 0x000fe40000011609 */
[----:B------:R-:W-:Y:S02]  /*14c0*/  SHF.L.W.U32.HI R4, R22, 0xa, R22 ;  /* 0x0000000a16047819 */ /* 0x000fe40000010e16 */
[----:B------:R-:W-:-:S02]  /*14d0*/  SHF.L.W.U32.HI R20, R19, 0x1a, R19 ;  /* 0x0000001a13147819 */ /* 0x000fc40000010e13 */
[C-C-:B------:R-:W-:Y:S02]  /*14e0*/  SHF.L.W.U32.HI R25, R19.reuse, 0x15, R19.reuse ;  /* 0x0000001513197819 */ /* 0x140fe40000010e13 */
[----:B------:R-:W-:Y:S02]  /*14f0*/  SHF.L.W.U32.HI R26, R19, 0x7, R19 ;  /* 0x00000007131a7819 */ /* 0x000fe40000010e13 */
[----:B------:R-:W-:Y:S02]  /*1500*/  LOP3.LUT R0, R2, R0, R23, 0x96, !PT ;  /* 0x0000000002007212 */ /* 0x000fe400078e9617 */
[C-C-:B------:R-:W-:Y:S02]  /*1510*/  SHF.L.W.U32.HI R2, R22.reuse, 0x1e, R22.reuse ;  /* 0x0000001e16027819 */ /* 0x140fe40000010e16 */
[----:B------:R-:W-:Y:S02]  /*1520*/  SHF.L.W.U32.HI R23, R22, 0x13, R22 ;  /* 0x0000001316177819 */ /* 0x000fe40000010e16 */
[----:B------:R-:W-:-:S02]  /*1530*/  LOP3.LUT R25, R26, R20, R25, 0x96, !PT ;  /* 0x000000141a197212 */ /* 0x000fc400078e9619 */
[----:B------:R-:W-:Y:S02]  /*1540*/  LOP3.LUT R20, R17, R19, R12, 0xb8, !PT ;  /* 0x0000001311147212 */ /* 0x000fe400078eb80c */
[----:B------:R-:W-:Y:S02]  /*1550*/  LOP3.LUT R2, R4, R2, R23, 0x96, !PT ;  /* 0x0000000204027212 */ /* 0x000fe400078e9617 */
[----:B------:R-:W-:Y:S02]  /*1560*/  LOP3.LUT R23, R21, R24, R22, 0xe8, !PT ;  /* 0x0000001815177212 */ /* 0x000fe400078ee816 */
[----:B------:R-:W-:Y:S02]  /*1570*/  IADD3 R0, PT, PT, R27, 0xaf0000, R0 ;  /* 0x00af00001b007810 */ /* 0x000fe40007ffe000 */
[----:B------:R-:W-:Y:S02]  /*1580*/  IADD3 R20, PT, PT, R18, R25, R20 ;  /* 0x0000001912147210 */ /* 0x000fe40007ffe014 */
[----:B------:R-:W-:-:S02]  /*1590*/  IADD3 R23, PT, PT, R3, R2, R23 ;  /* 0x0000000203177210 */ /* 0x000fc40007ffe017 */
[----:B------:R-:W0:Y:S01]  /*15a0*/  LDC.64 R2, c[0x3][0x48] ;  /* 0x00c01200ff027b82 */ /* 0x000e220000000a00 */
[----:B------:R-:W-:Y:S02]  /*15b0*/  IADD3 R20, PT, PT, R0, R5, R20 ;  /* 0x0000000500147210 */ /* 0x000fe40007ffe014 */
[C-C-:B------:R-:W-:Y:S02]  /*15c0*/  SHF.L.W.U32.HI R25, R6.reuse, 0x19, R6.reuse ;  /* 0x0000001906197819 */ /* 0x140fe40000010e06 */
[----:B------:R-:W-:Y:S01]  /*15d0*/  SHF.L.W.U32.HI R26, R6, 0xe, R6 ;  /* 0x0000000e061a7819 */ /* 0x000fe20000010e06 */
        /* <DEDUP_REMOVED lines=10> */
[----:B------:R-:W-:Y:S02]  /*1680*/  LOP3.LUT R28, R30, R28, R29, 0x96, !PT ;  /* 0x0000001c1e1c7212 */ /* 0x000fe400078e961d */
[----:B------:R-:W-:Y:S02]  /*1690*/  LOP3.LUT R27, R12, R18, R19, 0xb8, !PT ;  /* 0x000000120c1b7212 */ /* 0x000fe400078eb813 */
[C-C-:B------:R-:W-:Y:S02]  /*16a0*/  SHF.L.W.U32.HI R5, R23.reuse, 0x1e, R23.reuse ;  /* 0x0000001e17057819 */ /* 0x140fe40000010e17 */
[C-C-:B------:R-:W-:Y:S02]  /*16b0*/  SHF.L.W.U32.HI R24, R23.reuse, 0x13, R23.reuse ;  /* 0x0000001317187819 */ /* 0x140fe40000010e17 */
[----:B------:R-:W-:Y:S02]  /*16c0*/  SHF.L.W.U32.HI R26, R23, 0xa, R23 ;  /* 0x0000000a171a7819 */ /* 0x000fe40000010e17 */
[----:B------:R-:W-:-:S02]  /*16d0*/  IADD3 R27, PT, PT, R17, R28, R27 ;  /* 0x0000001c111b7210 */ /* 0x000fc40007ffe01b */
[----:B------:R-:W-:Y:S02]  /*16e0*/  LOP3.LUT R24, R26, R5, R24, 0x96, !PT ;  /* 0x000000051a187212 */ /* 0x000fe400078e9618 */
[----:B------:R-:W-:Y:S02]  /*16f0*/  LOP3.LUT R17, R22, R21, R23, 0xe8, !PT ;  /* 0x0000001516117212 */ /* 0x000fe400078ee817 */
[----:B------:R-:W-:Y:S02]  /*1700*/  IADD3 R9, PT, PT, R25, R4, R9 ;  /* 0x0000000419097210 */ /* 0x000fe40007ffe009 */
[----:B------:R-:W-:Y:S02]  /*1710*/  IADD3 R24, PT, PT, R15, R24, R17 ;  /* 0x000000180f187210 */ /* 0x000fe40007ffe011 */
[----:B0-----:R-:W-:Y:S02]  /*1720*/  IADD3 R17, PT, PT, R9, R2, R27 ;  /* 0x0000000209117210 */ /* 0x001fe40007ffe01b */
[----:B------:R-:W-:-:S02]  /*1730*/  SHF.L.W.U32.HI R4, R0, 0xf, R0 ;  /* 0x0000000f00047819 */ /* 0x000fc40000010e00 */
[--C-:B------:R-:W-:Y:S01]  /*1740*/  SHF.L.W.U32.HI R5, R0, 0xd, R0.reuse ;  /* 0x0000000d00057819 */ /* 0x100fe20000010e00 */
[----:B------:R-:W-:Y:S01]  /*1750*/  IMAD.IADD R15, R24, 0x1, R17 ;  /* 0x00000001180f7824 */ /* 0x000fe200078e0211 */
[----:B------:R-:W-:Y:S02]  /*1760*/  SHF.R.U32.HI R21, RZ, 0xa, R0 ;  /* 0x0000000aff157819 */ /* 0x000fe40000011600 */
[----:B------:R-:W-:Y:S02]  /*1770*/  SHF.L.W.U32.HI R2, R11, 0x19, R11 ;  /* 0x000000190b027819 */ /* 0x000fe40000010e0b */
[----:B------:R-:W-:Y:S02]  /*1780*/  LOP3.LUT R5, R21, R4, R5, 0x96, !PT ;  /* 0x0000000415057212 */ /* 0x000fe400078e9605 */
[--C-:B------:R-:W-:Y:S02]  /*1790*/  SHF.L.W.U32.HI R21, R11, 0xe, R11.reuse ;  /* 0x0000000e0b157819 */ /* 0x100fe40000010e0b */
[----:B------:R-:W-:-:S02]  /*17a0*/  SHF.R.U32.HI R4, RZ, 0x3, R11 ;  /* 0x00000003ff047819 */ /* 0x000fc4000001160b */
[C-C-:B------:R-:W-:Y:S02]  /*17b0*/  SHF.L.W.U32.HI R28, R15.reuse, 0x1a, R15.reuse ;  /* 0x0000001a0f1c7819 */ /* 0x140fe40000010e0f */
[C-C-:B------:R-:W-:Y:S02]  /*17c0*/  SHF.L.W.U32.HI R29, R15.reuse, 0x15, R15.reuse ;  /* 0x000000150f1d7819 */ /* 0x140fe40000010e0f */
[----:B------:R-:W-:Y:S02]  /*17d0*/  SHF.L.W.U32.HI R30, R15, 0x7, R15 ;  /* 0x000000070f1e7819 */ /* 0x000fe40000010e0f */
[----:B------:R-:W-:Y:S02]  /*17e0*/  LOP3.LUT R2, R4, R2, R21, 0x96, !PT ;  /* 0x0000000204027212 */ /* 0x000fe400078e9615 */
[C-C-:B------:R-:W-:Y:S02]  /*17f0*/  SHF.L.W.U32.HI R25, R24.reuse, 0x1e, R24.reuse ;  /* 0x0000001e18197819 */ /* 0x140fe40000010e18 */
[----:B------:R-:W-:-:S02]  /*1800*/  SHF.L.W.U32.HI R26, R24, 0x13, R24 ;  /* 0x00000013181a7819 */ /* 0x000fc40000010e18 */
[----:B------:R-:W-:Y:S02]  /*1810*/  SHF.L.W.U32.HI R27, R24, 0xa, R24 ;  /* 0x0000000a181b7819 */ /* 0x000fe40000010e18 */
[----:B------:R-:W-:Y:S02]  /*1820*/  LOP3.LUT R29, R30, R28, R29, 0x96, !PT ;  /* 0x0000001c1e1d7212 */ /* 0x000fe400078e961d */
[----:B------:R-:W-:Y:S02]  /*1830*/  LOP3.LUT R4, R19, R15, R18, 0xb8, !PT ;  /* 0x0000000f13047212 */ /* 0x000fe400078eb812 */
[----:B------:R-:W-:Y:S02]  /*1840*/  LOP3.LUT R21, R27, R25, R26, 0x96, !PT ;  /* 0x000000191b157212 */ /* 0x000fe400078e961a */
[----:B------:R-:W-:Y:S02]  /*1850*/  LOP3.LUT R22, R23, R22, R24, 0xe8, !PT ;  /* 0x0000001617167212 */ /* 0x000fe400078ee818 */
[----:B------:R-:W-:-:S02]  /*1860*/  IADD3 R6, PT, PT, R2, R5, R6 ;  /* 0x0000000502067210 */ /* 0x000fc40007ffe006 */
[----:B------:R-:W-:Y:S02]  /*1870*/  IADD3 R12, PT, PT, R12, R29, R4 ;  /* 0x0000001d0c0c7210 */ /* 0x000fe40007ffe004 */
        /* <DEDUP_REMOVED lines=16> */
[C-C-:B------:R-:W-:Y:S02]  /*1980*/  SHF.L.W.U32.HI R3, R21.reuse, 0x1e, R21.reuse ;  /* 0x0000001e15037819 */ /* 0x140fe40000010e15 */
[C-C-:B------:R-:W-:Y:S02]  /*1990*/  SHF.L.W.U32.HI R22, R21.reuse, 0x13, R21.reuse ;  /* 0x0000001315167819 */ /* 0x140fe40000010e15 */
[----:B------:R-:W-:-:S02]  /*19a0*/  SHF.L.W.U32.HI R26, R21, 0xa, R21 ;  /* 0x0000000a151a7819 */ /* 0x000fc40000010e15 */
[----:B------:R-:W-:Y:S02]  /*19b0*/  LOP3.LUT R27, R18, R14, R15, 0xb8, !PT ;  /* 0x0000000e121b7212 */ /* 0x000fe400078eb80f */
[----:B------:R-:W-:Y:S02]  /*19c0*/  IADD3 R11, PT, PT, R25, R2, R11 ;  /* 0x00000002190b7210 */ /* 0x000fe40007ffe00b */
[----:B------:R-:W-:Y:S02]  /*19d0*/  LOP3.LUT R25, R26, R3, R22, 0x96, !PT ;  /* 0x000000031a197212 */ /* 0x000fe400078e9616 */
[----:B------:R-:W-:Y:S02]  /*19e0*/  IADD3 R27, PT, PT, R19, R28, R27 ;  /* 0x0000001c131b7210 */ /* 0x000fe40007ffe01b */
[----:B------:R-:W-:Y:S02]  /*19f0*/  LOP3.LUT R23, R24, R23, R21, 0xe8, !PT ;  /* 0x0000001718177212 */ /* 0x000fe400078ee815 */
[----:B------:R-:W-:-:S02]  /*1a00*/  SHF.L.W.U32.HI R2, R6, 0xf, R6 ;  /* 0x0000000f06027819 */ /* 0x000fc40000010e06 */
[--C-:B------:R-:W-:Y:S02]  /*1a10*/  SHF.L.W.U32.HI R3, R6, 0xd, R6.reuse ;  /* 0x0000000d06037819 */ /* 0x100fe40000010e06 */
[----:B------:R-:W-:Y:S02]  /*1a20*/  SHF.R.U32.HI R19, RZ, 0xa, R6 ;  /* 0x0000000aff137819 */ /* 0x000fe40000011606 */
[----:B------:R-:W-:Y:S02]  /*1a30*/  IADD3 R16, PT, PT, R16, R25, R23 ;  /* 0x0000001910107210 */ /* 0x000fe40007ffe017 */
[----:B0-----:R-:W-:Y:S02]  /*1a40*/  IADD3 R4, PT, PT, R11, R4, R27 ;  /* 0x000000040b047210 */ /* 0x001fe40007ffe01b */
[----:B------:R-:W-:Y:S02]  /*1a50*/  LOP3.LUT R3, R19, R2, R3, 0x96, !PT ;  /* 0x0000000213037212 */ /* 0x000fe400078e9603 */
[C-C-:B------:R-:W-:Y:S01]  /*1a60*/  SHF.L.W.U32.HI R2, R13.reuse, 0x19, R13.reuse ;  /* 0x000000190d027819 */ /* 0x140fe20000010e0d */
[----:B------:R-:W-:Y:S01]  /*1a70*/  IMAD.IADD R19, R16, 0x1, R4 ;  /* 0x0000000110137824 */ /* 0x000fe200078e0204 */
[----:B------:R-:W-:-:S02]  /*1a80*/  SHF.L.W.U32.HI R23, R13, 0xe, R13 ;  /* 0x0000000e0d177819 */ /* 0x000fc40000010e0d */
[----:B------:R-:W-:Y:S02]  /*1a90*/  SHF.R.U32.HI R22, RZ, 0x3, R13 ;  /* 0x00000003ff167819 */ /* 0x000fe4000001160d */
[C-C-:B------:R-:W-:Y:S02]  /*1aa0*/  SHF.L.W.U32.HI R28, R19.reuse, 0x1a, R19.reuse ;  /* 0x0000001a131c7819 */ /* 0x140fe40000010e13 */
[C-C-:B------:R-:W-:Y:S02]  /*1ab0*/  SHF.L.W.U32.HI R29, R19.reuse, 0x15, R19.reuse ;  /* 0x00000015131d7819 */ /* 0x140fe40000010e13 */
[----:B------:R-:W-:Y:S02]  /*1ac0*/  SHF.L.W.U32.HI R30, R19, 0x7, R19 ;  /* 0x00000007131e7819 */ /* 0x000fe40000010e13 */
[----:B------:R-:W-:Y:S02]  /*1ad0*/  LOP3.LUT R2, R22, R2, R23, 0x96, !PT ;  /* 0x0000000216027212 */ /* 0x000fe400078e9617 */
[----:B------:R-:W-:-:S02]  /*1ae0*/  SHF.L.W.U32.HI R25, R16, 0x1e, R16 ;  /* 0x0000001e10197819 */ /* 0x000fc40000010e10 */
[C-C-:B------:R-:W-:Y:S02]  /*1af0*/  SHF.L.W.U32.HI R26, R16.reuse, 0x13, R16.reuse ;  /* 0x00000013101a7819 */ /* 0x140fe40000010e10 */
[----:B------:R-:W-:Y:S02]  /*1b00*/  SHF.L.W.U32.HI R27, R16, 0xa, R16 ;  /* 0x0000000a101b7819 */ /* 0x000fe40000010e10 */
[----:B------:R-:W-:Y:S02]  /*1b10*/  LOP3.LUT R29, R30, R28, R29, 0x96, !PT ;  /* 0x0000001c1e1d7212 */ /* 0x000fe400078e961d */
[----:B------:R-:W-:Y:S02]  /*1b20*/  LOP3.LUT R23, R15, R19, R14, 0xb8, !PT ;  /* 0x000000130f177212 */ /* 0x000fe400078eb80e */
[----:B------:R-:W-:Y:S02]  /*1b30*/  LOP3.LUT R25, R27, R25, R26, 0x96, !PT ;  /* 0x000000191b197212 */ /* 0x000fe400078e961a */
[----:B------:R-:W-:-:S02]  /*1b40*/  LOP3.LUT R22, R21, R24, R16, 0xe8, !PT ;  /* 0x0000001815167212 */ /* 0x000fc400078ee810 */
[----:B------:R-:W-:Y:S02]  /*1b50*/  IADD3 R10, PT, PT, R2, R3, R10 ;  /* 0x00000003020a7210 */ /* 0x000fe40007ffe00a */
[----:B------:R-:W-:Y:S01]  /*1b60*/  IADD3 R23, PT, PT, R18, R29, R23 ;  /* 0x0000001d12177210 */ /* 0x000fe20007ffe017 */
[----:B------:R-:W0:Y:S01]  /*1b70*/  LDC.64 R2, c[0x3][0x58] ;  /* 0x00c01600ff027b82 */ /* 0x000e220000000a00 */
[----:B------:R-:W-:Y:S02]  /*1b80*/  IADD3 R22, PT, PT, R20, R25, R22 ;  /* 0x0000001914167210 */ /* 0x000fe40007ffe016 */
[----:B------:R-:W-:Y:S02]  /*1b90*/  IADD3 R5, PT, PT, R10, R5, R23 ;  /* 0x000000050a057210 */ /* 0x000fe40007ffe017 */
[C-C-:B------:R-:W-:Y:S02]  /*1ba0*/  SHF.L.W.U32.HI R25, R8.reuse, 0x19, R8.reuse ;  /* 0x0000001908197819 */ /* 0x140fe40000010e08 */
[--C-:B------:R-:W-:Y:S01]  /*1bb0*/  SHF.L.W.U32.HI R26, R8, 0xe, R8.reuse ;  /* 0x0000000e081a7819 */ /* 0x100fe20000010e08 */
        /* <DEDUP_REMOVED lines=14> */
[C-C-:B------:R-:W-:Y:S02]  /*1ca0*/  SHF.L.W.U32.HI R24, R22.reuse, 0x13, R22.reuse ;  /* 0x0000001316187819 */ /* 0x140fe40000010e16 */
[----:B------:R-:W-:Y:S02]  /*1cb0*/  SHF.L.W.U32.HI R26, R22, 0xa, R22 ;  /* 0x0000000a161a7819 */ /* 0x000fe40000010e16 */
[----:B------:R-:W-:Y:S01]  /*1cc0*/  IADD3 R13, PT, PT, R15, R28, R27 ;  /* 0x0000001c0f0d7210 */ /* 0x000fe20007ffe01b */
[----:B------:R-:W-:Y:S01]  /*1cd0*/  VIADD R15, R18, 0x118 ;  /* 0x00000118120f7836 */ /* 0x000fe20000000000 */
[----:B------:R-:W-:Y:S02]  /*1ce0*/  LOP3.LUT R24, R26, R23, R24, 0x96, !PT ;  /* 0x000000171a187212 */ /* 0x000fe400078e9618 */
[----:B------:R-:W-:Y:S02]  /*1cf0*/  LOP3.LUT R25, R16, R21, R22, 0xe8, !PT ;  /* 0x0000001510197212 */ /* 0x000fe400078ee816 */
[----:B0-----:R-:W-:-:S02]  /*1d00*/  IADD3 R13, PT, PT, R15, R2, R13 ;  /* 0x000000020f0d7210 */ /* 0x001fc40007ffe00d */
[----:B------:R-:W-:Y:S02]  /*1d10*/  IADD3 R25, PT, PT, R17, R24, R25 ;  /* 0x0000001811197210 */ /* 0x000fe40007ffe019 */
[C-C-:B------:R-:W-:Y:S02]  /*1d20*/  SHF.L.W.U32.HI R2, R10.reuse, 0xf, R10.reuse ;  /* 0x0000000f0a027819 */ /* 0x140fe40000010e0a */
[--C-:B------:R-:W-:Y:S01]  /*1d30*/  SHF.L.W.U32.HI R21, R10, 0xd, R10.reuse ;  /* 0x0000000d0a157819 */ /* 0x100fe20000010e0a */
[----:B------:R-:W-:Y:S01]  /*1d40*/  IMAD.IADD R17, R25, 0x1, R13 ;  /* 0x0000000119117824 */ /* 0x000fe200078e020d */
[----:B------:R-:W-:-:S04]  /*1d50*/  SHF.R.U32.HI R18, RZ, 0xa, R10 ;  /* 0x0000000aff127819 */ /* 0x000fc8000001160a */
[C-C-:B------:R-:W-:Y:S02]  /*1d60*/  SHF.L.W.U32.HI R23, R17.reuse, 0x1a, R17.reuse ;  /* 0x0000001a11177819 */ /* 0x140fe40000010e11 */
[C-C-:B------:R-:W-:Y:S02]  /*1d70*/  SHF.L.W.U32.HI R24, R17.reuse, 0x15, R17.reuse ;  /* 0x0000001511187819 */ /* 0x140fe40000010e11 */
[----:B------:R-:W-:Y:S02]  /*1d80*/  SHF.L.W.U32.HI R26, R17, 0x7, R17 ;  /* 0x00000007111a7819 */ /* 0x000fe40000010e11 */
[----:B------:R-:W-:Y:S02]  /*1d90*/  LOP3.LUT R2, R18, R2, R21, 0x96, !PT ;  /* 0x0000000212027212 */ /* 0x000fe400078e9615 */
[----:B------:R-:W-:Y:S02]  /*1da0*/  LOP3.LUT R27, R26, R23, R24, 0x96, !PT ;  /* 0x000000171a1b7212 */ /* 0x000fe400078e9618 */
[----:B------:R-:W-:-:S02]  /*1db0*/  SHF.L.W.U32.HI R18, R25, 0x1e, R25 ;  /* 0x0000001e19127819 */ /* 0x000fc40000010e19 */
[C-C-:B------:R-:W-:Y:S02]  /*1dc0*/  SHF.L.W.U32.HI R21, R25.reuse, 0x13, R25.reuse ;  /* 0x0000001319157819 */ /* 0x140fe40000010e19 */
[----:B------:R-:W-:Y:S02]  /*1dd0*/  SHF.L.W.U32.HI R23, R25, 0xa, R25 ;  /* 0x0000000a19177819 */ /* 0x000fe40000010e19 */
[----:B------:R-:W-:Y:S02]  /*1de0*/  IADD3 R2, PT, PT, R8, R2, R7 ;  /* 0x0000000208027210 */ /* 0x000fe40007ffe007 */
[----:B------:R-:W-:Y:S02]  /*1df0*/  LOP3.LUT R24, R19, R17, R20, 0xb8, !PT ;  /* 0x0000001113187212 */ /* 0x000fe400078eb814 */
[----:B------:R-:W-:Y:S01]  /*1e00*/  LOP3.LUT R21, R23, R18, R21, 0x96, !PT ;  /* 0x0000001217157212 */ /* 0x000fe200078e9615 */
[----:B------:R-:W-:Y:S01]  /*1e10*/  VIADD R18, R2, 0x92ceb6ed ;  /* 0x92ceb6ed02127836 */ /* 0x000fe20000000000 */
[----:B------:R-:W-:-:S02]  /*1e20*/  IADD3 R8, PT, PT, R14, R27, R24 ;  /* 0x0000001b0e087210 */ /* 0x000fc40007ffe018 */
[----:B------:R-:W-:Y:S02]  /*1e30*/  LOP3.LUT R14, R22, R16, R25, 0xe8, !PT ;  /* 0x00000010160e7212 */ /* 0x000fe400078ee819 */
[----:B------:R-:W-:Y:S02]  /*1e40*/  IADD3 R8, PT, PT, R18, R3, R8 ;  /* 0x0000000312087210 */ /* 0x000fe40007ffe008 */
[----:B------:R-:W-:Y:S01]  /*1e50*/  IADD3 R14, PT, PT, R12, R21, R14 ;  /* 0x000000150c0e7210 */ /* 0x000fe20007ffe00e */
[----:B------:R-:W0:Y:S01]  /*1e60*/  LDC.64 R2, c[0x3][0x60] ;  /* 0x00c01800ff027b82 */ /* 0x000e220000000a00 */
[----:B------:R-:W-:Y:S02]  /*1e70*/  SHF.L.W.U32.HI R16, R15, 0xf, R15 ;  /* 0x0000000f0f107819 */ /* 0x000fe40000010e0f */
        /* <DEDUP_REMOVED lines=10> */
[--C-:B------:R-:W-:Y:S02]  /*1f20*/  SHF.L.W.U32.HI R24, R14, 0x1e, R14.reuse ;  /* 0x0000001e0e187819 */ /* 0x100fe40000010e0e */
[----:B------:R-:W-:Y:S02]  /*1f30*/  LOP3.LUT R21, R23, R16, R21, 0x96, !PT ;  /* 0x0000001017157212 */ /* 0x000fe400078e9615 */
[----:B------:R-:W-:Y:S02]  /*1f40*/  IADD3 R28, PT, PT, R19, R28, R29 ;  /* 0x0000001c131c7210 */ /* 0x000fe40007ffe01d */
[----:B------:R-:W-:Y:S02]  /*1f50*/  LOP3.LUT R27, R26, R24, R27, 0x96, !PT ;  /* 0x000000181a1b7212 */ /* 0x000fe400078e961b */
[----:B------:R-:W-:-:S02]  /*1f60*/  LOP3.LUT R29, R25, R22, R14, 0xe8, !PT ;  /* 0x00000016191d7212 */ /* 0x000fc400078ee80e */
[----:B------:R-:W-:Y:S02]  /*1f70*/  IADD3 R21, PT, PT, R21, 0x70727080, R0 ;  /* 0x7072708015157810 */ /* 0x000fe40007ffe000 */
[----:B------:R-:W-:Y:S02]  /*1f80*/  IADD3 R29, PT, PT, R4, R27, R29 ;  /* 0x0000001b041d7210 */ /* 0x000fe40007ffe01d */
[----:B0-----:R-:W-:Y:S02]  /*1f90*/  IADD3 R22, PT, PT, R21, R2, R28 ;  /* 0x0000000215167210 */ /* 0x001fe40007ffe01c */
[C-C-:B------:R-:W-:Y:S02]  /*1fa0*/  SHF.L.W.U32.HI R2, R18.reuse, 0xf, R18.reuse ;  /* 0x0000000f12027819 */ /* 0x140fe40000010e12 */
[----:B------:R-:W-:Y:S01]  /*1fb0*/  SHF.L.W.U32.HI R19, R18, 0xd, R18 ;  /* 0x0000000d12137819 */ /* 0x000fe20000010e12 */
[C---:B------:R-:W-:Y:S01]  /*1fc0*/  IMAD.IADD R23, R29.reuse, 0x1, R22 ;  /* 0x000000011d177824 */ /* 0x040fe200078e0216 */
[----:B------:R-:W-:-:S04]  /*1fd0*/  SHF.L.W.U32.HI R24, R29, 0xa, R29 ;  /* 0x0000000a1d187819 */ /* 0x000fc80000010e1d */
[C-C-:B------:R-:W-:Y:S02]  /*1fe0*/  SHF.L.W.U32.HI R4, R23.reuse, 0x1a, R23.reuse ;  /* 0x0000001a17047819 */ /* 0x140fe40000010e17 */
[C-C-:B------:R-:W-:Y:S02]  /*1ff0*/  SHF.L.W.U32.HI R27, R23.reuse, 0x15, R23.reuse ;  /* 0x00000015171b7819 */ /* 0x140fe40000010e17 */
[----:B------:R-:W-:Y:S02]  /*2000*/  SHF.L.W.U32.HI R16, R23, 0x7, R23 ;  /* 0x0000000717107819 */ /* 0x000fe40000010e17 */
[----:B------:R-:W-:Y:S02]  /*2010*/  LOP3.LUT R26, R17, R23, R12, 0xb8, !PT ;  /* 0x00000017111a7212 */ /* 0x000fe400078eb80c */
[----:B------:R-:W-:Y:S02]  /*2020*/  LOP3.LUT R41, R16, R4, R27, 0x96, !PT ;  /* 0x0000000410297212 */ /* 0x000fe400078e961b */
[----:B------:R-:W-:-:S02]  /*2030*/  SHF.R.U32.HI R4, RZ, 0xa, R18 ;  /* 0x0000000aff047819 */ /* 0x000fc40000011612 */
[C-C-:B------:R-:W-:Y:S02]  /*2040*/  SHF.L.W.U32.HI R16, R29.reuse, 0x1e, R29.reuse ;  /* 0x0000001e1d107819 */ /* 0x140fe40000010e1d */
[----:B------:R-:W-:Y:S02]  /*2050*/  SHF.L.W.U32.HI R27, R29, 0x13, R29 ;  /* 0x000000131d1b7819 */ /* 0x000fe40000010e1d */
[----:B------:R-:W-:Y:S02]  /*2060*/  LOP3.LUT R2, R4, R2, R19, 0x96, !PT ;  /* 0x0000000204027212 */ /* 0x000fe400078e9613 */
[----:B------:R-:W-:Y:S02]  /*2070*/  LOP3.LUT R24, R24, R16, R27, 0x96, !PT ;  /* 0x0000001018187212 */ /* 0x000fe400078e961b */
        /* <DEDUP_REMOVED lines=23> */
[C---:B------:R-:W-:Y:S02]  /*21f0*/  SHF.L.W.U32.HI R5, R16.reuse, 0xd, R16 ;  /* 0x0000000d10057819 */ /* 0x040fe40000010e10 */
        /* <DEDUP_REMOVED lines=14> */
[----:B------:R-:W-:Y:S01]  /*22e0*/  LOP3.LUT R17, R26, R14, R17, 0x96, !PT ;  /* 0x0000000e1a117212 */ /* 0x000fe200078e9611 */
[----:B------:R-:W0:Y:S01]  /*22f0*/  LDC.64 R4, c[0x3][0x70] ;  /* 0x00c01c00ff047b82 */ /* 0x000e220000000a00 */
[----:B------:R-:W-:Y:S01]  /*2300*/  IADD3 R26, PT, PT, R12, R41, R28 ;  /* 0x000000290c1a7210 */ /* 0x000fe20007ffe01c */
[----:B------:R-:W-:Y:S01]  /*2310*/  IMAD.IADD R14, R11, 0x1, R2 ;  /* 0x000000010b0e7824 */ /* 0x000fe200078e0202 */
[----:B------:R-:W-:-:S02]  /*2320*/  LOP3.LUT R41, R27, R29, R30, 0xe8, !PT ;  /* 0x0000001d1b297212 */ /* 0x000fc400078ee81e */
[----:B------:R-:W-:Y:S02]  /*2330*/  SHF.L.W.U32.HI R2, R19, 0xf, R19 ;  /* 0x0000000f13027819 */ /* 0x000fe40000010e13 */
[----:B------:R-:W-:Y:S02]  /*2340*/  IADD3 R41, PT, PT, R8, R17, R41 ;  /* 0x0000001108297210 */ /* 0x000fe40007ffe029 */
[----:B------:R-:W-:Y:S02]  /*2350*/  IADD3 R26, PT, PT, R14, R3, R26 ;  /* 0x000000030e1a7210 */ /* 0x000fe40007ffe01a */
[C-C-:B------:R-:W-:Y:S02]  /*2360*/  SHF.L.W.U32.HI R17, R41.reuse, 0x13, R41.reuse ;  /* 0x0000001329117819 */ /* 0x140fe40000010e29 */
[C---:B------:R-:W-:Y:S01]  /*2370*/  SHF.L.W.U32.HI R28, R41.reuse, 0xa, R41 ;  /* 0x0000000a291c7819 */ /* 0x040fe20000010e29 */
[----:B------:R-:W-:-:S05]  /*2380*/  IMAD.IADD R29, R41, 0x1, R26 ;  /* 0x00000001291d7824 */ /* 0x000fca00078e021a */
        /* <DEDUP_REMOVED lines=10> */
[----:B------:R-:W-:Y:S01]  /*2430*/  LOP3.LUT R8, R30, R27, R41, 0xe8, !PT ;  /* 0x0000001b1e087212 */ /* 0x000fe200078ee829 */
[----:B------:R-:W-:Y:S01]  /*2440*/  IMAD.IADD R17, R10, 0x1, R3 ;  /* 0x000000010a117824 */ /* 0x000fe200078e0203 */
[----:B------:R-:W-:-:S02]  /*2450*/  IADD3 R40, PT, PT, R23, R40, R42 ;  /* 0x0000002817287210 */ /* 0x000fc40007ffe02a */
[----:B------:R-:W-:Y:S02]  /*2460*/  IADD3 R8, PT, PT, R22, R43, R8 ;  /* 0x0000002b16087210 */ /* 0x000fe40007ffe008 */
[----:B0-----:R-:W-:Y:S02]  /*2470*/  IADD3 R22, PT, PT, R17, R4, R40 ;  /* 0x0000000411167210 */ /* 0x001fe40007ffe028 */
[C-C-:B------:R-:W-:Y:S02]  /*2480*/  SHF.L.W.U32.HI R2, R14.reuse, 0xf, R14.reuse ;  /* 0x0000000f0e027819 */ /* 0x140fe40000010e0e */
[----:B------:R-:W-:Y:S01]  /*2490*/  SHF.L.W.U32.HI R3, R14, 0xd, R14 ;  /* 0x0000000d0e037819 */ /* 0x000fe20000010e0e */
[C---:B------:R-:W-:Y:S01]  /*24a0*/  IMAD.IADD R28, R8.reuse, 0x1, R22 ;  /* 0x00000001081c7824 */ /* 0x040fe200078e0216 */
[----:B------:R-:W-:Y:S02]  /*24b0*/  SHF.R.U32.HI R4, RZ, 0xa, R14 ;  /* 0x0000000aff047819 */ /* 0x000fe4000001160e */
[----:B------:R-:W-:-:S02]  /*24c0*/  SHF.L.W.U32.HI R12, R8, 0x1e, R8 ;  /* 0x0000001e080c7819 */ /* 0x000fc40000010e08 */
[C-C-:B------:R-:W-:Y:S02]  /*24d0*/  SHF.L.W.U32.HI R40, R28.reuse, 0x1a, R28.reuse ;  /* 0x0000001a1c287819 */ /* 0x140fe40000010e1c */
[C-C-:B------:R-:W-:Y:S02]  /*24e0*/  SHF.L.W.U32.HI R43, R28.reuse, 0x15, R28.reuse ;  /* 0x000000151c2b7819 */ /* 0x140fe40000010e1c */
[----:B------:R-:W-:Y:S02]  /*24f0*/  SHF.L.W.U32.HI R42, R28, 0x7, R28 ;  /* 0x000000071c2a7819 */ /* 0x000fe40000010e1c */
[C-C-:B------:R-:W-:Y:S02]  /*2500*/  SHF.L.W.U32.HI R23, R8.reuse, 0x13, R8.reuse ;  /* 0x0000001308177819 */ /* 0x140fe40000010e08 */
[----:B------:R-:W-:Y:S02]  /*2510*/  SHF.L.W.U32.HI R27, R8, 0xa, R8 ;  /* 0x0000000a081b7819 */ /* 0x000fe40000010e08 */
[----:B------:R-:W-:-:S02]  /*2520*/  LOP3.LUT R2, R4, R2, R3, 0x96, !PT ;  /* 0x0000000204027212 */ /* 0x000fc400078e9603 */
[----:B------:R-:W-:Y:S02]  /*2530*/  LOP3.LUT R43, R42, R40, R43, 0x96, !PT ;  /* 0x000000282a2b7212 */ /* 0x000fe400078e962b */
[----:B------:R-:W-:Y:S02]  /*2540*/  LOP3.LUT R40, R13, R28, R29, 0xb8, !PT ;  /* 0x0000001c0d287212 */ /* 0x000fe400078eb81d */
[----:B------:R-:W-:Y:S01]  /*2550*/  LOP3.LUT R23, R27, R12, R23, 0x96, !PT ;  /* 0x0000000c1b177212 */ /* 0x000fe200078e9617 */
[----:B------:R-:W-:Y:S01]  /*2560*/  IMAD.IADD R12, R15, 0x1, R2 ;  /* 0x000000010f0c7824 */ /* 0x000fe200078e0202 */
[----:B------:R-:W-:Y:S01]  /*2570*/  LOP3.LUT R45, R41, R30, R8, 0xe8, !PT ;  /* 0x0000001e292d7212 */ /* 0x000fe200078ee808 */
[----:B------:R-:W0:Y:S01]  /*2580*/  LDC.64 R2, c[0x3][0x78] ;  /* 0x00c01e00ff027b82 */ /* 0x000e220000000a00 */
[----:B------:R-:W-:Y:S02]  /*2590*/  IADD3 R30, PT, PT, R24, R43, R40 ;  /* 0x0000002b181e7210 */ /* 0x000fe40007ffe028 */
[----:B------:R-:W-:-:S02]  /*25a0*/  IADD3 R45, PT, PT, R20, R23, R45 ;  /* 0x00000017142d7210 */ /* 0x000fc40007ffe02d */
        /* <DEDUP_REMOVED lines=9> */
[C-C-:B------:R-:W-:Y:S02]  /*2640*/  SHF.L.W.U32.HI R24, R45.reuse, 0x13, R45.reuse ;  /* 0x000000132d187819 */ /* 0x140fe40000010e2d */
[----:B------:R-:W-:Y:S02]  /*2650*/  SHF.L.W.U32.HI R27, R45, 0xa, R45 ;  /* 0x0000000a2d1b7819 */ /* 0x000fe40000010e2d */
[----:B------:R-:W-:Y:S02]  /*2660*/  LOP3.LUT R42, R42, R40, R47, 0x96, !PT ;  /* 0x000000282a2a7212 */ /* 0x000fe400078e962f */
[----:B------:R-:W-:-:S02]  /*2670*/  LOP3.LUT R44, R29, R43, R28, 0xb8, !PT ;  /* 0x0000002b1d2c7212 */ /* 0x000fc400078eb81c */
[----:B------:R-:W-:Y:S02]  /*2680*/  LOP3.LUT R5, R20, R4, R5, 0x96, !PT ;  /* 0x0000000414057212 */ /* 0x000fe400078e9605 */
[----:B------:R-:W-:Y:S02]  /*2690*/  LOP3.LUT R24, R27, R23, R24, 0x96, !PT ;  /* 0x000000171b187212 */ /* 0x000fe400078e9618 */
[----:B------:R-:W-:Y:S02]  /*26a0*/  IADD3 R23, PT, PT, R13, R42, R44 ;  /* 0x0000002a0d177210 */ /* 0x000fe40007ffe02c */
[----:B------:R-:W-:Y:S02]  /*26b0*/  LOP3.LUT R40, R8, R41, R45, 0xe8, !PT ;  /* 0x0000002908287212 */ /* 0x000fe400078ee82d */
[----:B------:R-:W-:Y:S02]  /*26c0*/  IADD3 R13, PT, PT, R5, 0x30460021, R18 ;  /* 0x30460021050d7810 */ /* 0x000fe40007ffe012 */
[----:B------:R-:W-:-:S02]  /*26d0*/  IADD3 R40, PT, PT, R25, R24, R40 ;  /* 0x0000001819287210 */ /* 0x000fc40007ffe028 */
[----:B0-----:R-:W-:Y:S02]  /*26e0*/  IADD3 R23, PT, PT, R13, R2, R23 ;  /* 0x000000020d177210 */ /* 0x001fe40007ffe017 */
[C-C-:B------:R-:W-:Y:S02]  /*26f0*/  SHF.L.W.U32.HI R20, R7.reuse, 0x19, R7.reuse ;  /* 0x0000001907147819 */ /* 0x140fe40000010e07 */
[----:B------:R-:W-:Y:S01]  /*2700*/  SHF.L.W.U32.HI R25, R7, 0xe, R7 ;  /* 0x0000000e07197819 */ /* 0x000fe20000010e07 */
        /* <DEDUP_REMOVED lines=11> */
[C-C-:B------:R-:W-:Y:S02]  /*27c0*/  SHF.L.W.U32.HI R5, R40.reuse, 0x13, R40.reuse ;  /* 0x0000001328057819 */ /* 0x140fe40000010e28 */
[----:B------:R-:W-:Y:S02]  /*27d0*/  SHF.L.W.U32.HI R25, R40, 0xa, R40 ;  /* 0x0000000a28197819 */ /* 0x000fe40000010e28 */
[----:B------:R-:W-:Y:S02]  /*27e0*/  IADD3 R2, PT, PT, R20, R2, R21 ;  /* 0x0000000214027210 */ /* 0x000fe40007ffe015 */
[----:B------:R-:W-:Y:S02]  /*27f0*/  LOP3.LUT R42, R41, R27, R42, 0x96, !PT ;  /* 0x0000001b292a7212 */ /* 0x000fe400078e962a */
[----:B------:R-:W-:-:S02]  /*2800*/  LOP3.LUT R5, R25, R4, R5, 0x96, !PT ;  /* 0x0000000419057212 */ /* 0x000fc400078e9605 */
[----:B------:R-:W-:Y:S02]  /*2810*/  LOP3.LUT R27, R28, R24, R43, 0xb8, !PT ;  /* 0x000000181c1b7212 */ /* 0x000fe400078eb82b */
[----:B------:R-:W-:Y:S01]  /*2820*/  LOP3.LUT R4, R45, R8, R40, 0xe8, !PT ;  /* 0x000000082d047212 */ /* 0x000fe200078ee828 */
[----:B------:R-:W-:Y:S01]  /*2830*/  VIADD R8, R2, 0x118 ;  /* 0x0000011802087836 */ /* 0x000fe20000000000 */
[----:B------:R-:W-:Y:S02]  /*2840*/  IADD3 R25, PT, PT, R29, R42, R27 ;  /* 0x0000002a1d197210 */ /* 0x000fe40007ffe01b */
[----:B------:R-:W-:Y:S02]  /*2850*/  IADD3 R29, PT, PT, R26, R5, R4 ;  /* 0x000000051a1d7210 */ /* 0x000fe40007ffe004 */
[----:B------:R-:W0:Y:S01]  /*2860*/  LDC.64 R4, c[0x3][0x80] ;  /* 0x00c02000ff047b82 */ /* 0x000e220000000a00 */
[----:B------:R-:W-:Y:S02]  /*2870*/  IADD3 R25, PT, PT, R8, R3, R25 ;  /* 0x0000000308197210 */ /* 0x000fe40007ffe019 */
[----:B------:R-:W-:-:S02]  /*2880*/  SHF.L.W.U32.HI R3, R13, 0xf, R13 ;  /* 0x0000000f0d037819 */ /* 0x000fc40000010e0d */
[----:B------:R-:W-:Y:S01]  /*2890*/  SHF.L.W.U32.HI R20, R13, 0xd, R13 ;  /* 0x0000000d0d147819 */ /* 0x000fe20000010e0d */
[----:B------:R-:W-:Y:S01]  /*28a0*/  IMAD.IADD R27, R29, 0x1, R25 ;  /* 0x000000011d1b7824 */ /* 0x000fe200078e0219 */
[----:B------:R-:W-:Y:S02]  /*28b0*/  SHF.R.U32.HI R26, RZ, 0xa, R13 ;  /* 0x0000000aff1a7819 */ /* 0x000fe4000001160d */
[C-C-:B------:R-:W-:Y:S02]  /*28c0*/  SHF.L.W.U32.HI R2, R0.reuse, 0x19, R0.reuse ;  /* 0x0000001900027819 */ /* 0x140fe40000010e00 */
[--C-:B------:R-:W-:Y:S02]  /*28d0*/  SHF.L.W.U32.HI R41, R0, 0xe, R0.reuse ;  /* 0x0000000e00297819 */ /* 0x100fe40000010e00 */
[----:B------:R-:W-:Y:S02]  /*28e0*/  SHF.R.U32.HI R42, RZ, 0x3, R0 ;  /* 0x00000003ff2a7819 */ /* 0x000fe40000011600 */
[----:B------:R-:W-:-:S02]  /*28f0*/  LOP3.LUT R3, R26, R3, R20, 0x96, !PT ;  /* 0x000000031a037212 */ /* 0x000fc400078e9614 */
[----:B------:R-:W-:Y:S02]  /*2900*/  LOP3.LUT R2, R42, R2, R41, 0x96, !PT ;  /* 0x000000022a027212 */ /* 0x000fe400078e9629 */
[C-C-:B------:R-:W-:Y:S02]  /*2910*/  SHF.L.W.U32.HI R42, R27.reuse, 0x1a, R27.reuse ;  /* 0x0000001a1b2a7819 */ /* 0x140fe40000010e1b */
[C-C-:B------:R-:W-:Y:S02]  /*2920*/  SHF.L.W.U32.HI R47, R27.reuse, 0x15, R27.reuse ;  /* 0x000000151b2f7819 */ /* 0x140fe40000010e1b */
[----:B------:R-:W-:Y:S02]  /*2930*/  SHF.L.W.U32.HI R44, R27, 0x7, R27 ;  /* 0x000000071b2c7819 */ /* 0x000fe40000010e1b */
        /* <DEDUP_REMOVED lines=17> */
[--C-:B------:R-:W-:Y:S02]  /*2a50*/  SHF.L.W.U32.HI R45, R9, 0xe, R9.reuse ;  /* 0x0000000e092d7819 */ /* 0x100fe40000010e09 */
[----:B------:R-:W-:Y:S02]  /*2a60*/  SHF.R.U32.HI R28, RZ, 0x3, R9 ;  /* 0x00000003ff1c7819 */ /* 0x000fe40000011609 */
[----:B------:R-:W-:Y:S02]  /*2a70*/  LOP3.LUT R2, R4, R2, R3, 0x96, !PT ;  /* 0x0000000204027212 */ /* 0x000fe400078e9603 */
[C-C-:B------:R-:W-:Y:S02]  /*2a80*/  SHF.L.W.U32.HI R42, R22.reuse, 0x1a, R22.reuse ;  /* 0x0000001a162a7819 */ /* 0x140fe40000010e16 */
[----:B------:R-:W-:-:S02]  /*2a90*/  SHF.L.W.U32.HI R47, R22, 0x15, R22 ;  /* 0x00000015162f7819 */ /* 0x000fc40000010e16 */
[----:B------:R-:W-:Y:S02]  /*2aa0*/  SHF.L.W.U32.HI R44, R22, 0x7, R22 ;  /* 0x00000007162c7819 */ /* 0x000fe40000010e16 */
[----:B------:R-:W-:Y:S02]  /*2ab0*/  LOP3.LUT R26, R28, R26, R45, 0x96, !PT ;  /* 0x0000001a1c1a7212 */ /* 0x000fe400078e962d */
[----:B------:R-:W-:Y:S02]  /*2ac0*/  IADD3 R3, PT, PT, R0, R2, R19 ;  /* 0x0000000200037210 */ /* 0x000fe40007ffe013 */
[C-C-:B------:R-:W-:Y:S02]  /*2ad0*/  SHF.L.W.U32.HI R4, R41.reuse, 0x1e, R41.reuse ;  /* 0x0000001e29047819 */ /* 0x140fe40000010e29 */
[C---:B------:R-:W-:Y:S01]  /*2ae0*/  SHF.L.W.U32.HI R45, R41.reuse, 0x13, R41 ;  /* 0x00000013292d7819 */ /* 0x040fe20000010e29 */
[----:B------:R-:W-:Y:S01]  /*2af0*/  IMAD.IADD R0, R26, 0x1, R3 ;  /* 0x000000011a007824 */ /* 0x000fe200078e0203 */
[----:B------:R-:W-:-:S02]  /*2b00*/  SHF.L.W.U32.HI R28, R41, 0xa, R41 ;  /* 0x0000000a291c7819 */ /* 0x000fc40000010e29 */
[----:B------:R-:W-:Y:S02]  /*2b10*/  LOP3.LUT R42, R44, R42, R47, 0x96, !PT ;  /* 0x0000002a2c2a7212 */ /* 0x000fe400078e962f */
[----:B------:R-:W-:Y:S02]  /*2b20*/  LOP3.LUT R2, R24, R22, R27, 0xb8, !PT ;  /* 0x0000001618027212 */ /* 0x000fe400078eb81b */
[----:B------:R-:W-:Y:S02]  /*2b30*/  LOP3.LUT R45, R28, R4, R45, 0x96, !PT ;  /* 0x000000041c2d7212 */ /* 0x000fe400078e962d */
[----:B------:R-:W-:Y:S02]  /*2b40*/  LOP3.LUT R40, R29, R40, R41, 0xe8, !PT ;  /* 0x000000281d287212 */ /* 0x000fe400078ee829 */
[----:B------:R-:W-:Y:S02]  /*2b50*/  IADD3 R28, PT, PT, R43, R42, R2 ;  /* 0x0000002a2b1c7210 */ /* 0x000fe40007ffe002 */
        /* <DEDUP_REMOVED lines=15> */
[----:B------:R-:W-:Y:S02]  /*2c50*/  IADD3 R9, PT, PT, R9, R5, R14 ;  /* 0x0000000509097210 */ /* 0x000fe40007ffe00e */
[C-C-:B------:R-:W-:Y:S02]  /*2c60*/  SHF.L.W.U32.HI R40, R30.reuse, 0x1e, R30.reuse ;  /* 0x0000001e1e287819 */ /* 0x140fe40000010e1e */
[--C-:B------:R-:W-:Y:S01]  /*2c70*/  SHF.L.W.U32.HI R43, R30, 0x13, R30.reuse ;  /* 0x000000131e2b7819 */ /* 0x100fe20000010e1e */
[----:B------:R-:W-:Y:S01]  /*2c80*/  IMAD.IADD R9, R4, 0x1, R9 ;  /* 0x0000000104097824 */ /* 0x000fe200078e0209 */
[----:B------:R-:W-:Y:S02]  /*2c90*/  SHF.L.W.U32.HI R42, R30, 0xa, R30 ;  /* 0x0000000a1e2a7819 */ /* 0x000fe40000010e1e */
[----:B------:R-:W-:Y:S02]  /*2ca0*/  LOP3.LUT R45, R46, R44, R45, 0x96, !PT ;  /* 0x0000002c2e2d7212 */ /* 0x000fe400078e962d */
[----:B------:R-:W-:-:S02]  /*2cb0*/  LOP3.LUT R5, R27, R26, R22, 0xb8, !PT ;  /* 0x0000001a1b057212 */ /* 0x000fc400078eb816 */
[----:B------:R-:W-:Y:S02]  /*2cc0*/  LOP3.LUT R40, R42, R40, R43, 0x96, !PT ;  /* 0x000000282a287212 */ /* 0x000fe400078e962b */
[----:B------:R-:W-:Y:S02]  /*2cd0*/  LOP3.LUT R43, R41, R29, R30, 0xe8, !PT ;  /* 0x0000001d292b7212 */ /* 0x000fe400078ee81e */
[----:B------:R-:W-:Y:S02]  /*2ce0*/  IADD3 R24, PT, PT, R24, R45, R5 ;  /* 0x0000002d18187210 */ /* 0x000fe40007ffe005 */
[----:B------:R-:W-:Y:S02]  /*2cf0*/  IADD3 R43, PT, PT, R23, R40, R43 ;  /* 0x00000028172b7210 */ /* 0x000fe40007ffe02b */
[----:B0-----:R-:W-:Y:S02]  /*2d00*/  IADD3 R24, PT, PT, R9, R2, R24 ;  /* 0x0000000209187210 */ /* 0x001fe40007ffe018 */
        /* <DEDUP_REMOVED lines=20> */
[----:B------:R-:W-:Y:S01]  /*2e50*/  LOP3.LUT R41, R30, R41, R43, 0xe8, !PT ;  /* 0x000000291e297212 */ /* 0x000fe200078ee82b */
[----:B------:R-:W0:Y:S01]  /*2e60*/  LDC.64 R4, c[0x3][0x90] ;  /* 0x00c02400ff047b82 */ /* 0x000e220000000a00 */
[----:B------:R-:W-:-:S02]  /*2e70*/  IADD3 R27, PT, PT, R27, R42, R2 ;  /* 0x0000002a1b1b7210 */ /* 0x000fc40007ffe002 */
[----:B------:R-:W-:Y:S02]  /*2e80*/  IADD3 R40, PT, PT, R25, R40, R41 ;  /* 0x0000002819287210 */ /* 0x000fe40007ffe029 */
[----:B------:R-:W-:Y:S02]  /*2e90*/  IADD3 R27, PT, PT, R6, R3, R27 ;  /* 0x00000003061b7210 */ /* 0x000fe40007ffe01b */
[C-C-:B------:R-:W-:Y:S02]  /*2ea0*/  SHF.L.W.U32.HI R3, R9.reuse, 0xf, R9.reuse ;  /* 0x0000000f09037819 */ /* 0x140fe40000010e09 */
[----:B------:R-:W-:Y:S01]  /*2eb0*/  SHF.L.W.U32.HI R42, R9, 0xd, R9 ;  /* 0x0000000d092a7819 */ /* 0x000fe20000010e09 */
[----:B------:R-:W-:Y:S01]  /*2ec0*/  IMAD.IADD R29, R40, 0x1, R27 ;  /* 0x00000001281d7824 */ /* 0x000fe200078e021b */
[----:B------:R-:W-:Y:S02]  /*2ed0*/  SHF.R.U32.HI R25, RZ, 0xa, R9 ;  /* 0x0000000aff197819 */ /* 0x000fe40000011609 */
[----:B------:R-:W-:-:S02]  /*2ee0*/  SHF.L.W.U32.HI R2, R10, 0x19, R10 ;  /* 0x000000190a027819 */ /* 0x000fc40000010e0a */
[--C-:B------:R-:W-:Y:S02]  /*2ef0*/  SHF.L.W.U32.HI R41, R10, 0xe, R10.reuse ;  /* 0x0000000e0a297819 */ /* 0x100fe40000010e0a */
[----:B------:R-:W-:Y:S02]  /*2f00*/  SHF.R.U32.HI R44, RZ, 0x3, R10 ;  /* 0x00000003ff2c7819 */ /* 0x000fe4000001160a */
[----:B------:R-:W-:Y:S02]  /*2f10*/  LOP3.LUT R3, R25, R3, R42, 0x96, !PT ;  /* 0x0000000319037212 */ /* 0x000fe400078e962a */
[----:B------:R-:W-:Y:S02]  /*2f20*/  LOP3.LUT R2, R44, R2, R41, 0x96, !PT ;  /* 0x000000022c027212 */ /* 0x000fe400078e9629 */
[C-C-:B------:R-:W-:Y:S02]  /*2f30*/  SHF.L.W.U32.HI R44, R29.reuse, 0x1a, R29.reuse ;  /* 0x0000001a1d2c7819 */ /* 0x140fe40000010e1d */
        /* <DEDUP_REMOVED lines=10> */
[----:B------:R-:W-:Y:S02]  /*2fe0*/  LOP3.LUT R30, R43, R30, R40, 0xe8, !PT ;  /* 0x0000001e2b1e7212 */ /* 0x000fe400078ee828 */
[----:B------:R-:W-:Y:S02]  /*2ff0*/  IADD3 R3, PT, PT, R22, R45, R3 ;  /* 0x0000002d16037210 */ /* 0x000fe40007ffe003 */
[----:B------:R-:W-:Y:S02]  /*3000*/  IADD3 R41, PT, PT, R20, R41, R30 ;  /* 0x0000002914297210 */ /* 0x000fe40007ffe01e */
[----:B0-----:R-:W-:-:S02]  /*3010*/  IADD3 R20, PT, PT, R11, R4, R3 ;  /* 0x000000040b147210 */ /* 0x001fc40007ffe003 */
[C-C-:B------:R-:W-:Y:S02]  /*3020*/  SHF.L.W.U32.HI R2, R6.reuse, 0xf, R6.reuse ;  /* 0x0000000f06027819 */ /* 0x140fe40000010e06 */
[----:B------:R-:W-:Y:S01]  /*3030*/  SHF.L.W.U32.HI R3, R6, 0xd, R6 ;  /* 0x0000000d06037819 */ /* 0x000fe20000010e06 */
[----:B------:R-:W-:Y:S01]  /*3040*/  IMAD.IADD R22, R41, 0x1, R20 ;  /* 0x0000000129167824 */ /* 0x000fe200078e0214 */
[----:B------:R-:W-:Y:S02]  /*3050*/  SHF.R.U32.HI R4, RZ, 0xa, R6 ;  /* 0x0000000aff047819 */ /* 0x000fe40000011606 */
[C-C-:B------:R-:W-:Y:S02]  /*3060*/  SHF.L.W.U32.HI R25, R15.reuse, 0x19, R15.reuse ;  /* 0x000000190f197819 */ /* 0x140fe40000010e0f */
[--C-:B------:R-:W-:Y:S02]  /*3070*/  SHF.L.W.U32.HI R30, R15, 0xe, R15.reuse ;  /* 0x0000000e0f1e7819 */ /* 0x100fe40000010e0f */
[----:B------:R-:W-:-:S02]  /*3080*/  SHF.R.U32.HI R42, RZ, 0x3, R15 ;  /* 0x00000003ff2a7819 */ /* 0x000fc4000001160f */
[----:B------:R-:W-:Y:S02]  /*3090*/  LOP3.LUT R2, R4, R2, R3, 0x96, !PT ;  /* 0x0000000204027212 */ /* 0x000fe400078e9603 */
[----:B------:R-:W-:Y:S02]  /*30a0*/  LOP3.LUT R25, R42, R25, R30, 0x96, !PT ;  /* 0x000000192a197212 */ /* 0x000fe400078e961e */
[----:B------:R-:W-:Y:S02]  /*30b0*/  SHF.L.W.U32.HI R3, R41, 0x1e, R41 ;  /* 0x0000001e29037819 */ /* 0x000fe40000010e29 */
[C-C-:B------:R-:W-:Y:S02]  /*30c0*/  SHF.L.W.U32.HI R42, R22.reuse, 0x1a, R22.reuse ;  /* 0x0000001a162a7819 */ /* 0x140fe40000010e16 */
[C-C-:B------:R-:W-:Y:S02]  /*30d0*/  SHF.L.W.U32.HI R45, R22.reuse, 0x15, R22.reuse ;  /* 0x00000015162d7819 */ /* 0x140fe40000010e16 */
[----:B------:R-:W-:-:S02]  /*30e0*/  SHF.L.W.U32.HI R44, R22, 0x7, R22 ;  /* 0x00000007162c7819 */ /* 0x000fc40000010e16 */
[C-C-:B------:R-:W-:Y:S02]  /*30f0*/  SHF.L.W.U32.HI R4, R41.reuse, 0x13, R41.reuse ;  /* 0x0000001329047819 */ /* 0x140fe40000010e29 */
[----:B------:R-:W-:Y:S02]  /*3100*/  SHF.L.W.U32.HI R30, R41, 0xa, R41 ;  /* 0x0000000a291e7819 */ /* 0x000fe40000010e29 */
[----:B------:R-:W-:Y:S02]  /*3110*/  IADD3 R10, PT, PT, R10, R2, R13 ;  /* 0x000000020a0a7210 */ /* 0x000fe40007ffe00d */
[----:B------:R-:W-:Y:S02]  /*3120*/  LOP3.LUT R45, R44, R42, R45, 0x96, !PT ;  /* 0x0000002a2c2d7212 */ /* 0x000fe400078e962d */
[----:B------:R-:W-:Y:S01]  /*3130*/  LOP3.LUT R2, R23, R22, R29, 0xb8, !PT ;  /* 0x0000001617027212 */ /* 0x000fe200078eb81d */
[----:B------:R-:W-:Y:S01]  /*3140*/  IMAD.IADD R10, R25, 0x1, R10 ;  /* 0x00000001190a7824 */ /* 0x000fe200078e020a */
[----:B------:R-:W-:-:S02]  /*3150*/  LOP3.LUT R3, R30, R3, R4, 0x96, !PT ;  /* 0x000000031e037212 */ /* 0x000fc400078e9604 */
[----:B------:R-:W-:Y:S02]  /*3160*/  LOP3.LUT R30, R40, R43, R41, 0xe8, !PT ;  /* 0x0000002b281e7212 */ /* 0x000fe400078ee829 */
[----:B------:R-:W-:Y:S02]  /*3170*/  IADD3 R45, PT, PT, R26, R45, R2 ;  /* 0x0000002d1a2d7210 */ /* 0x000fe40007ffe002 */
[----:B------:R-:W-:Y:S02]  /*3180*/  IADD3 R30, PT, PT, R28, R3, R30 ;  /* 0x000000031c1e7210 */ /* 0x000fe40007ffe01e */
[----:B------:R-:W0:Y:S01]  /*3190*/  LDC.64 R2, c[0x3][0x98] ;  /* 0x00c02600ff027b82 */ /* 0x000e220000000a00 */
        /* <DEDUP_REMOVED lines=8> */
[----:B------:R-:W-:Y:S02]  /*3220*/  LOP3.LUT R5, R25, R5, R42, 0x96, !PT ;  /* 0x0000000519057212 */ /* 0x000fe400078e962a */
[----:B------:R-:W-:Y:S02]  /*3230*/  LOP3.LUT R4, R44, R4, R43, 0x96, !PT ;  /* 0x000000042c047212 */ /* 0x000fe400078e962b */
[----:B------:R-:W-:-:S02]  /*3240*/  SHF.L.W.U32.HI R44, R26, 0x1a, R26 ;  /* 0x0000001a1a2c7819 */ /* 0x000fc40000010e1a */
[C-C-:B------:R-:W-:Y:S02]  /*3250*/  SHF.L.W.U32.HI R45, R26.reuse, 0x15, R26.reuse ;  /* 0x000000151a2d7819 */ /* 0x140fe40000010e1a */
[----:B------:R-:W-:Y:S02]  /*3260*/  SHF.L.W.U32.HI R46, R26, 0x7, R26 ;  /* 0x000000071a2e7819 */ /* 0x000fe40000010e1a */
[----:B------:R-:W-:Y:S02]  /*3270*/  IADD3 R15, PT, PT, R15, R5, R8 ;  /* 0x000000050f0f7210 */ /* 0x000fe40007ffe008 */
[C-C-:B------:R-:W-:Y:S02]  /*3280*/  SHF.L.W.U32.HI R25, R30.reuse, 0x1e, R30.reuse ;  /* 0x0000001e1e197819 */ /* 0x140fe40000010e1e */
[--C-:B------:R-:W-:Y:S01]  /*3290*/  SHF.L.W.U32.HI R42, R30, 0x13, R30.reuse ;  /* 0x000000131e2a7819 */ /* 0x100fe20000010e1e */
[----:B------:R-:W-:Y:S01]  /*32a0*/  IMAD.IADD R15, R4, 0x1, R15 ;  /* 0x00000001040f7824 */ /* 0x000fe200078e020f */
[----:B------:R-:W-:-:S02]  /*32b0*/  SHF.L.W.U32.HI R43, R30, 0xa, R30 ;  /* 0x0000000a1e2b7819 */ /* 0x000fc40000010e1e */
[----:B------:R-:W-:Y:S02]  /*32c0*/  LOP3.LUT R44, R46, R44, R45, 0x96, !PT ;  /* 0x0000002c2e2c7212 */ /* 0x000fe400078e962d */
[----:B------:R-:W-:Y:S02]  /*32d0*/  LOP3.LUT R5, R29, R26, R22, 0xb8, !PT ;  /* 0x0000001a1d057212 */ /* 0x000fe400078eb816 */
[----:B------:R-:W-:Y:S02]  /*32e0*/  LOP3.LUT R25, R43, R25, R42, 0x96, !PT ;  /* 0x000000192b197212 */ /* 0x000fe400078e962a */
[----:B------:R-:W-:Y:S02]  /*32f0*/  LOP3.LUT R40, R41, R40, R30, 0xe8, !PT ;  /* 0x0000002829287212 */ /* 0x000fe400078ee81e */
[----:B------:R-:W-:Y:S02]  /*3300*/  IADD3 R23, PT, PT, R23, R44, R5 ;  /* 0x0000002c17177210 */ /* 0x000fe40007ffe005 */
        /* <DEDUP_REMOVED lines=11> */
[----:B------:R-:W-:Y:S02]  /*33c0*/  SHF.L.W.U32.HI R4, R24, 0x1e, R24 ;  /* 0x0000001e18047819 */ /* 0x000fe40000010e18 */
[C-C-:B------:R-:W-:Y:S02]  /*33d0*/  SHF.L.W.U32.HI R44, R25.reuse, 0x1a, R25.reuse ;  /* 0x0000001a192c7819 */ /* 0x140fe40000010e19 */
[----:B------:R-:W-:-:S02]  /*33e0*/  SHF.L.W.U32.HI R45, R25, 0x15, R25 ;  /* 0x00000015192d7819 */ /* 0x000fc40000010e19 */
[----:B------:R-:W-:Y:S02]  /*33f0*/  SHF.L.W.U32.HI R46, R25, 0x7, R25 ;  /* 0x00000007192e7819 */ /* 0x000fe40000010e19 */
        /* <DEDUP_REMOVED lines=44> */
[C-C-:B------:R-:W-:Y:S02]  /*36c0*/  SHF.L.W.U32.HI R44, R22.reuse, 0x1a, R22.reuse ;  /* 0x0000001a162c7819 */ /* 0x140fe40000010e16 */
[C-C-:B------:R-:W-:Y:S02]  /*36d0*/  SHF.L.W.U32.HI R45, R22.reuse, 0x15, R22.reuse ;  /* 0x00000015162d7819 */ /* 0x140fe40000010e16 */
[----:B------:R-:W-:Y:S02]  /*36e0*/  SHF.L.W.U32.HI R46, R22, 0x7, R22 ;  /* 0x00000007162e7819 */ /* 0x000fe40000010e16 */
[----:B------:R-:W-:-:S02]  /*36f0*/  LOP3.LUT R40, R42, R40, R43, 0x96, !PT ;  /* 0x000000282a287212 */ /* 0x000fc400078e962b */
        /* <DEDUP_REMOVED lines=10> */
[----:B------:R-:W0:Y:S01]  /*37a0*/  LDC.64 R2, c[0x3][0xa8] ;  /* 0x00c02a00ff027b82 */ /* 0x000e220000000a00 */
[----:B------:R-:W-:Y:S02]  /*37b0*/  IADD3 R43, PT, PT, R28, R43, R24 ;  /* 0x0000002b1c2b7210 */ /* 0x000fe40007ffe018 */
        /* <DEDUP_REMOVED lines=36> */
[C-C-:B------:R-:W-:Y:S02]  /*3a00*/  SHF.L.W.U32.HI R45, R23.reuse, 0x15, R23.reuse ;  /* 0x00000015172d7819 */ /* 0x140fe40000010e17 */
[----:B------:R-:W-:Y:S02]  /*3a10*/  SHF.L.W.U32.HI R44, R23, 0x7, R23 ;  /* 0x00000007172c7819 */ /* 0x000fe40000010e17 */
[C-C-:B------:R-:W-:Y:S02]  /*3a20*/  SHF.L.W.U32.HI R5, R40.reuse, 0x13, R40.reuse ;  /* 0x0000001328057819 */ /* 0x140fe40000010e28 */
[----:B------:R-:W-:Y:S02]  /*3a30*/  SHF.L.W.U32.HI R41, R40, 0xa, R40 ;  /* 0x0000000a28297819 */ /* 0x000fe40000010e28 */
[----:B------:R-:W-:-:S02]  /*3a40*/  IADD3 R14, PT, PT, R14, R2, R11 ;  /* 0x000000020e0e7210 */ /* 0x000fc40007ffe00b */
        /* <DEDUP_REMOVED lines=170> */
[C---:B------:R-:W-:Y:S01]  /*44f0*/  SHF.L.W.U32.HI R43, R41.reuse, 0x13, R41 ;  /* 0x00000013292b7819 */ /* 0x040fe20000010e29 */
        /* <DEDUP_REMOVED lines=20> */
[C-C-:B------:R-:W-:Y:S02]  /*4640*/  SHF.L.W.U32.HI R45, R25.reuse, 0x15, R25.reuse ;  /* 0x00000015192d7819 */ /* 0x140fe40000010e19 */
[----:B------:R-:W-:Y:S02]  /*4650*/  SHF.L.W.U32.HI R46, R25, 0x7, R25 ;  /* 0x00000007192e7819 */ /* 0x000fe40000010e19 */
        /* <DEDUP_REMOVED lines=40> */
[----:B------:R-:W-:Y:S02]  /*48e0*/  SHF.L.W.U32.HI R22, R15, 0x19, R15 ;  /* 0x000000190f167819 */ /* 0x000fe40000010e0f */
[----:B------:R-:W-:-:S02]  /*48f0*/  LOP3.LUT R2, R4, R2, R3, 0x96, !PT ;  /* 0x0000000204027212 */ /* 0x000fc400078e9603 */
[--C-:B------:R-:W-:Y:S02]  /*4900*/  SHF.L.W.U32.HI R3, R15, 0xe, R15.reuse ;  /* 0x0000000e0f037819 */ /* 0x100fe40000010e0f */
[----:B------:R-:W-:Y:S02]  /*4910*/  SHF.R.U32.HI R4, RZ, 0x3, R15 ;  /* 0x00000003ff047819 */ /* 0x000fe4000001160f */
[C-C-:B------:R-:W-:Y:S02]  /*4920*/  SHF.L.W.U32.HI R42, R27.reuse, 0x1a, R27.reuse ;  /* 0x0000001a1b2a7819 */ /* 0x140fe40000010e1b */
[C-C-:B------:R-:W-:Y:S02]  /*4930*/  SHF.L.W.U32.HI R43, R27.reuse, 0x15, R27.reuse ;  /* 0x000000151b2b7819 */ /* 0x140fe40000010e1b */
[----:B------:R-:W-:Y:S02]  /*4940*/  SHF.L.W.U32.HI R44, R27, 0x7, R27 ;  /* 0x000000071b2c7819 */ /* 0x000fe40000010e1b */
[----:B------:R-:W-:-:S02]  /*4950*/  LOP3.LUT R4, R4, R22, R3, 0x96, !PT ;  /* 0x0000001604047212 */ /* 0x000fc400078e9603 */
[----:B------:R-:W-:Y:S02]  /*4960*/  IADD3 R3, PT, PT, R10, R2, R13 ;  /* 0x000000020a037210 */ /* 0x000fe40007ffe00d */
[----:B------:R-:W-:Y:S02]  /*4970*/  LOP3.LUT R47, R44, R42, R43, 0x96, !PT ;  /* 0x0000002a2c2f7212 */ /* 0x000fe400078e962b */
[C---:B------:R-:W-:Y:S01]  /*4980*/  SHF.L.W.U32.HI R2, R41.reuse, 0x1e, R41 ;  /* 0x0000001e29027819 */ /* 0x040fe20000010e29 */
[----:B------:R-:W-:Y:S01]  /*4990*/  IMAD.IADD R4, R4, 0x1, R3 ;  /* 0x0000000104047824 */ /* 0x000fe200078e0203 */
[C-C-:B------:R-:W-:Y:S02]  /*49a0*/  SHF.L.W.U32.HI R43, R41.reuse, 0x13, R41.reuse ;  /* 0x00000013292b7819 */ /* 0x140fe40000010e29 */
[----:B------:R-:W-:Y:S02]  /*49b0*/  SHF.L.W.U32.HI R10, R41, 0xa, R41 ;  /* 0x0000000a290a7819 */ /* 0x000fe40000010e29 */
[----:B------:R-:W-:-:S02]  /*49c0*/  LOP3.LUT R22, R25, R27, R24, 0xb8, !PT ;  /* 0x0000001b19167212 */ /* 0x000fc400078eb818 */
[----:B------:R-:W-:Y:S02]  /*49d0*/  LOP3.LUT R45, R10, R2, R43, 0x96, !PT ;  /* 0x000000020a2d7212 */ /* 0x000fe400078e962b */
[----:B------:R-:W-:Y:S02]  /*49e0*/  IADD3 R22, PT, PT, R26, R47, R22 ;  /* 0x0000002f1a167210 */ /* 0x000fe40007ffe016 */
[C-C-:B------:R-:W-:Y:S02]  /*49f0*/  SHF.L.W.U32.HI R26, R18.reuse, 0x19, R18.reuse ;  /* 0x00000019121a7819 */ /* 0x140fe40000010e12 */
[--C-:B------:R-:W-:Y:S02]  /*4a00*/  SHF.L.W.U32.HI R43, R18, 0xe, R18.reuse ;  /* 0x0000000e122b7819 */ /* 0x100fe40000010e12 */
[----:B------:R-:W-:Y:S02]  /*4a10*/  SHF.R.U32.HI R42, RZ, 0x3, R18 ;  /* 0x00000003ff2a7819 */ /* 0x000fe40000011612 */
[----:B------:R-:W-:-:S02]  /*4a20*/  SHF.L.W.U32.HI R2, R11, 0xf, R11 ;  /* 0x0000000f0b027819 */ /* 0x000fc40000010e0b */
[--C-:B------:R-:W-:Y:S02]  /*4a30*/  SHF.L.W.U32.HI R3, R11, 0xd, R11.reuse ;  /* 0x0000000d0b037819 */ /* 0x100fe40000010e0b */
[----:B------:R-:W-:Y:S02]  /*4a40*/  SHF.R.U32.HI R10, RZ, 0xa, R11 ;  /* 0x0000000aff0a7819 */ /* 0x000fe4000001160b */
[----:B------:R-:W-:Y:S02]  /*4a50*/  IADD3 R22, PT, PT, R4, R5, R22 ;  /* 0x0000000504167210 */ /* 0x000fe40007ffe016 */
[----:B------:R-:W-:Y:S02]  /*4a60*/  LOP3.LUT R40, R30, R40, R41, 0xe8, !PT ;  /* 0x000000281e287212 */ /* 0x000fe400078ee829 */
[----:B------:R-:W-:Y:S02]  /*4a70*/  LOP3.LUT R5, R42, R26, R43, 0x96, !PT ;  /* 0x0000001a2a057212 */ /* 0x000fe400078e962b */
[----:B------:R-:W-:-:S02]  /*4a80*/  LOP3.LUT R26, R10, R2, R3, 0x96, !PT ;  /* 0x000000020a1a7212 */ /* 0x000fc400078e9603 */
[----:B------:R-:W0:Y:S01]  /*4a90*/  LDC.64 R2, c[0x3][0xd8] ;  /* 0x00c03600ff027b82 */ /* 0x000e220000000a00 */
[----:B------:R-:W-:Y:S02]  /*4aa0*/  IADD3 R28, PT, PT, R28, R45, R40 ;  /* 0x0000002d1c1c7210 */ /* 0x000fe40007ffe028 */
[----:B------:R-:W-:Y:S02]  /*4ab0*/  IADD3 R26, PT, PT, R15, R26, R8 ;  /* 0x0000001a0f1a7210 */ /* 0x000fe40007ffe008 */
[C---:B------:R-:W-:Y:S01]  /*4ac0*/  SHF.L.W.U32.HI R40, R28.reuse, 0x1e, R28 ;  /* 0x0000001e1c287819 */ /* 0x040fe20000010e1c */
[C---:B------:R-:W-:Y:S01]  /*4ad0*/  IMAD.IADD R10, R28.reuse, 0x1, R22 ;  /* 0x000000011c0a7824 */ /* 0x040fe200078e0216 */
[C---:B------:R-:W-:Y:S01]  /*4ae0*/  SHF.L.W.U32.HI R43, R28.reuse, 0x13, R28 ;  /* 0x000000131c2b7819 */ /* 0x040fe20000010e1c */
[----:B------:R-:W-:Y:S01]  /*4af0*/  IMAD.IADD R5, R5, 0x1, R26 ;  /* 0x0000000105057824 */ /* 0x000fe200078e021a */
[----:B------:R-:W-:Y:S02]  /*4b00*/  SHF.L.W.U32.HI R42, R28, 0xa, R28 ;  /* 0x0000000a1c2a7819 */ /* 0x000fe40000010e1c */
        /* <DEDUP_REMOVED lines=15> */
[C---:B------:R-:W-:Y:S02]  /*4c00*/  SHF.L.W.U32.HI R42, R26.reuse, 0xa, R26 ;  /* 0x0000000a1a2a7819 */ /* 0x040fe40000010e1a */
[----:B------:R-:W-:Y:S01]  /*4c10*/  LOP3.LUT R25, R25, R15, R30, 0x96, !PT ;  /* 0x0000000f19197212 */ /* 0x000fe200078e961e */
[----:B------:R-:W-:Y:S01]  /*4c20*/  IMAD.IADD R15, R26, 0x1, R23 ;  /* 0x000000011a0f7824 */ /* 0x000fe200078e0217 */
[----:B------:R-:W-:Y:S02]  /*4c30*/  LOP3.LUT R40, R42, R40, R43, 0x96, !PT ;  /* 0x000000282a287212 */ /* 0x000fe400078e962b */
[----:B------:R-:W-:-:S02]  /*4c40*/  SHF.L.W.U32.HI R2, R21, 0x19, R21 ;  /* 0x0000001915027819 */ /* 0x000fc40000010e15 */
        /* <DEDUP_REMOVED lines=11> */
[----:B------:R-:W-:Y:S02]  /*4d00*/  IADD3 R29, PT, PT, R29, R40, R41 ;  /* 0x000000281d1d7210 */ /* 0x000fe40007ffe029 */
[----:B------:R-:W-:-:S02]  /*4d10*/  IADD3 R24, PT, PT, R24, R45, R46 ;  /* 0x0000002d18187210 */ /* 0x000fc40007ffe02e */
[C-C-:B------:R-:W-:Y:S02]  /*4d20*/  SHF.L.W.U32.HI R30, R5.reuse, 0xf, R5.reuse ;  /* 0x0000000f051e7819 */ /* 0x140fe40000010e05 */
[--C-:B------:R-:W-:Y:S02]  /*4d30*/  SHF.L.W.U32.HI R41, R5, 0xd, R5.reuse ;  /* 0x0000000d05297819 */ /* 0x100fe40000010e05 */
[----:B------:R-:W-:Y:S02]  /*4d40*/  SHF.R.U32.HI R40, RZ, 0xa, R5 ;  /* 0x0000000aff287819 */ /* 0x000fe40000011605 */
[C-C-:B------:R-:W-:Y:S02]  /*4d50*/  SHF.L.W.U32.HI R42, R29.reuse, 0x1e, R29.reuse ;  /* 0x0000001e1d2a7819 */ /* 0x140fe40000010e1d */
[C-C-:B------:R-:W-:Y:S02]  /*4d60*/  SHF.L.W.U32.HI R43, R29.reuse, 0x13, R29.reuse ;  /* 0x000000131d2b7819 */ /* 0x140fe40000010e1d */
[----:B------:R-:W-:-:S02]  /*4d70*/  SHF.L.W.U32.HI R44, R29, 0xa, R29 ;  /* 0x0000000a1d2c7819 */ /* 0x000fc40000010e1d */
[----:B------:R-:W-:Y:S02]  /*4d80*/  IADD3 R24, PT, PT, R18, R3, R24 ;  /* 0x0000000312187210 */ /* 0x000fe40007ffe018 */
[----:B------:R-:W-:Y:S01]  /*4d90*/  LOP3.LUT R30, R40, R30, R41, 0x96, !PT ;  /* 0x0000001e281e7212 */ /* 0x000fe200078e9629 */
[----:B------:R-:W0:Y:S01]  /*4da0*/  LDC.64 R2, c[0x3][0xe0] ;  /* 0x00c03800ff027b82 */ /* 0x000e220000000a00 */
[----:B------:R-:W-:Y:S02]  /*4db0*/  LOP3.LUT R41, R26, R28, R29, 0xe8, !PT ;  /* 0x0000001c1a297212 */ /* 0x000fe400078ee81d */
[C-C-:B------:R-:W-:Y:S02]  /*4dc0*/  SHF.L.W.U32.HI R25, R16.reuse, 0x19, R16.reuse ;  /* 0x0000001910197819 */ /* 0x140fe40000010e10 */
[--C-:B------:R-:W-:Y:S02]  /*4dd0*/  SHF.L.W.U32.HI R40, R16, 0xe, R16.reuse ;  /* 0x0000000e10287819 */ /* 0x100fe40000010e10 */
[----:B------:R-:W-:-:S02]  /*4de0*/  SHF.R.U32.HI R28, RZ, 0x3, R16 ;  /* 0x00000003ff1c7819 */ /* 0x000fc40000011610 */
[----:B------:R-:W-:Y:S02]  /*4df0*/  LOP3.LUT R43, R44, R42, R43, 0x96, !PT ;  /* 0x0000002a2c2b7212 */ /* 0x000fe400078e962b */
[----:B------:R-:W-:Y:S01]  /*4e00*/  LOP3.LUT R28, R28, R25, R40, 0x96, !PT ;  /* 0x000000191c1c7212 */ /* 0x000fe200078e9628 */
[----:B------:R-:W-:Y:S01]  /*4e10*/  IMAD.IADD R25, R29, 0x1, R24 ;  /* 0x000000011d197824 */ /* 0x000fe200078e0218 */
[----:B------:R-:W-:Y:S02]  /*4e20*/  IADD3 R20, PT, PT, R20, R43, R41 ;  /* 0x0000002b14147210 */ /* 0x000fe40007ffe029 */
[----:B------:R-:W-:Y:S02]  /*4e30*/  IADD3 R21, PT, PT, R21, R30, R0 ;  /* 0x0000001e15157210 */ /* 0x000fe40007ffe000 */
        /* <DEDUP_REMOVED lines=15> */
[----:B0-----:R-:W-:-:S02]  /*4f30*/  IADD3 R41, PT, PT, R21, R2, R30 ;  /* 0x0000000215297210 */ /* 0x001fc40007ffe01e */
[----:B------:R-:W-:Y:S02]  /*4f40*/  LOP3.LUT R26, R29, R26, R20, 0xe8, !PT ;  /* 0x0000001a1d1a7212 */ /* 0x000fe400078ee814 */
[C---:B------:R-:W-:Y:S01]  /*4f50*/  SHF.L.W.U32.HI R2, R19.reuse, 0x19, R19 ;  /* 0x0000001913027819 */ /* 0x040fe20000010e13 */
[----:B------:R-:W-:Y:S01]  /*4f60*/  IMAD.IADD R0, R20, 0x1, R41 ;  /* 0x0000000114007824 */ /* 0x000fe200078e0229 */
[----:B------:R-:W-:Y:S02]  /*4f70*/  IADD3 R27, PT, PT, R22, R43, R26 ;  /* 0x0000002b161b7210 */ /* 0x000fe40007ffe01a */
[--C-:B------:R-:W-:Y:S02]  /*4f80*/  SHF.L.W.U32.HI R43, R19, 0xe, R19.reuse ;  /* 0x0000000e132b7819 */ /* 0x100fe40000010e13 */
[----:B------:R-:W-:Y:S02]  /*4f90*/  SHF.R.U32.HI R22, RZ, 0x3, R19 ;  /* 0x00000003ff167819 */ /* 0x000fe40000011613 */
[----:B------:R-:W-:-:S02]  /*4fa0*/  SHF.L.W.U32.HI R40, R0, 0x1a, R0 ;  /* 0x0000001a00287819 */ /* 0x000fc40000010e00 */
[C-C-:B------:R-:W-:Y:S02]  /*4fb0*/  SHF.L.W.U32.HI R47, R0.reuse, 0x15, R0.reuse ;  /* 0x00000015002f7819 */ /* 0x140fe40000010e00 */
        /* <DEDUP_REMOVED lines=12> */
[----:B------:R-:W-:-:S02]  /*5080*/  SHF.L.W.U32.HI R2, R21, 0xf, R21 ;  /* 0x0000000f15027819 */ /* 0x000fc40000010e15 */
[--C-:B------:R-:W-:Y:S02]  /*5090*/  SHF.L.W.U32.HI R9, R21, 0xd, R21.reuse ;  /* 0x0000000d15097819 */ /* 0x100fe40000010e15 */
[----:B------:R-:W-:Y:S02]  /*50a0*/  SHF.R.U32.HI R10, RZ, 0xa, R21 ;  /* 0x0000000aff0a7819 */ /* 0x000fe40000011615 */
[----:B------:R-:W-:Y:S02]  /*50b0*/  IADD3 R16, PT, PT, R23, R16, R29 ;  /* 0x0000001017107210 */ /* 0x000fe40007ffe01d */
[----:B------:R-:W-:Y:S02]  /*50c0*/  LOP3.LUT R26, R10, R2, R9, 0x96, !PT ;  /* 0x000000020a1a7212 */ /* 0x000fe400078e9609 */
[----:B------:R-:W-:Y:S02]  /*50d0*/  IADD3 R10, PT, PT, R22, R3, R47 ;  /* 0x00000003160a7210 */ /* 0x000fe40007ffe02f */
[----:B------:R-:W0:Y:S01]  /*50e0*/  LDC.64 R2, c[0x3][0xe8] ;  /* 0x00c03a00ff027b82 */ /* 0x000e220000000a00 */
[----:B------:R-:W-:-:S02]  /*50f0*/  SHF.L.W.U32.HI R23, R16, 0x1e, R16 ;  /* 0x0000001e10177819 */ /* 0x000fc40000010e10 */
[C---:B------:R-:W-:Y:S01]  /*5100*/  SHF.L.W.U32.HI R28, R16.reuse, 0x13, R16 ;  /* 0x00000013101c7819 */ /* 0x040fe20000010e10 */
[C---:B------:R-:W-:Y:S01]  /*5110*/  IMAD.IADD R9, R27.reuse, 0x1, R10 ;  /* 0x000000011b097824 */ /* 0x040fe200078e020a */
[--C-:B------:R-:W-:Y:S02]  /*5120*/  SHF.L.W.U32.HI R29, R16, 0xa, R16.reuse ;  /* 0x0000000a101d7819 */ /* 0x100fe40000010e10 */
[----:B------:R-:W-:Y:S02]  /*5130*/  LOP3.LUT R20, R27, R20, R16, 0xe8, !PT ;  /* 0x000000141b147212 */ /* 0x000fe400078ee810 */
[----:B------:R-:W-:Y:S02]  /*5140*/  LOP3.LUT R23, R29, R23, R28, 0x96, !PT ;  /* 0x000000171d177212 */ /* 0x000fe400078e961c */
[C-C-:B------:R-:W-:Y:S02]  /*5150*/  SHF.L.W.U32.HI R28, R14.reuse, 0x19, R14.reuse ;  /* 0x000000190e1c7819 */ /* 0x140fe40000010e0e */
[----:B------:R-:W-:-:S02]  /*5160*/  SHF.L.W.U32.HI R29, R14, 0xe, R14 ;  /* 0x0000000e0e1d7819 */ /* 0x000fc40000010e0e */
[----:B------:R-:W-:Y:S02]  /*5170*/  SHF.R.U32.HI R30, RZ, 0x3, R14 ;  /* 0x00000003ff1e7819 */ /* 0x000fe4000001160e */
[C-C-:B------:R-:W-:Y:S02]  /*5180*/  SHF.L.W.U32.HI R40, R9.reuse, 0x1a, R9.reuse ;  /* 0x0000001a09287819 */ /* 0x140fe40000010e09 */
[C-C-:B------:R-:W-:Y:S02]  /*5190*/  SHF.L.W.U32.HI R43, R9.reuse, 0x15, R9.reuse ;  /* 0x00000015092b7819 */ /* 0x140fe40000010e09 */
[----:B------:R-:W-:Y:S02]  /*51a0*/  SHF.L.W.U32.HI R42, R9, 0x7, R9 ;  /* 0x00000007092a7819 */ /* 0x000fe40000010e09 */
[----:B------:R-:W-:Y:S02]  /*51b0*/  IADD3 R23, PT, PT, R24, R23, R20 ;  /* 0x0000001718177210 */ /* 0x000fe40007ffe014 */
        /* <DEDUP_REMOVED lines=13> */
[----:B------:R-:W-:-:S02]  /*5290*/  LOP3.LUT R27, R16, R27, R23, 0xe8, !PT ;  /* 0x0000001b101b7212 */ /* 0x000fc400078ee817 */
[----:B------:R-:W-:Y:S02]  /*52a0*/  LOP3.LUT R22, R22, R6, R15, 0x96, !PT ;  /* 0x0000000616167212 */ /* 0x000fe400078e960f */
[----:B0-----:R-:W-:Y:S02]  /*52b0*/  IADD3 R15, PT, PT, R19, R2, R40 ;  /* 0x00000002130f7210 */ /* 0x001fe40007ffe028 */
[----:B------:R-:W-:Y:S02]  /*52c0*/  IADD3 R11, PT, PT, R14, R22, R11 ;  /* 0x000000160e0b7210 */ /* 0x000fe40007ffe00b */
[C---:B------:R-:W-:Y:S01]  /*52d0*/  SHF.L.W.U32.HI R20, R17.reuse, 0x19, R17 ;  /* 0x0000001911147819 */ /* 0x040fe20000010e11 */
[----:B------:R-:W-:Y:S01]  /*52e0*/  IMAD.IADD R14, R16, 0x1, R15 ;  /* 0x00000001100e7824 */ /* 0x000fe200078e020f */
[--C-:B------:R-:W-:Y:S02]  /*52f0*/  SHF.L.W.U32.HI R29, R17, 0xe, R17.reuse ;  /* 0x0000000e111d7819 */ /* 0x100fe40000010e11 */
[----:B------:R-:W-:-:S02]  /*5300*/  SHF.R.U32.HI R24, RZ, 0x3, R17 ;  /* 0x00000003ff187819 */ /* 0x000fc40000011611 */
[----:B------:R-:W-:Y:S02]  /*5310*/  IADD3 R6, PT, PT, R41, R26, R27 ;  /* 0x0000001a29067210 */ /* 0x000fe40007ffe01b */
[----:B------:R-:W-:Y:S02]  /*5320*/  LOP3.LUT R20, R24, R20, R29, 0x96, !PT ;  /* 0x0000001418147212 */ /* 0x000fe400078e961d */
[C-C-:B------:R-:W-:Y:S02]  /*5330*/  SHF.L.W.U32.HI R24, R14.reuse, 0x1a, R14.reuse ;  /* 0x0000001a0e187819 */ /* 0x140fe40000010e0e */
[--C-:B------:R-:W-:Y:S01]  /*5340*/  SHF.L.W.U32.HI R29, R14, 0x15, R14.reuse ;  /* 0x000000150e1d7819 */ /* 0x100fe20000010e0e */
        /* <DEDUP_REMOVED lines=15> */
[----:B------:R-:W-:Y:S02]  /*5440*/  IADD3 R10, PT, PT, R20, R3, R24 ;  /* 0x00000003140a7210 */ /* 0x000fe40007ffe018 */
[----:B------:R-:W0:Y:S01]  /*5450*/  LDC.64 R2, c[0x3][0xf0] ;  /* 0x00c03c00ff027b82 */ /* 0x000e220000000a00 */
[C---:B------:R-:W-:Y:S02]  /*5460*/  SHF.L.W.U32.HI R22, R12.reuse, 0x19, R12 ;  /* 0x000000190c167819 */ /* 0x040fe40000010e0c */
        /* <DEDUP_REMOVED lines=17> */
[----:B------:R-:W-:Y:S02]  /*5580*/  IADD3 R15, PT, PT, R0, R29, R16 ;  /* 0x0000001d000f7210 */ /* 0x000fe40007ffe010 */
[C-C-:B------:R-:W-:Y:S02]  /*5590*/  SHF.L.W.U32.HI R0, R20.reuse, 0xf, R20.reuse ;  /* 0x0000000f14007819 */ /* 0x140fe40000010e14 */
[--C-:B------:R-:W-:Y:S02]  /*55a0*/  SHF.L.W.U32.HI R23, R20, 0xd, R20.reuse ;  /* 0x0000000d14177819 */ /* 0x100fe40000010e14 */
[----:B------:R-:W-:Y:S02]  /*55b0*/  SHF.R.U32.HI R20, RZ, 0xa, R20 ;  /* 0x0000000aff147819 */ /* 0x000fe40000011614 */
[----:B0-----:R-:W-:Y:S02]  /*55c0*/  IADD3 R15, PT, PT, R17, R2, R15 ;  /* 0x00000002110f7210 */ /* 0x001fe40007ffe00f */
[----:B------:R-:W-:-:S02]  /*55d0*/  SHF.L.W.U32.HI R16, R4, 0x1e, R4 ;  /* 0x0000001e04107819 */ /* 0x000fc40000010e04 */
[C-C-:B------:R-:W-:Y:S02]  /*55e0*/  SHF.L.W.U32.HI R25, R4.reuse, 0x13, R4.reuse ;  /* 0x0000001304197819 */ /* 0x140fe40000010e04 */
[----:B------:R-:W-:Y:S02]  /*55f0*/  SHF.L.W.U32.HI R22, R4, 0xa, R4 ;  /* 0x0000000a04167819 */ /* 0x000fe40000010e04 */
[----:B------:R-:W-:Y:S01]  /*5600*/  LOP3.LUT R20, R20, R0, R23, 0x96, !PT ;  /* 0x0000000014147212 */ /* 0x000fe200078e9617 */
[----:B------:R-:W-:Y:S01]  /*5610*/  IMAD.IADD R0, R6, 0x1, R15 ;  /* 0x0000000106007824 */ /* 0x000fe200078e020f */
[----:B------:R-:W-:Y:S02]  /*5620*/  LOP3.LUT R25, R22, R16, R25, 0x96, !PT ;  /* 0x0000001016197212 */ /* 0x000fe400078e9619 */
        /* <DEDUP_REMOVED lines=8> */
[----:B------:R-:W-:Y:S02]  /*56b0*/  IADD3 R23, PT, PT, R12, R20, R5 ;  /* 0x000000140c177210 */ /* 0x000fe40007ffe005 */
[----:B------:R-:W-:Y:S02]  /*56c0*/  LOP3.LUT R22, R24, R22, R27, 0x96, !PT ;  /* 0x0000001618167212 */ /* 0x000fe400078e961b */
[----:B------:R-:W-:Y:S02]  /*56d0*/  LOP3.LUT R20, R14, R0, R11, 0xb8, !PT ;  /* 0x000000000e147212 */ /* 0x000fe400078eb80b */
[----:B------:R-:W-:Y:S01]  /*56e0*/  IADD3 R5, PT, PT, R10, R25, R6 ;  /* 0x000000190a057210 */ /* 0x000fe20007ffe006 */
[----:B------:R-:W-:Y:S01]  /*56f0*/  IMAD.IADD R6, R2, 0x1, R23 ;  /* 0x0000000102067824 */ /* 0x000fe200078e0217 */
[----:B------:R-:W-:Y:S02]  /*5700*/  IADD3 R22, PT, PT, R9, R22, R20 ;  /* 0x0000001609167210 */ /* 0x000fe40007ffe014 */
[----:B------:R-:W-:-:S02]  /*5710*/  SHF.L.W.U32.HI R10, R17, 0xf, R17 ;  /* 0x0000000f110a7819 */ /* 0x000fc40000010e11 */
[--C-:B------:R-:W-:Y:S02]  /*5720*/  SHF.L.W.U32.HI R25, R17, 0xd, R17.reuse ;  /* 0x0000000d11197819 */ /* 0x100fe40000010e11 */
[----:B------:R-:W-:Y:S02]  /*5730*/  SHF.R.U32.HI R17, RZ, 0xa, R17 ;  /* 0x0000000aff117819 */ /* 0x000fe40000011611 */
[C-C-:B------:R-:W-:Y:S02]  /*5740*/  SHF.L.W.U32.HI R12, R5.reuse, 0x1e, R5.reuse ;  /* 0x0000001e050c7819 */ /* 0x140fe40000010e05 */
[C-C-:B------:R-:W-:Y:S02]  /*5750*/  SHF.L.W.U32.HI R27, R5.reuse, 0x13, R5.reuse ;  /* 0x00000013051b7819 */ /* 0x140fe40000010e05 */
[----:B------:R-:W-:Y:S02]  /*5760*/  SHF.L.W.U32.HI R16, R5, 0xa, R5 ;  /* 0x0000000a05107819 */ /* 0x000fe40000010e05 */
[----:B------:R-:W-:-:S02]  /*5770*/  IADD3 R22, PT, PT, R6, R3, R22 ;  /* 0x0000000306167210 */ /* 0x000fc40007ffe016 */
[----:B------:R-:W0:Y:S01]  /*5780*/  LDC.64 R2, c[0x3][0xf8] ;  /* 0x00c03e00ff027b82 */ /* 0x000e220000000a00 */
[----:B------:R-:W-:Y:S02]  /*5790*/  LOP3.LUT R17, R17, R10, R25, 0x96, !PT ;  /* 0x0000000a11117212 */ /* 0x000fe400078e9619 */
[----:B------:R-:W-:Y:S02]  /*57a0*/  LOP3.LUT R10, R16, R12, R27, 0x96, !PT ;  /* 0x0000000c100a7212 */ /* 0x000fe400078e961b */
[----:B------:R-:W-:Y:S01]  /*57b0*/  LOP3.LUT R20, R4, R19, R5, 0xe8, !PT ;  /* 0x0000001304147212 */ /* 0x000fe200078ee805 */
[----:B------:R-:W-:Y:S01]  /*57c0*/  IMAD.IADD R19, R19, 0x1, R22 ;  /* 0x0000000113137824 */ /* 0x000fe200078e0216 */
[C-C-:B------:R-:W-:Y:S02]  /*57d0*/  SHF.L.W.U32.HI R9, R8.reuse, 0x19, R8.reuse ;  /* 0x0000001908097819 */ /* 0x140fe40000010e08 */
[--C-:B------:R-:W-:Y:S02]  /*57e0*/  SHF.L.W.U32.HI R12, R8, 0xe, R8.reuse ;  /* 0x0000000e080c7819 */ /* 0x100fe40000010e08 */
[----:B------:R-:W-:-:S02]  /*57f0*/  SHF.R.U32.HI R16, RZ, 0x3, R8 ;  /* 0x00000003ff107819 */ /* 0x000fc40000011608 */
[----:B------:R-:W-:Y:S02]  /*5800*/  IADD3 R10, PT, PT, R15, R10, R20 ;  /* 0x0000000a0f0a7210 */ /* 0x000fe40007ffe014 */
[----:B------:R-:W-:Y:S02]  /*5810*/  LOP3.LUT R9, R16, R9, R12, 0x96, !PT ;  /* 0x0000000910097212 */ /* 0x000fe400078e960c */
[----:B------:R-:W-:Y:S02]  /*5820*/  IADD3 R18, PT, PT, R13, R17, R18 ;  /* 0x000000110d127210 */ /* 0x000fe40007ffe012 */
        /* <DEDUP_REMOVED lines=8> */
[C-C-:B------:R-:W-:Y:S02]  /*58b0*/  SHF.L.W.U32.HI R9, R6.reuse, 0xf, R6.reuse ;  /* 0x0000000f06097819 */ /* 0x140fe40000010e06 */
[----:B------:R-:W-:-:S02]  /*58c0*/  SHF.L.W.U32.HI R12, R6, 0xd, R6 ;  /* 0x0000000d060c7819 */ /* 0x000fc40000010e06 */
[----:B------:R-:W-:Y:S02]  /*58d0*/  LOP3.LUT R17, R23, R17, R20, 0x96, !PT ;  /* 0x0000001117117212 */ /* 0x000fe400078e9614 */
[----:B------:R-:W-:Y:S02]  /*58e0*/  LOP3.LUT R18, R11, R19, R0, 0xb8, !PT ;  /* 0x000000130b127212 */ /* 0x000fe400078eb800 */
[----:B------:R-:W-:Y:S02]  /*58f0*/  SHF.R.U32.HI R6, RZ, 0xa, R6 ;  /* 0x0000000aff067819 */ /* 0x000fe40000011606 */
[----:B------:R-:W-:Y:S02]  /*5900*/  LOP3.LUT R16, R5, R4, R10, 0xe8, !PT ;  /* 0x0000000405107212 */ /* 0x000fe400078ee80a */
[----:B------:R-:W-:Y:S01]  /*5910*/  IADD3 R17, PT, PT, R14, R17, R18 ;  /* 0x000000110e117210 */ /* 0x000fe20007ffe012 */
[----:B------:R-:W-:Y:S01]  /*5920*/  IMAD.MOV.U32 R18, RZ, RZ, RZ ;  /* 0x000000ffff127224 */ /* 0x000fe200078e00ff */
[----:B------:R-:W-:-:S02]  /*5930*/  LOP3.LUT R6, R6, R9, R12, 0x96, !PT ;  /* 0x0000000906067212 */ /* 0x000fc400078e960c */
[----:B------:R-:W-:Y:S02]  /*5940*/  IADD3 R9, PT, PT, R22, R15, R16 ;  /* 0x0000000f16097210 */ /* 0x000fe40007ffe010 */
[----:B0-----:R-:W-:Y:S02]  /*5950*/  IADD3 R17, PT, PT, R13, R2, R17 ;  /* 0x000000020d117210 */ /* 0x001fe40007ffe011 */
[C-C-:B------:R-:W-:Y:S02]  /*5960*/  SHF.L.W.U32.HI R12, R9.reuse, 0x1e, R9.reuse ;  /* 0x0000001e090c7819 */ /* 0x140fe40000010e09 */
[C---:B------:R-:W-:Y:S01]  /*5970*/  SHF.L.W.U32.HI R15, R9.reuse, 0x13, R9 ;  /* 0x00000013090f7819 */ /* 0x040fe20000010e09 */
[----:B------:R-:W-:Y:S01]  /*5980*/  IMAD.IADD R4, R4, 0x1, R17 ;  /* 0x0000000104047824 */ /* 0x000fe200078e0211 */
[----:B------:R-:W-:Y:S02]  /*5990*/  SHF.L.W.U32.HI R14, R9, 0xa, R9 ;  /* 0x0000000a090e7819 */ /* 0x000fe40000010e09 */
[C-C-:B------:R-:W-:Y:S01]  /*59a0*/  SHF.L.W.U32.HI R2, R7.reuse, 0x19, R7.reuse ;  /* 0x0000001907027819 */ /* 0x140fe20000010e07 */
[----:B------:R-:W-:Y:S01]  /*59b0*/  VIADD R22, R4, UR21 ;  /* 0x0000001504167c36 */ /* 0x000fe20008000000 */
[----:B------:R-:W-:-:S02]  /*59c0*/  SHF.L.W.U32.HI R13, R7, 0xe, R7 ;  /* 0x0000000e070d7819 */ /* 0x000fc40000010e07 */
[----:B------:R-:W-:Y:S02]  /*59d0*/  SHF.R.U32.HI R7, RZ, 0x3, R7 ;  /* 0x00000003ff077819 */ /* 0x000fe40000011607 */
[----:B------:R-:W-:Y:S02]  /*59e0*/  IADD3 R21, PT, PT, R8, R6, R21 ;  /* 0x0000000608157210 */ /* 0x000fe40007ffe015 */
[----:B------:R-:W-:Y:S01]  /*59f0*/  LOP3.LUT R12, R14, R12, R15, 0x96, !PT ;  /* 0x0000000c0e0c7212 */ /* 0x000fe200078e960f */
[C---:B------:R-:W-:Y:S01]  /*5a00*/  VIADD R15, R10.reuse, UR27 ;  /* 0x0000001b0a0f7c36 */ /* 0x040fe20008000000 */
[----:B------:R-:W-:Y:S02]  /*5a10*/  LOP3.LUT R6, R10, R5, R9, 0xe8, !PT ;  /* 0x000000050a067212 */ /* 0x000fe400078ee809 */
[----:B------:R-:W-:Y:S02]  /*5a20*/  LOP3.LUT R2, R7, R2, R13, 0x96, !PT ;  /* 0x0000000207027212 */ /* 0x000fe400078e960d */
[----:B------:R-:W-:-:S02]  /*5a30*/  SHF.L.W.U32.HI R7, R4, 0x1a, R4 ;  /* 0x0000001a04077819 */ /* 0x000fc40000010e04 */
[--C-:B------:R-:W-:Y:S01]  /*5a40*/  SHF.L.W.U32.HI R8, R4, 0x15, R4.reuse ;  /* 0x0000001504087819 */ /* 0x100fe20000010e04 */
[----:B------:R-:W-:Y:S01]  /*5a50*/  IMAD.IADD R2, R2, 0x1, R21 ;  /* 0x0000000102027824 */ /* 0x000fe200078e0215 */
[----:B------:R-:W-:Y:S02]  /*5a60*/  SHF.L.W.U32.HI R13, R4, 0x7, R4 ;  /* 0x00000007040d7819 */ /* 0x000fe40000010e04 */
[----:B------:R-:W-:Y:S02]  /*5a70*/  IADD3 R6, PT, PT, R17, R12, R6 ;  /* 0x0000000c11067210 */ /* 0x000fe40007ffe006 */
[----:B------:R-:W-:Y:S02]  /*5a80*/  PRMT R15, R15, 0x123, RZ ;  /* 0x000001230f0f7816 */ /* 0x000fe400000000ff */
[----:B------:R-:W-:Y:S01]  /*5a90*/  LOP3.LUT R8, R13, R7, R8, 0x96, !PT ;  /* 0x000000070d087212 */ /* 0x000fe200078e9608 */
[----:B------:R-:W-:Y:S01]  /*5aa0*/  VIADD R30, R6, UR25 ;  /* 0x00000019061e7c36 */ /* 0x000fe20008000000 */
[C-C-:B------:R-:W-:Y:S01]  /*5ab0*/  LOP3.LUT R10, R9.reuse, R10, R6.reuse, 0xe8, !PT ;  /* 0x0000000a090a7212 */ /* 0x140fe200078ee806 */
[----:B------:R-:W-:Y:S01]  /*5ac0*/  VIADD R9, R9, UR26 ;  /* 0x0000001a09097c36 */ /* 0x000fe20008000000 */
[C---:B------:R-:W-:Y:S01]  /*5ad0*/  LOP3.LUT R7, R0.reuse, R4, R19, 0xb8, !PT ;  /* 0x0000000400077212 */ /* 0x040fe200078eb813 */
[----:B------:R-:W-:Y:S01]  /*5ae0*/  VIADD R0, R0, UR23 ;  /* 0x0000001700007c36 */ /* 0x000fe20008000000 */
[----:B------:R-:W-:Y:S01]  /*5af0*/  SHF.L.W.U32.HI R12, R6, 0x1e, R6 ;  /* 0x0000001e060c7819 */ /* 0x000fe20000010e06 */
[----:B------:R-:W-:Y:S01]  /*5b00*/  VIADD R21, R15, 0x6b206574 ;  /* 0x6b2065740f157836 */ /* 0x000fe20000000000 */
[----:B------:R-:W-:Y:S01]  /*5b10*/  IADD3 R7, PT, PT, R11, R8, R7 ;  /* 0x000000080b077210 */ /* 0x000fe20007ffe007 */
[----:B------:R-:W-:Y:S01]  /*5b20*/  VIADD R19, R19, UR22 ;  /* 0x0000001613137c36 */ /* 0x000fe20008000000 */
[----:B------:R-:W-:-:S02]  /*5b30*/  PRMT R9, R9, 0x123, RZ ;  /* 0x0000012309097816 */ /* 0x000fc400000000ff */
[----:B------:R-:W-:Y:S02]  /*5b40*/  PRMT R0, R0, 0x123, RZ ;  /* 0x0000012300007816 */ /* 0x000fe400000000ff */
[----:B------:R-:W-:Y:S02]  /*5b50*/  SHF.L.W.U32.HI R11, R21, 0x10, R21 ;  /* 0x00000010150b7819 */ /* 0x000fe40000010e15 */
[C-C-:B------:R-:W-:Y:S02]  /*5b60*/  SHF.L.W.U32.HI R13, R6.reuse, 0x13, R6.reuse ;  /* 0x00000013060d7819 */ /* 0x140fe40000010e06 */
[----:B------:R-:W-:Y:S01]  /*5b70*/  SHF.L.W.U32.HI R14, R6, 0xa, R6 ;  /* 0x0000000a060e7819 */ /* 0x000fe20000010e06 */
[----:B------:R-:W-:Y:S01]  /*5b80*/  VIADD R6, R9, 0x79622d32 ;  /* 0x79622d3209067836 */ /* 0x000fe20000000000 */
[----:B------:R-:W-:Y:S01]  /*5b90*/  PRMT R30, R30, 0x123, RZ ;  /* 0x000001231e1e7816 */ /* 0x000fe200000000ff */
[----:B------:R-:W-:Y:S01]  /*5ba0*/  IMAD.IADD R16, R0, 0x1, R11 ;  /* 0x0000000100107824 */ /* 0x000fe200078e020b */
[----:B------:R-:W-:-:S02]  /*5bb0*/  PRMT R19, R19, 0x123, RZ ;  /* 0x0000012313137816 */ /* 0x000fc400000000ff */
[----:B------:R-:W-:Y:S01]  /*5bc0*/  SHF.L.W.U32.HI R8, R6, 0x10, R6 ;  /* 0x0000001006087819 */ /* 0x000fe20000010e06 */
[----:B------:R-:W-:Y:S01]  /*5bd0*/  VIADD R23, R30, 0x3320646e ;  /* 0x3320646e1e177836 */ /* 0x000fe20000000000 */
[----:B------:R-:W-:Y:S02]  /*5be0*/  LOP3.LUT R15, R15, R16, RZ, 0x3c, !PT ;  /* 0x000000100f0f7212 */ /* 0x000fe400078e3cff */
[----:B------:R-:W-:Y:S01]  /*5bf0*/  LOP3.LUT R13, R14, R12, R13, 0x96, !PT ;  /* 0x0000000c0e0d7212 */ /* 0x000fe200078e960d */
[----:B------:R-:W-:Y:S01]  /*5c00*/  IMAD.IADD R14, R19, 0x1, R8 ;  /* 0x00000001130e7824 */ /* 0x000fe200078e0208 */
[----:B------:R-:W-:Y:S02]  /*5c10*/  IADD3 R2, PT, PT, R2, R3, R7 ;  /* 0x0000000302027210 */ /* 0x000fe40007ffe007 */
[----:B------:R-:W-:Y:S02]  /*5c20*/  SHF.L.W.U32.HI R4, R15, 0xc, R15 ;  /* 0x0000000c0f047819 */ /* 0x000fe40000010e0f */
[----:B------:R-:W-:-:S02]  /*5c30*/  PRMT R22, R22, 0x123, RZ ;  /* 0x0000012316167816 */ /* 0x000fc400000000ff */
[----:B------:R-:W-:Y:S01]  /*5c40*/  SHF.L.W.U32.HI R3, R23, 0x10, R23 ;  /* 0x0000001017037819 */ /* 0x000fe20000010e17 */
[----:B------:R-:W-:Y:S01]  /*5c50*/  IMAD.IADD R21, R21, 0x1, R4 ;  /* 0x0000000115157824 */ /* 0x000fe200078e0204 */
[----:B------:R-:W-:Y:S02]  /*5c60*/  LOP3.LUT R9, R9, R14, RZ, 0x3c, !PT ;  /* 0x0000000e09097212 */ /* 0x000fe400078e3cff */
[----:B------:R-:W-:Y:S01]  /*5c70*/  IADD3 R10, PT, PT, R2, R13, R10 ;  /* 0x0000000d020a7210 */ /* 0x000fe20007ffe00a */
[----:B------:R-:W-:Y:S01]  /*5c80*/  IMAD.IADD R7, R22, 0x1, R3 ;  /* 0x0000000116077824 */ /* 0x000fe200078e0203 */
[----:B------:R-:W-:Y:S02]  /*5c90*/  SHF.L.W.U32.HI R25, R9, 0xc, R9 ;  /* 0x0000000c09197819 */ /* 0x000fe40000010e09 */
[----:B------:R-:W-:Y:S01]  /*5ca0*/  LOP3.LUT R20, R11, R21, RZ, 0x3c, !PT ;  /* 0x000000150b147212 */ /* 0x000fe200078e3cff */
[----:B------:R-:W-:Y:S01]  /*5cb0*/  VIADD R9, R10, UR24 ;  /* 0x000000180a097c36 */ /* 0x000fe20008000000 */
[----:B------:R-:W-:Y:S01]  /*5cc0*/  LOP3.LUT R0, R30, R7, RZ, 0x3c, !PT ;  /* 0x000000071e007212 */ /* 0x000fe200078e3cff */
[----:B------:R-:W-:Y:S01]  /*5cd0*/  IMAD.IADD R12, R6, 0x1, R25 ;  /* 0x00000001060c7824 */ /* 0x000fe200078e0219 */
[----:B------:R-:W-:-:S02]  /*5ce0*/  SHF.L.W.U32.HI R20, R20, 0x8, R20 ;  /* 0x0000000814147819 */ /* 0x000fc40000010e14 */
[----:B------:R-:W-:Y:S02]  /*5cf0*/  SHF.L.W.U32.HI R0, R0, 0xc, R0 ;  /* 0x0000000c00007819 */ /* 0x000fe40000010e00 */
[----:B------:R-:W-:Y:S01]  /*5d00*/  LOP3.LUT R8, R8, R12, RZ, 0x3c, !PT ;  /* 0x0000000c08087212 */ /* 0x000fe200078e3cff */
[----:B------:R-:W-:Y:S01]  /*5d10*/  IMAD.IADD R19, R16, 0x1, R20 ;  /* 0x0000000110137824 */ /* 0x000fe200078e0214 */
[----:B-1----:R-:W-:Y:S01]  /*5d20*/  IADD3 R16, P0, PT, R39, UR10, RZ ;  /* 0x0000000a27107c10 */ /* 0x002fe2000ff1e0ff */
[----:B------:R-:W-:Y:S01]  /*5d30*/  IMAD.IADD R6, R23, 0x1, R0 ;  /* 0x0000000117067824 */ /* 0x000fe200078e0200 */
[----:B------:R-:W-:Y:S02]  /*5d40*/  SHF.L.W.U32.HI R17, R8, 0x8, R8 ;  /* 0x0000000808117819 */ /* 0x000fe40000010e08 */
[----:B------:R-:W-:Y:S01]  /*5d50*/  LOP3.LUT R4, R4, R19, RZ, 0x3c, !PT ;  /* 0x0000001304047212 */ /* 0x000fe200078e3cff */
[----:B------:R-:W-:Y:S01]  /*5d60*/  IMAD.X R13, RZ, RZ, RZ, P0 ;  /* 0x000000ffff0d7224 */ /* 0x000fe200000e06ff */
[----:B------:R-:W-:Y:S01]  /*5d70*/  LOP3.LUT R3, R3, R6, RZ, 0x3c, !PT ;  /* 0x0000000603037212 */ /* 0x000fe200078e3cff */
[----:B------:R-:W-:Y:S01]  /*5d80*/  IMAD.IADD R14, R14, 0x1, R17 ;  /* 0x000000010e0e7824 */ /* 0x000fe200078e0211 */
[----:B------:R-:W-:-:S02]  /*5d90*/  SHF.L.W.U32.HI R15, R4, 0x7, R4 ;  /* 0x00000007040f7819 */ /* 0x000fc40000010e04 */
[----:B------:R-:W-:Y:S02]  /*5da0*/  SHF.L.W.U32.HI R3, R3, 0x8, R3 ;  /* 0x0000000803037819 */ /* 0x000fe40000010e03 */
[----:B------:R-:W-:Y:S01]  /*5db0*/  LOP3.LUT R8, R25, R14, RZ, 0x3c, !PT ;  /* 0x0000000e19087212 */ /* 0x000fe200078e3cff */
[----:B------:R-:W-:Y:S01]  /*5dc0*/  IMAD.IADD R12, R12, 0x1, R15 ;  /* 0x000000010c0c7824 */ /* 0x000fe200078e020f */
[----:B------:R-:W-:Y:S01]  /*5dd0*/  PRMT R9, R9, 0x123, RZ ;  /* 0x0000012309097816 */ /* 0x000fe200000000ff */
[----:B------:R-:W-:Y:S01]  /*5de0*/  IMAD.IADD R10, R7, 0x1, R3 ;  /* 0x00000001070a7824 */ /* 0x000fe200078e0203 */
[----:B------:R-:W-:Y:S02]  /*5df0*/  SHF.L.W.U32.HI R8, R8, 0x7, R8 ;  /* 0x0000000708087819 */ /* 0x000fe40000010e08 */
[----:B------:R-:W-:Y:S01]  /*5e00*/  IADD3 R11, PT, PT, R2, UR20, R5 ;  /* 0x00000014020b7c10 */ /* 0x000fe2000fffe005 */
[----:B------:R-:W-:Y:S01]  /*5e10*/  VIADD R7, R9, 0x61707865 ;  /* 0x6170786509077836 */ /* 0x000fe20000000000 */
[----:B------:R-:W-:Y:S01]  /*5e20*/  LOP3.LUT R3, R3, R12, RZ, 0x3c, !PT ;  /* 0x0000000c03037212 */ /* 0x000fe200078e3cff */
[----:B------:R-:W-:Y:S01]  /*5e30*/  IMAD.IADD R6, R6, 0x1, R8 ;  /* 0x0000000106067824 */ /* 0x000fe200078e0208 */
[----:B------:R-:W-:-:S02]  /*5e40*/  LOP3.LUT R0, R0, R10, RZ, 0x3c, !PT ;  /* 0x0000000a00007212 */ /* 0x000fc400078e3cff */
[----:B------:R-:W-:Y:S02]  /*5e50*/  PRMT R11, R11, 0x123, RZ ;  /* 0x000001230b0b7816 */ /* 0x000fe400000000ff */
[----:B------:R-:W-:Y:S02]  /*5e60*/  SHF.L.W.U32.HI R5, R3, 0x10, R3 ;  /* 0x0000001003057819 */ /* 0x000fe40000010e03 */
[----:B------:R-:W-:-:S07]  /*5e70*/  SHF.L.W.U32.HI R4, R0, 0x7, R0 ;  /* 0x0000000700047819 */ /* 0x000fce0000010e00 */
.L_x_83:
[----:B------:R-:W-:-:S05]  /*5e80*/  VIADD R0, R18, 0x2f6 ;  /* 0x000002f612007836 */ /* 0x000fca0000000000 */
[----:B------:R-:W-:-:S04]  /*5e90*/  LOP3.LUT R2, R0, R7, RZ, 0x3c, !PT ;  /* 0x0000000700027212 */ /* 0x000fc800078e3cff */
        /* <DEDUP_REMOVED lines=11> */
[----:B------:R-:W-:Y:S01]  /*5f50*/  SHF.L.W.U32.HI R2, R2, 0x10, R2 ;  /* 0x0000001002027819 */ /* 0x000fe20000010e02 */
[----:B------:R-:W-:Y:S01]  /*5f60*/  IMAD.IADD R44, R5, 0x1, R24 ;  /* 0x00000001052c7824 */ /* 0x000fe200078e0218 */
        /* <DEDUP_REMOVED lines=8> */
[----:B------:R-:W-:Y:S02]  /*5ff0*/  LOP3.LUT R25, R17, R48, RZ, 0x3c, !PT ;  /* 0x0000003011197212 */ /* 0x000fe400078e3cff */
[----:B------:R-:W-:Y:S02]  /*6000*/  SHF.L.W.U32.HI R43, R43, 0xc, R43 ;  /* 0x0000000c2b2b7819 */ /* 0x000fe40000010e2b */
[----:B------:R-:W-:-:S03]  /*6010*/  SHF.L.W.U32.HI R25, R25, 0x10, R25 ;  /* 0x0000001019197819 */ /* 0x000fc60000010e19 */
[----:B------:R-:W-:Y:S02]  /*6020*/  IMAD.IADD R27, R6, 0x1, R43 ;  /* 0x00000001061b7824 */ /* 0x000fe400078e022b */
[----:B------:R-:W-:-:S03]  /*6030*/  IMAD.IADD R45, R10, 0x1, R25 ;  /* 0x000000010a2d7824 */ /* 0x000fc600078e0219 */
        /* <DEDUP_REMOVED lines=195> */
[----:B------:R-:W-:Y:S01]  /*6c70*/  LOP3.LUT R40, R40, R41, RZ, 0x3c, !PT ;  /* 0x0000002928287212 */ /* 0x000fe200078e3cff */
[----:B------:R-:W-:Y:S01]  /*6c80*/  IMAD.IADD R29, R42, 0x1, R43 ;  /* 0x000000012a1d7824 */ /* 0x000fe200078e022b */
[----:B------:R-:W-:-:S02]  /*6c90*/  SHF.L.W.U32.HI R26, R26, 0xc, R26 ;  /* 0x0000000c1a1a7819 */ /* 0x000fc40000010e1a */
[----:B------:R-:W-:Y:S02]  /*6ca0*/  SHF.L.W.U32.HI R40, R40, 0xc, R40 ;  /* 0x0000000c28287819 */ /* 0x000fe40000010e28 */
[----:B------:R-:W-:Y:S01]  /*6cb0*/  SHF.L.W.U32.HI R49, R49, 0xc, R49 ;  /* 0x0000000c31317819 */ /* 0x000fe20000010e31 */
[----:B------:R-:W-:Y:S01]  /*6cc0*/  IMAD.IADD R28, R45, 0x1, R26 ;  /* 0x000000012d1c7824 */ /* 0x000fe200078e021a */
[----:B------:R-:W-:Y:S01]  /*6cd0*/  LOP3.LUT R2, R2, R29, RZ, 0x3c, !PT ;  /* 0x0000001d02027212 */ /* 0x000fe200078e3cff */
[----:B------:R-:W-:Y:S02]  /*6ce0*/  IMAD.IADD R47, R47, 0x1, R40 ;  /* 0x000000012f2f7824 */ /* 0x000fe400078e0228 */
[----:B------:R-:W-:Y:S01]  /*6cf0*/  IMAD.IADD R44, R44, 0x1, R49 ;  /* 0x000000012c2c7824 */ /* 0x000fe200078e0231 */
[----:B------:R-:W-:Y:S02]  /*6d00*/  SHF.L.W.U32.HI R42, R2, 0x7, R2 ;  /* 0x00000007022a7819 */ /* 0x000fe40000010e02 */
[----:B------:R-:W-:-:S02]  /*6d10*/  LOP3.LUT R3, R3, R28, RZ, 0x3c, !PT ;  /* 0x0000001c03037212 */ /* 0x000fc400078e3cff */
[----:B------:R-:W-:Y:S01]  /*6d20*/  LOP3.LUT R2, R24, R47, RZ, 0x3c, !PT ;  /* 0x0000002f18027212 */ /* 0x000fe200078e3cff */
[----:B------:R-:W-:Y:S01]  /*6d30*/  IMAD.IADD R24, R42, 0x1, R44 ;  /* 0x000000012a187824 */ /* 0x000fe200078e022c */
[----:B------:R-:W-:Y:S02]  /*6d40*/  SHF.L.W.U32.HI R45, R3, 0x8, R3 ;  /* 0x00000008032d7819 */ /* 0x000fe40000010e03 */
[----:B------:R-:W-:Y:S02]  /*6d50*/  SHF.L.W.U32.HI R2, R2, 0x8, R2 ;  /* 0x0000000802027819 */ /* 0x000fe40000010e02 */
[----:B------:R-:W-:Y:S02]  /*6d60*/  LOP3.LUT R3, R45, R24, RZ, 0x3c, !PT ;  /* 0x000000182d037212 */ /* 0x000fe400078e3cff */
[----:B------:R-:W-:Y:S01]  /*6d70*/  LOP3.LUT R44, R25, R44, RZ, 0x3c, !PT ;  /* 0x0000002c192c7212 */ /* 0x000fe200078e3cff */
[----:B------:R-:W-:Y:S01]  /*6d80*/  IMAD.IADD R50, R41, 0x1, R2 ;  /* 0x0000000129327824 */ /* 0x000fe200078e0202 */
[----:B------:R-:W-:Y:S01]  /*6d90*/  SHF.L.W.U32.HI R41, R3, 0x10, R3 ;  /* 0x0000001003297819 */ /* 0x000fe20000010e03 */
[----:B------:R-:W-:Y:S01]  /*6da0*/  IMAD.IADD R25, R46, 0x1, R45 ;  /* 0x000000012e197824 */ /* 0x000fe200078e022d */
[----:B------:R-:W-:-:S02]  /*6db0*/  SHF.L.W.U32.HI R51, R44, 0x8, R44 ;  /* 0x000000082c337819 */ /* 0x000fc40000010e2c */
[----:B------:R-:W-:Y:S01]  /*6dc0*/  LOP3.LUT R40, R40, R50, RZ, 0x3c, !PT ;  /* 0x0000003228287212 */ /* 0x000fe200078e3cff */
[----:B------:R-:W-:Y:S02]  /*6dd0*/  IMAD.IADD R3, R50, 0x1, R41 ;  /* 0x0000000132037824 */ /* 0x000fe400078e0229 */
[----:B------:R-:W-:-:S03]  /*6de0*/  IMAD.IADD R48, R48, 0x1, R51 ;  /* 0x0000000130307824 */ /* 0x000fc600078e0233 */
[----:B------:R-:W-:-:S04]  /*6df0*/  LOP3.LUT R42, R42, R3, RZ, 0x3c, !PT ;  /* 0x000000032a2a7212 */ /* 0x000fc800078e3cff */
[----:B------:R-:W-:Y:S02]  /*6e00*/  SHF.L.W.U32.HI R45, R42, 0xc, R42 ;  /* 0x0000000c2a2d7819 */ /* 0x000fe40000010e2a */
[----:B------:R-:W-:Y:S02]  /*6e10*/  LOP3.LUT R42, R26, R25, RZ, 0x3c, !PT ;  /* 0x000000191a2a7212 */ /* 0x000fe400078e3cff */
[----:B------:R-:W-:Y:S01]  /*6e20*/  SHF.L.W.U32.HI R26, R40, 0x7, R40 ;  /* 0x00000007281a7819 */ /* 0x000fe20000010e28 */
[----:B------:R-:W-:Y:S01]  /*6e30*/  IMAD.IADD R24, R24, 0x1, R45 ;  /* 0x0000000118187824 */ /* 0x000fe200078e022d */
[----:B------:R-:W-:-:S03]  /*6e40*/  SHF.L.W.U32.HI R40, R42, 0x7, R42 ;  /* 0x000000072a287819 */ /* 0x000fc60000010e2a */
[----:B------:R-:W-:Y:S01]  /*6e50*/  IMAD.IADD R42, R26, 0x1, R27 ;  /* 0x000000011a2a7824 */ /* 0x000fe200078e021b */
[----:B------:R-:W-:Y:S02]  /*6e60*/  LOP3.LUT R24, R41, R24, RZ, 0x3c, !PT ;  /* 0x0000001829187212 */ /* 0x000fe400078e3cff */
[----:B------:R-:W-:Y:S02]  /*6e70*/  LOP3.LUT R41, R49, R48, RZ, 0x3c, !PT ;  /* 0x0000003031297212 */ /* 0x000fe400078e3cff */
[----:B------:R-:W-:Y:S02]  /*6e80*/  LOP3.LUT R51, R51, R42, RZ, 0x3c, !PT ;  /* 0x0000002a33337212 */ /* 0x000fe400078e3cff */
[----:B------:R-:W-:Y:S02]  /*6e90*/  SHF.L.W.U32.HI R41, R41, 0x7, R41 ;  /* 0x0000000729297819 */ /* 0x000fe40000010e29 */
[----:B------:R-:W-:-:S03]  /*6ea0*/  LEA.HI R24, R24, R3, R24, 0x8 ;  /* 0x0000000318187211 */ /* 0x000fc600078f4018 */
[----:B------:R-:W-:Y:S01]  /*6eb0*/  IMAD.IADD R27, R41, 0x1, R28 ;  /* 0x00000001291b7824 */ /* 0x000fe200078e021c */
[----:B------:R-:W-:Y:S01]  /*6ec0*/  LOP3.LUT R45, R45, R24, RZ, 0x3c, !PT ;  /* 0x000000182d2d7212 */ /* 0x000fe200078e3cff */
[----:B------:R-:W-:-:S03]  /*6ed0*/  IMAD.IADD R28, R47, 0x1, R40 ;  /* 0x000000012f1c7824 */ /* 0x000fc600078e0228 */
        /* <DEDUP_REMOVED lines=8> */
[----:B------:R-:W-:Y:S02]  /*6f60*/  LOP3.LUT R26, R26, R25, RZ, 0x3c, !PT ;  /* 0x000000191a1a7212 */ /* 0x000fe400078e3cff */
[----:B------:R-:W-:Y:S02]  /*6f70*/  LOP3.LUT R48, R41, R46, RZ, 0x3c, !PT ;  /* 0x0000002e29307212 */ /* 0x000fe400078e3cff */
[----:B------:R-:W-:Y:S02]  /*6f80*/  LOP3.LUT R29, R40, R29, RZ, 0x3c, !PT ;  /* 0x0000001d281d7212 */ /* 0x000fe400078e3cff */
[----:B------:R-:W-:Y:S02]  /*6f90*/  SHF.L.W.U32.HI R3, R26, 0xc, R26 ;  /* 0x0000000c1a037819 */ /* 0x000fe40000010e1a */
[----:B------:R-:W-:Y:S02]  /*6fa0*/  LEA.HI R27, R48, R27, R48, 0xc ;  /* 0x0000001b301b7211 */ /* 0x000fe400078f6030 */
[----:B------:R-:W-:Y:S01]  /*6fb0*/  LEA.HI R28, R29, R28, R29, 0xc ;  /* 0x0000001c1d1c7211 */ /* 0x000fe200078f601d */
[----:B------:R-:W-:Y:S01]  /*6fc0*/  IMAD.IADD R29, R42, 0x1, R3 ;  /* 0x000000012a1d7824 */ /* 0x000fe200078e0203 */
[----:B------:R-:W-:-:S02]  /*6fd0*/  LOP3.LUT R27, R44, R27, RZ, 0x3c, !PT ;  /* 0x0000001b2c1b7212 */ /* 0x000fc400078e3cff */
[----:B------:R-:W-:Y:S02]  /*6fe0*/  SHF.L.W.U32.HI R26, R45, 0x7, R45 ;  /* 0x000000072d1a7819 */ /* 0x000fe40000010e2d */
[----:B------:R-:W-:Y:S02]  /*6ff0*/  LOP3.LUT R43, R43, R28, RZ, 0x3c, !PT ;  /* 0x0000001c2b2b7212 */ /* 0x000fe400078e3cff */
[----:B------:R-:W-:Y:S01]  /*7000*/  SHF.L.W.U32.HI R27, R27, 0x8, R27 ;  /* 0x000000081b1b7819 */ /* 0x000fe20000010e1b */
[----:B------:R-:W-:Y:S01]  /*7010*/  IMAD.IADD R40, R29, 0x1, R26 ;  /* 0x000000011d287824 */ /* 0x000fe200078e021a */
[----:B------:R-:W-:Y:S02]  /*7020*/  SHF.L.W.U32.HI R43, R43, 0x8, R43 ;  /* 0x000000082b2b7819 */ /* 0x000fe40000010e2b */
[----:B------:R-:W-:Y:S01]  /*7030*/  LOP3.LUT R2, R2, R29, RZ, 0x3c, !PT ;  /* 0x0000001d02027212 */ /* 0x000fe200078e3cff */
[----:B------:R-:W-:Y:S01]  /*7040*/  IMAD.IADD R46, R46, 0x1, R27 ;  /* 0x000000012e2e7824 */ /* 0x000fe200078e021b */
[----:B------:R-:W-:-:S02]  /*7050*/  LOP3.LUT R43, R43, R40, RZ, 0x3c, !PT ;  /* 0x000000282b2b7212 */ /* 0x000fc400078e3cff */
[----:B------:R-:W-:Y:S02]  /*7060*/  LEA.HI R2, R2, R25, R2, 0x8 ;  /* 0x0000001902027211 */ /* 0x000fe400078f4002 */
[----:B------:R-:W-:Y:S02]  /*7070*/  LEA.HI R43, R43, R46, R43, 0x10 ;  /* 0x0000002e2b2b7211 */ /* 0x000fe400078f802b */
[----:B------:R-:W-:Y:S02]  /*7080*/  LOP3.LUT R2, R3, R2, RZ, 0x3c, !PT ;  /* 0x0000000203027212 */ /* 0x000fe400078e3cff */
[----:B------:R-:W-:Y:S01]  /*7090*/  LOP3.LUT R43, R26, R43, RZ, 0x3c, !PT ;  /* 0x0000002b1a2b7212 */ /* 0x000fe200078e3cff */
[----:B------:R-:W0:Y:S01]  /*70a0*/  LDC R3, c[0x0][0x38c] ;  /* 0x0000e300ff037b82 */ /* 0x000e220000000800 */
[----:B------:R-:W-:Y:S02]  /*70b0*/  SHF.L.W.U32.HI R25, R2, 0x7, R2 ;  /* 0x0000000702197819 */ /* 0x000fe40000010e02 */
[----:B------:R-:W-:-:S03]  /*70c0*/  LEA.HI R40, R43, R40, R43, 0xc ;  /* 0x000000282b287211 */ /* 0x000fc600078f602b */
[----:B------:R-:W-:Y:S02]  /*70d0*/  IMAD.IADD R28, R28, 0x1, R25 ;  /* 0x000000011c1c7824 */ /* 0x000fe400078e0219 */
[----:B------:R-:W-:Y:S01]  /*70e0*/  VIADD R41, R40, 0x3320646e ;  /* 0x3320646e28297836 */ /* 0x000fe20000000000 */
[----:B------:R-:W1:Y:S02]  /*70f0*/  LDC R2, c[0x0][0x388] ;  /* 0x0000e200ff027b82 */ /* 0x000e640000000800 */
[----:B------:R-:W-:Y:S02]  /*7100*/  LOP3.LUT R27, R27, R28, RZ, 0x3c, !PT ;  /* 0x0000001c1b1b7212 */ /* 0x000fe400078e3cff */
[----:B------:R-:W-:Y:S02]  /*7110*/  LOP3.LUT R26, R41, UR35, RZ, 0xfc, !PT ;  /* 0x00000023291a7c12 */ /* 0x000fe4000f8efcff */
[----:B------:R-:W-:Y:S02]  /*7120*/  LEA.HI R24, R27, R24, R27, 0x10 ;  /* 0x000000181b187211 */ /* 0x000fe400078f801b */
[----:B------:R-:W-:-:S02]  /*7130*/  ISETP.NE.U32.AND P0, PT, R26, RZ, PT ;  /* 0x000000ff1a00720c */ /* 0x000fc40003f05070 */
[----:B------:R-:W-:-:S04]  /*7140*/  LOP3.LUT R25, R25, R24, RZ, 0x3c, !PT ;  /* 0x0000001819197212 */ /* 0x000fc800078e3cff */
[----:B------:R-:W-:-:S05]  /*7150*/  LEA.HI R25, R25, R28, R25, 0xc ;  /* 0x0000001c19197211 */ /* 0x000fca00078f6019 */
[----:B------:R-:W-:Y:S02]  /*7160*/  VIADD R40, R25, 0x61707865 ;  /* 0x6170786519287836 */ /* 0x000fe40000000000 */
[----:B------:R-:W-:Y:S05]  /*7170*/  @P0 BRA `(.L_x_75) ;  /* 0x0000000000500947 */ /* 0x000fea0003800000 */
        /* <DEDUP_REMOVED lines=20> */
.L_x_75:
[----:B------:R-:W-:-:S07]  /*72c0*/  MOV R42, 0x72e0 ;  /* 0x000072e0002a7802 */ /* 0x000fce0000000f00 */
[----:B01----:R-:W-:Y:S05]  /*72d0*/  CALL.REL.NOINC `($__internal_2_$__cuda_sm20_rem_u64) ;  /* 0x0000001800847944 */ /* 0x003fea0003c00000 */
[----:B------:R-:W-:Y:S02]  /*72e0*/  IMAD.MOV.U32 R24, RZ, RZ, R28 ;  /* 0x000000ffff187224 */ /* 0x000fe400078e001c */
[----:B------:R-:W-:-:S07]  /*72f0*/  IMAD.MOV.U32 R25, RZ, RZ, R29 ;  /* 0x000000ffff197224 */ /* 0x000fce00078e001d */
.L_x_76:
[----:B------:R-:W-:Y:S01]  /*7300*/  LOP3.LUT R26, R13, UR35, RZ, 0xfc, !PT ;  /* 0x000000230d1a7c12 */ /* 0x000fe2000f8efcff */
        /* <DEDUP_REMOVED lines=22> */
.L_x_78:
[----:B------:R-:W-:Y:S01]  /*7470*/  IMAD.MOV.U32 R40, RZ, RZ, R16 ;  /* 0x000000ffff287224 */ /* 0x000fe200078e0010 */
[----:B------:R-:W-:Y:S01]  /*7480*/  MOV R42, 0x74b0 ;  /* 0x000074b0002a7802 */ /* 0x000fe20000000f00 */
[----:B------:R-:W-:-:S07]  /*7490*/  IMAD.MOV.U32 R41, RZ, RZ, R13 ;  /* 0x000000ffff297224 */ /* 0x000fce00078e000d */
[----:B01----:R-:W-:Y:S05]  /*74a0*/  CALL.REL.NOINC `($__internal_2_$__cuda_sm20_rem_u64) ;  /* 0x0000001800107944 */ /* 0x003fea0003c00000 */
.L_x_79:
[----:B------:R-:W-:Y:S05]  /*74b0*/  BSYNC.RECONVERGENT B1 ;  /* 0x0000000000017941 */ /* 0x000fea0003800200 */
.L_x_77:
[----:B------:R-:W2:Y:S01]  /*74c0*/  LDC.64 R26, c[0x0][0x388] ;  /* 0x0000e200ff1a7b82 */ /* 0x000ea20000000a00 */
[----:B------:R-:W-:Y:S01]  /*74d0*/  BSSY.RECONVERGENT B1, `(.L_x_80) ;  /* 0x000001d000017945 */ /* 0x000fe20003800200 */
[----:B--2---:R-:W-:-:S04]  /*74e0*/  IADD3 R40, P0, P1, -R28, R26, R24 ;  /* 0x0000001a1c287210 */ /* 0x004fc8000791e118 */
[----:B------:R-:W-:-:S04]  /*74f0*/  IADD3.X R41, PT, PT, ~R29, R27, R25, P0, P1 ;  /* 0x0000001b1d297210 */ /* 0x000fc800007e2519 */
[----:B------:R-:W-:-:S04]  /*7500*/  LOP3.LUT R27, R41, R27, RZ, 0xfc, !PT ;  /* 0x0000001b291b7212 */ /* 0x000fc800078efcff */
[----:B------:R-:W-:-:S13]  /*7510*/  ISETP.NE.U32.AND P0, PT, R27, RZ, PT ;  /* 0x000000ff1b00720c */ /* 0x000fda0003f05070 */
[----:B------:R-:W-:Y:S05]  /*7520*/  @P0 BRA `(.L_x_81) ;  /* 0x00000000004c0947 */ /* 0x000fea0003800000 */
[----:B------:R-:W2:Y:S01]  /*7530*/  I2F.U32.RP R24, R26 ;  /* 0x0000001a00187306 */ /* 0x000ea20000209000 */
[----:B-1----:R-:W-:Y:S01]  /*7540*/  IMAD.MOV.U32 R2, RZ, RZ, RZ ;  /* 0x000000ffff027224 */ /* 0x002fe200078e00ff */
[----:B------:R-:W-:-:S06]  /*7550*/  ISETP.NE.U32.AND P1, PT, R26, RZ, PT ;  /* 0x000000ff1a00720c */ /* 0x000fcc0003f25070 */
[----:B--2---:R-:W1:Y:S02]  /*7560*/  MUFU.RCP R24, R24 ;  /* 0x0000001800187308 */ /* 0x004e640000001000 */
[----:B-1----:R-:W-:-:S06]  /*7570*/  VIADD R25, R24, 0xffffffe ;  /* 0x0ffffffe18197836 */ /* 0x002fcc0000000000 */
[----:B0-----:R-:W0:Y:S02]  /*7580*/  F2I.FTZ.U32.TRUNC.NTZ R3, R25 ;  /* 0x0000001900037305 */ /* 0x001e24000021f000 */
[----:B0-----:R-:W-:-:S04]  /*7590*/  IMAD.MOV R27, RZ, RZ, -R3 ;  /* 0x000000ffff1b7224 */ /* 0x001fc800078e0a03 */
        /* <DEDUP_REMOVED lines=10> */
[----:B------:R-:W-:Y:S01]  /*7640*/  @!P1 LOP3.LUT R2, RZ, R26, RZ, 0x33, !PT ;  /* 0x0000001aff029212 */ /* 0x000fe200078e33ff */
[----:B------:R-:W-:Y:S06]  /*7650*/  BRA `(.L_x_82) ;  /* 0x0000000000107947 */ /* 0x000fec0003800000 */
.L_x_81:
[----:B------:R-:W-:-:S07]  /*7660*/  MOV R42, 0x7680 ;  /* 0x00007680002a7802 */ /* 0x000fce0000000f00 */
[----:B01----:R-:W-:Y:S05]  /*7670*/  CALL.REL.NOINC `($__internal_2_$__cuda_sm20_rem_u64) ;  /* 0x00000014009c7944 */ /* 0x003fea0003c00000 */
[----:B------:R-:W-:Y:S02]  /*7680*/  IMAD.MOV.U32 R2, RZ, RZ, R28 ;  /* 0x000000ffff027224 */ /* 0x000fe400078e001c */
[----:B------:R-:W-:-:S07]  /*7690*/  IMAD.MOV.U32 R3, RZ, RZ, R29 ;  /* 0x000000ffff037224 */ /* 0x000fce00078e001d */
.L_x_82:
[----:B------:R-:W-:Y:S05]  /*76a0*/  BSYNC.RECONVERGENT B1 ;  /* 0x0000000000017941 */ /* 0x000fea0003800200 */
.L_x_80:
[----:B------:R-:W-:Y:S02]  /*76b0*/  ISETP.GT.U32.AND P0, PT, R16, R2, PT ;  /* 0x000000021000720c */ /* 0x000fe40003f04070 */
[----:B------:R-:W-:Y:S02]  /*76c0*/  ISETP.NE.AND P1, PT, R0, RZ, PT ;  /* 0x000000ff0000720c */ /* 0x000fe40003f25270 */
[----:B------:R-:W-:-:S04]  /*76d0*/  ISETP.GT.U32.AND.EX P0, PT, R13, R3, PT, P0 ;  /* 0x000000030d00720c */ /* 0x000fc80003f04100 */
[----:B------:R-:W-:-:S04]  /*76e0*/  SEL R24, R16, R2, P0 ;  /* 0x0000000210187207 */ /* 0x000fc80000000000 */
[----:B------:R-:W-:-:S04]  /*76f0*/  LOP3.LUT R24, R23, R24, RZ, 0x3c, !PT ;  /* 0x0000001817187212 */ /* 0x000fc800078e3cff */
[----:B------:R-:W-:Y:S01]  /*7700*/  SHF.L.W.U32.HI R25, R24, 0x10, R24 ;  /* 0x0000001018197819 */ /* 0x000fe20000010e18 */
[C---:B------:R-:W-:Y:S02]  /*7710*/  VIADD R24, R18.reuse, 0x800002f6 ;  /* 0x800002f612187836 */ /* 0x040fe40000000000 */
[----:B------:R-:W-:Y:S02]  /*7720*/  VIADD R18, R18, 0xffffffff ;  /* 0xffffffff12127836 */ /* 0x000fe40000000000 */
[----:B------:R-:W-:Y:S01]  /*7730*/  IMAD.IADD R28, R22, 0x1, R25 ;  /* 0x00000001161c7824 */ /* 0x000fe200078e0219 */
[----:B------:R-:W-:-:S04]  /*7740*/  LOP3.LUT R24, R24, R7, RZ, 0x3c, !PT ;  /* 0x0000000718187212 */ /* 0x000fc800078e3cff */
[----:B------:R-:W-:Y:S02]  /*7750*/  LOP3.LUT R26, R30, R28, RZ, 0x3c, !PT ;  /* 0x0000001c1e1a7212 */ /* 0x000fe400078e3cff */
[----:B------:R-:W-:Y:S02]  /*7760*/  SHF.L.W.U32.HI R24, R24, 0x10, R24 ;  /* 0x0000001018187819 */ /* 0x000fe40000010e18 */
[----:B------:R-:W-:-:S03]  /*7770*/  SHF.L.W.U32.HI R27, R26, 0xc, R26 ;  /* 0x0000000c1a1b7819 */ /* 0x000fc60000010e1a */
[----:B------:R-:W-:Y:S02]  /*7780*/  IMAD.IADD R40, R11, 0x1, R24 ;  /* 0x000000010b287824 */ /* 0x000fe400078e0218 */
[----:B------:R-:W-:-:S03]  /*7790*/  IMAD.IADD R41, R23, 0x1, R27 ;  /* 0x0000000117297824 */ /* 0x000fc600078e021b */
[----:B------:R-:W-:Y:S02]  /*77a0*/  LOP3.LUT R26, R9, R40, RZ, 0x3c, !PT ;  /* 0x00000028091a7212 */ /* 0x000fe400078e3cff */
[----:B------:R-:W-:Y:S01]  /*77b0*/  LOP3.LUT R25, R25, R41, RZ, 0x3c, !PT ;  /* 0x0000002919197212 */ /* 0x000fe200078e3cff */
[----:B------:R-:W-:Y:S01]  /*77c0*/  IMAD.IADD R41, R8, 0x1, R41 ;  /* 0x0000000108297824 */ /* 0x000fe200078e0229 */
[----:B------:R-:W-:Y:S02]  /*77d0*/  SHF.L.W.U32.HI R29, R26, 0xc, R26 ;  /* 0x0000000c1a1d7819 */ /* 0x000fe40000010e1a */
[----:B------:R-:W-:-:S05]  /*77e0*/  SHF.L.W.U32.HI R25, R25, 0x8, R25 ;  /* 0x0000000819197819 */ /* 0x000fca0000010e19 */
[----:B------:R-:W-:Y:S01]  /*77f0*/  IMAD.IADD R28, R28, 0x1, R25 ;  /* 0x000000011c1c7824 */ /* 0x000fe200078e0219 */
[----:B------:R-:W-:-:S04]  /*7800*/  LOP3.LUT R25, R25, R12, RZ, 0x3c, !PT ;  /* 0x0000000c19197212 */ /* 0x000fc800078e3cff */
        /* <DEDUP_REMOVED lines=250> */
[----:B------:R-:W-:Y:S02]  /*87b0*/  LOP3.LUT R29, R29, R46, RZ, 0x3c, !PT ;  /* 0x0000002e1d1d7212 */ /* 0x000fe400078e3cff */
[----:B------:R-:W-:Y:S01]  /*87c0*/  LOP3.LUT R45, R45, R27, RZ, 0x3c, !PT ;  /* 0x0000001b2d2d7212 */ /* 0x000fe200078e3cff */
[----:B------:R-:W-:Y:S01]  /*87d0*/  IMAD.IADD R48, R25, 0x1, R48 ;  /* 0x0000000119307824 */ /* 0x000fe200078e0230 */
[----:B------:R-:W-:Y:S02]  /*87e0*/  SHF.L.W.U32.HI R29, R29, 0xc, R29 ;  /* 0x0000000c1d1d7819 */ /* 0x000fe40000010e1d */
[----:B------:R-:W-:Y:S01]  /*87f0*/  LEA.HI R51, R45, R51, R45, 0x10 ;  /* 0x000000332d337211 */ /* 0x000fe200078f802d */
[----:B------:R-:W-:Y:S01]  /*8800*/  IMAD.IADD R45, R47, 0x1, R52 ;  /* 0x000000012f2d7824 */ /* 0x000fe200078e0234 */
[----:B------:R-:W-:Y:S01]  /*8810*/  LOP3.LUT R43, R43, R48, RZ, 0x3c, !PT ;  /* 0x000000302b2b7212 */ /* 0x000fe200078e3cff */
[----:B------:R-:W-:Y:S01]  /*8820*/  IMAD.IADD R41, R24, 0x1, R29 ;  /* 0x0000000118297824 */ /* 0x000fe200078e021d */
[----:B------:R-:W-:-:S02]  /*8830*/  LOP3.LUT R50, R50, R51, RZ, 0x3c, !PT ;  /* 0x0000003332327212 */ /* 0x000fc400078e3cff */
[----:B------:R-:W-:Y:S02]  /*8840*/  LOP3.LUT R28, R28, R45, RZ, 0x3c, !PT ;  /* 0x0000002d1c1c7212 */ /* 0x000fe400078e3cff */
[----:B------:R-:W-:Y:S02]  /*8850*/  LOP3.LUT R41, R44, R41, RZ, 0x3c, !PT ;  /* 0x000000292c297212 */ /* 0x000fe400078e3cff */
[----:B------:R-:W-:Y:S02]  /*8860*/  SHF.L.W.U32.HI R49, R28, 0x10, R28 ;  /* 0x000000101c317819 */ /* 0x000fe40000010e1c */
[----:B------:R-:W-:Y:S02]  /*8870*/  SHF.L.W.U32.HI R43, R43, 0x10, R43 ;  /* 0x000000102b2b7819 */ /* 0x000fe40000010e2b */
[----:B------:R-:W-:Y:S01]  /*8880*/  LEA.HI R46, R41, R46, R41, 0x8 ;  /* 0x0000002e292e7211 */ /* 0x000fe200078f4029 */
[----:B------:R-:W-:Y:S01]  /*8890*/  IMAD.IADD R26, R26, 0x1, R49 ;  /* 0x000000011a1a7824 */ /* 0x000fe200078e0231 */
[----:B------:R-:W-:Y:S01]  /*88a0*/  LEA.HI R27, R50, R27, R50, 0xc ;  /* 0x0000001b321b7211 */ /* 0x000fe200078f6032 */
[----:B------:R-:W-:Y:S01]  /*88b0*/  IMAD.IADD R42, R42, 0x1, R43 ;  /* 0x000000012a2a7824 */ /* 0x000fe200078e022b */
[----:B------:R-:W-:-:S02]  /*88c0*/  LOP3.LUT R46, R29, R46, RZ, 0x3c, !PT ;  /* 0x0000002e1d2e7212 */ /* 0x000fc400078e3cff */
[----:B------:R-:W-:Y:S02]  /*88d0*/  LOP3.LUT R26, R47, R26, RZ, 0x3c, !PT ;  /* 0x0000001a2f1a7212 */ /* 0x000fe400078e3cff */
[----:B------:R-:W-:Y:S02]  /*88e0*/  LOP3.LUT R25, R25, R42, RZ, 0x3c, !PT ;  /* 0x0000002a19197212 */ /* 0x000fe400078e3cff */
[----:B------:R-:W-:Y:S02]  /*88f0*/  LEA.HI R26, R26, R45, R26, 0xc ;  /* 0x0000002d1a1a7211 */ /* 0x000fe400078f601a */
[----:B------:R-:W-:Y:S02]  /*8900*/  SHF.L.W.U32.HI R46, R46, 0x7, R46 ;  /* 0x000000072e2e7819 */ /* 0x000fe40000010e2e */
[----:B------:R-:W-:Y:S02]  /*8910*/  LEA.HI R48, R25, R48, R25, 0xc ;  /* 0x0000003019307211 */ /* 0x000fe400078f6019 */
[----:B------:R-:W-:Y:S01]  /*8920*/  LOP3.LUT R26, R49, R26, RZ, 0x3c, !PT ;  /* 0x0000001a311a7212 */ /* 0x000fe200078e3cff */
[----:B------:R-:W-:Y:S01]  /*8930*/  IMAD.IADD R27, R27, 0x1, R46 ;  /* 0x000000011b1b7824 */ /* 0x000fe200078e022e */
[----:B------:R-:W-:-:S02]  /*8940*/  LOP3.LUT R43, R43, R48, RZ, 0x3c, !PT ;  /* 0x000000302b2b7212 */ /* 0x000fc400078e3cff */
[----:B------:R-:W-:Y:S02]  /*8950*/  SHF.L.W.U32.HI R26, R26, 0x8, R26 ;  /* 0x000000081a1a7819 */ /* 0x000fe40000010e1a */
        /* <DEDUP_REMOVED lines=39> */
.L_x_74:
[----:B------:R-:W-:Y:S05]  /*8bd0*/  BSYNC.RECONVERGENT B0 ;  /* 0x0000000000007941 */ /* 0x000fea0003800200 */
.L_x_73:
[----:B------:R-:W0:Y:S01]  /*8be0*/  LDCU.64 UR12, c[0x0][0x390] ;  /* 0x00007200ff0c77ac */ /* 0x000e220008000a00 */
[----:B------:R-:W-:-:S04]  /*8bf0*/  UIADD3 UR4, UP0, UPT, UR4, 0x1, URZ ;  /* 0x0000000104047890 */ /* 0x000fc8000ff1e0ff */
[----:B------:R-:W-:Y:S02]  /*8c00*/  UIADD3.X UR5, UPT, UPT, URZ, UR5, URZ, UP0, !UPT ;  /* 0x00000005ff057290 */ /* 0x000fe400087fe4ff */
[----:B0-----:R-:W-:-:S04]  /*8c10*/  UISETP.NE.U32.AND UP0, UPT, UR4, UR12, UPT ;  /* 0x0000000c0400728c */ /* 0x001fc8000bf05070 */
[----:B------:R-:W-:-:S09]  /*8c20*/  UISETP.NE.AND.EX UP0, UPT, UR5, UR13, UPT, UP0 ;  /* 0x0000000d0500728c */ /* 0x000fd2000bf05300 */
[----:B------:R-:W-:Y:S05]  /*8c30*/  BRA.U UP0, `(.L_x_84) ;  /* 0xffffff7500b07547 */ /* 0x000fea000b83ffff */
.L_x_72:
[----:B------:R-:W0:Y:S02]  /*8c40*/  LDC.64 R2, c[0x0][0x3c0] ;  /* 0x0000f000ff027b82 */ /* 0x000e240000000a00 */
[----:B0-----:R-:W-:-:S04]  /*8c50*/  IMAD.WIDE.U32 R2, R39, 0x20, R2 ;  /* 0x0000002027027825 */ /* 0x001fc800078e0002 */
[----:B------:R-:W-:Y:S02]  /*8c60*/  IMAD.MOV.U32 R39, RZ, RZ, R37 ;  /* 0x000000ffff277224 */ /* 0x000fe400078e0025 */
[----:B------:R-:W-:Y:S02]  /*8c70*/  IMAD.MOV.U32 R37, RZ, RZ, R35 ;  /* 0x000000ffff257224 */ /* 0x000fe400078e0023 */
[----:B------:R-:W-:Y:S01]  /*8c80*/  IMAD.MOV.U32 R35, RZ, RZ, R33 ;  /* 0x000000ffff237224 */ /* 0x000fe200078e0021 */
[----:B------:R-:W-:Y:S01]  /*8c90*/  STG.E.64 desc[UR18][R2.64], R38 ;  /* 0x0000002602007986 */ /* 0x000fe2000c101b12 */
[----:B------:R-:W-:-:S03]  /*8ca0*/  IMAD.MOV.U32 R33, RZ, RZ, R31 ;  /* 0x000000ffff217224 */ /* 0x000fc600078e001f */
[----:B------:R-:W-:Y:S04]  /*8cb0*/  STG.E.64 desc[UR18][R2.64+0x8], R36 ;  /* 0x0000082402007986 */ /* 0x000fe8000c101b12 */
[----:B------:R-:W-:Y:S04]  /*8cc0*/  STG.E.64 desc[UR18][R2.64+0x10], R34 ;  /* 0x0000102202007986 */ /* 0x000fe8000c101b12 */
[----:B------:R-:W-:Y:S01]  /*8cd0*/  STG.E.64 desc[UR18][R2.64+0x18], R32 ;  /* 0x0000182002007986 */ /* 0x000fe2000c101b12 */
[----:B------:R-:W-:Y:S05]  /*8ce0*/  EXIT ;  /* 0x000000000000794d */ /* 0x000fea0003800000 */
        .weak           $__internal_2_$__cuda_sm20_rem_u64
        .type           $__internal_2_$__cuda_sm20_rem_u64,@function
        .size           $__internal_2_$__cuda_sm20_rem_u64,(.L_x_124 - $__internal_2_$__cuda_sm20_rem_u64)
$__internal_2_$__cuda_sm20_rem_u64:
        /* <DEDUP_REMOVED lines=11> */
[-C--:B------:R-:W-:Y:S02]  /*8da0*/  IMAD R43, R27, R47.reuse, RZ ;  /* 0x0000002f1b2b7224 */ /* 0x080fe400078e02ff */
[----:B------:R-:W-:-:S04]  /*8db0*/  IMAD.WIDE.U32 R28, P0, R26, R47, R28 ;  /* 0x0000002f1a1c7225 */ /* 0x000fc8000780001c */
[----:B------:R-:W-:-:S04]  /*8dc0*/  IMAD.HI.U32 R47, R27, R47, RZ ;  /* 0x0000002f1b2f7227 */ /* 0x000fc800078e00ff */
[----:B------:R-:W-:-:S05]  /*8dd0*/  IMAD.HI.U32 R28, P1, R27, R45, R28 ;  /* 0x0000002d1b1c7227 */ /* 0x000fca000782001c */
        /* <DEDUP_REMOVED lines=8> */
[----:B------:R-:W-:Y:S02]  /*8e60*/  IMAD.X R26, RZ, RZ, ~R27, P0 ;  /* 0x000000ffff1a7224 */ /* 0x000fe400000e0e1b */
[----:B------:R-:W-:Y:S02]  /*8e70*/  IMAD.MOV.U32 R27, RZ, RZ, RZ ;  /* 0x000000ffff1b7224 */ /* 0x000fe400078e00ff */
[----:B------:R-:W-:-:S04]  /*8e80*/  IMAD.WIDE.U32 R28, P0, R29, R26, R28 ;  /* 0x0000001a1d1c7225 */ /* 0x000fc8000780001c */
[C---:B------:R-:W-:Y:S02]  /*8e90*/  IMAD R44, R43.reuse, R26, RZ ;  /* 0x0000001a2b2c7224 */ /* 0x040fe400078e02ff */
[----:B------:R-:W-:-:S04]  /*8ea0*/  IMAD.HI.U32 R29, P1, R43, R45, R28 ;  /* 0x0000002d2b1d7227 */ /* 0x000fc8000782001c */
[----:B------:R-:W-:Y:S01]  /*8eb0*/  IMAD.HI.U32 R26, R43, R26, RZ ;  /* 0x0000001a2b1a7227 */ /* 0x000fe200078e00ff */
[----:B------:R-:W-:-:S03]  /*8ec0*/  IADD3 R29, P2, PT, R44, R29, RZ ;  /* 0x0000001d2c1d7210 */ /* 0x000fc60007f5e0ff */
[----:B------:R-:W-:Y:S02]  /*8ed0*/  IMAD.X R43, R26, 0x1, R43, P0 ;  /* 0x000000011a2b7824 */ /* 0x000fe400000e062b */
[----:B------:R-:W-:-:S03]  /*8ee0*/  IMAD.HI.U32 R26, R29, R40, RZ ;  /* 0x000000281d1a7227 */ /* 0x000fc600078e00ff */
[----:B------:R-:W-:Y:S01]  /*8ef0*/  IADD3.X R43, PT, PT, RZ, RZ, R43, P2, P1 ;  /* 0x000000ffff2b7210 */ /* 0x000fe200017e242b */
        /* <DEDUP_REMOVED lines=11> */
[----:B------:R-:W-:Y:S02]  /*8fb0*/  IMAD R26, R43, R2, R29 ;  /* 0x000000022b1a7224 */ /* 0x000fe400078e021d */
[----:B------:R-:W-:Y:S02]  /*8fc0*/  IMAD.MOV.U32 R43, RZ, RZ, 0x0 ;  /* 0x00000000ff2b7424 */ /* 0x000fe400078e00ff */
[----:B------:R-:W-:Y:S01]  /*8fd0*/  IMAD.X R28, R41, 0x1, ~R26, P1 ;  /* 0x00000001291c7824 */ /* 0x000fe200008e0e1a */
[----:B------:R-:W-:-:S04]  /*8fe0*/  IADD3 R27, P1, PT, -R2, R45, RZ ;  /* 0x0000002d021b7210 */ /* 0x000fc80007f3e1ff */
[C---:B------:R-:W-:Y:S01]  /*8ff0*/  ISETP.GE.U32.AND.EX P0, PT, R28.reuse, R3, PT, P0 ;  /* 0x000000031c00720c */ /* 0x040fe20003f06100 */
[----:B------:R-:W-:Y:S01]  /*9000*/  IMAD.X R26, R28, 0x1, ~R3, P1 ;  /* 0x000000011c1a7824 */ /* 0x000fe200008e0e03 */
[----:B------:R-:W-:Y:S02]  /*9010*/  ISETP.NE.U32.AND P1, PT, R2, RZ, PT ;  /* 0x000000ff0200720c */ /* 0x000fe40003f25070 */
        /* <DEDUP_REMOVED lines=11> */
[----:B------:R-:W-:Y:S06]  /*90d0*/  RET.REL.NODEC R42 `(hint_gen_kernel) ;  /* 0xffffff6c2ac87950 */ /* 0x000fec0003c3ffff */
.L_x_85:
        /* <DEDUP_REMOVED lines=10> */
.L_x_124:


//--------------------- .text.hint_gen_kernel_warp --------------------------
	.section	.text.hint_gen_kernel_warp,"ax",@progbits
	.align	128
        .global         hint_gen_kernel_warp
        .type           hint_gen_kernel_warp,@function
        .size           hint_gen_kernel_warp,(.L_x_125 - hint_gen_kernel_warp)
        .other          hint_gen_kernel_warp,@"STO_CUDA_ENTRY STV_DEFAULT"
hint_gen_kernel_warp:
.text.hint_gen_kernel_warp:
        /* <DEDUP_REMOVED lines=48> */
.L_x_120:
        /* <DEDUP_REMOVED lines=1425> */
.L_x_89:
[----:B------:R-:W-:Y:S05]  /*5c10*/  BSYNC.RECONVERGENT B0 ;  /* 0x0000000000007941 */ /* 0x000fea0003800200 */
.L_x_88:
        /* <DEDUP_REMOVED lines=55> */
.L_x_119:
        /* <DEDUP_REMOVED lines=385> */
.L_x_93:
[----:B------:R-:W-:-:S07]  /*77a0*/  MOV R54, 0x77c0 ;  /* 0x000077c000367802 */ /* 0x000fce0000000f00 */
[----:B01----:R-:W-:Y:S05]  /*77b0*/  CALL.REL.NOINC `($__internal_3_$__cuda_sm20_rem_u64) ;  /* 0x0000002400387944 */ /* 0x003fea0003c00000 */
.L_x_94:
[----:B------:R-:W-:Y:S05]  /*77c0*/  BSYNC.RECONVERGENT B1 ;  /* 0x0000000000017941 */ /* 0x000fea0003800200 */
.L_x_92:
        /* <DEDUP_REMOVED lines=24> */
.L_x_96:
[----:B------:R-:W-:Y:S01]  /*7950*/  IMAD.MOV.U32 R53, RZ, RZ, R43 ;  /* 0x000000ffff357224 */ /* 0x000fe200078e002b */
[----:B------:R-:W-:Y:S01]  /*7960*/  MOV R54, 0x7990 ;  /* 0x0000799000367802 */ /* 0x000fe20000000f00 */
[----:B------:R-:W-:-:S07]  /*7970*/  IMAD.MOV.U32 R55, RZ, RZ, R49 ;  /* 0x000000ffff377224 */ /* 0x000fce00078e0031 */
[----:B01----:R-:W-:Y:S05]  /*7980*/  CALL.REL.NOINC `($__internal_3_$__cuda_sm20_rem_u64) ;  /* 0x0000002000c47944 */ /* 0x003fea0003c00000 */
.L_x_97:
[----:B------:R-:W-:Y:S05]  /*7990*/  BSYNC.RECONVERGENT B1 ;  /* 0x0000000000017941 */ /* 0x000fea0003800200 */
.L_x_95:
        /* <DEDUP_REMOVED lines=24> */
.L_x_99:
[----:B------:R-:W-:Y:S01]  /*7b20*/  IMAD.MOV.U32 R53, RZ, RZ, R52 ;  /* 0x000000ffff357224 */ /* 0x000fe200078e0034 */
[----:B------:R-:W-:Y:S01]  /*7b30*/  MOV R54, 0x7b60 ;  /* 0x00007b6000367802 */ /* 0x000fe20000000f00 */
[----:B------:R-:W-:-:S07]  /*7b40*/  IMAD.MOV.U32 R55, RZ, RZ, R45 ;  /* 0x000000ffff377224 */ /* 0x000fce00078e002d */
[----:B01----:R-:W-:Y:S05]  /*7b50*/  CALL.REL.NOINC `($__internal_3_$__cuda_sm20_rem_u64) ;  /* 0x0000002000507944 */ /* 0x003fea0003c00000 */
.L_x_100:
[----:B------:R-:W-:Y:S05]  /*7b60*/  BSYNC.RECONVERGENT B1 ;  /* 0x0000000000017941 */ /* 0x000fea0003800200 */
.L_x_98:
        /* <DEDUP_REMOVED lines=24> */
.L_x_102:
[----:B------:R-:W-:Y:S01]  /*7cf0*/  IMAD.MOV.U32 R53, RZ, RZ, R50 ;  /* 0x000000ffff357224 */ /* 0x000fe200078e0032 */
[----:B------:R-:W-:Y:S01]  /*7d00*/  MOV R54, 0x7d30 ;  /* 0x00007d3000367802 */ /* 0x000fe20000000f00 */
[----:B------:R-:W-:-:S07]  /*7d10*/  IMAD.MOV.U32 R55, RZ, RZ, R47 ;  /* 0x000000ffff377224 */ /* 0x000fce00078e002f */
[----:B01----:R-:W-:Y:S05]  /*7d20*/  CALL.REL.NOINC `($__internal_3_$__cuda_sm20_rem_u64) ;  /* 0x0000001c00dc7944 */ /* 0x003fea0003c00000 */
.L_x_103:
[----:B------:R-:W-:Y:S05]  /*7d30*/  BSYNC.RECONVERGENT B1 ;  /* 0x0000000000017941 */ /* 0x000fea0003800200 */
.L_x_101:
        /* <DEDUP_REMOVED lines=24> */
.L_x_105:
[----:B------:R-:W-:Y:S01]  /*7ec0*/  IMAD.MOV.U32 R53, RZ, RZ, R46 ;  /* 0x000000ffff357224 */ /* 0x000fe200078e002e */
[----:B------:R-:W-:Y:S01]  /*7ed0*/  MOV R54, 0x7f00 ;  /* 0x00007f0000367802 */ /* 0x000fe20000000f00 */
[----:B------:R-:W-:-:S07]  /*7ee0*/  IMAD.MOV.U32 R55, RZ, RZ, R51 ;  /* 0x000000ffff377224 */ /* 0x000fce00078e0033 */
[----:B01----:R-:W-:Y:S05]  /*7ef0*/  CALL.REL.NOINC `($__internal_3_$__cuda_sm20_rem_u64) ;  /* 0x0000001c00687944 */ /* 0x003fea0003c00000 */
.L_x_106:
[----:B------:R-:W-:Y:S05]  /*7f00*/  BSYNC.RECONVERGENT B1 ;  /* 0x0000000000017941 */ /* 0x000fea0003800200 */
.L_x_104:
        /* <DEDUP_REMOVED lines=24> */
.L_x_108:
[----:B------:R-:W-:Y:S01]  /*8090*/  IMAD.MOV.U32 R53, RZ, RZ, R44 ;  /* 0x000000ffff357224 */ /* 0x000fe200078e002c */
[----:B------:R-:W-:Y:S01]  /*80a0*/  MOV R54, 0x80d0 ;  /* 0x000080d000367802 */ /* 0x000fe20000000f00 */
[----:B------:R-:W-:-:S07]  /*80b0*/  IMAD.MOV.U32 R55, RZ, RZ, R48 ;  /* 0x000000ffff377224 */ /* 0x000fce00078e0030 */
[----:B01----:R-:W-:Y:S05]  /*80c0*/  CALL.REL.NOINC `($__internal_3_$__cuda_sm20_rem_u64) ;  /* 0x0000001800f47944 */ /* 0x003fea0003c00000 */
.L_x_109:
[----:B------:R-:W-:Y:S05]  /*80d0*/  BSYNC.RECONVERGENT B1 ;  /* 0x0000000000017941 */ /* 0x000fea0003800200 */
.L_x_107:
        /* <DEDUP_REMOVED lines=25> */
.L_x_111:
[----:B------:R-:W-:Y:S01]  /*8270*/  IMAD.MOV.U32 R53, RZ, RZ, R40 ;  /* 0x000000ffff357224 */ /* 0x000fe200078e0028 */
[----:B------:R-:W-:-:S07]  /*8280*/  MOV R54, 0x82a0 ;  /* 0x000082a000367802 */ /* 0x000fce0000000f00 */
[----:B01----:R-:W-:Y:S05]  /*8290*/  CALL.REL.NOINC `($__internal_3_$__cuda_sm20_rem_u64) ;  /* 0x0000001800807944 */ /* 0x003fea0003c00000 */
.L_x_112:
[----:B------:R-:W-:Y:S05]  /*82a0*/  BSYNC.RECONVERGENT B1 ;  /* 0x0000000000017941 */ /* 0x000fea0003800200 */
.L_x_110:
[----:B------:R2:W-:Y:S02]  /*82b0*/  STL.64 [R1+0x30], R30 ;  /* 0x0000301e01007387 */ /* 0x0005e40000100a00 */
.L_x_91:
        /* <DEDUP_REMOVED lines=25> */
.L_x_114:
[----:B------:R-:W-:Y:S01]  /*8450*/  IMAD.MOV.U32 R53, RZ, RZ, R28 ;  /* 0x000000ffff357224 */ /* 0x000fe200078e001c */
[----:B------:R-:W-:Y:S01]  /*8460*/  MOV R54, 0x8490 ;  /* 0x0000849000367802 */ /* 0x000fe20000000f00 */
[----:B------:R-:W-:-:S07]  /*8470*/  IMAD.MOV.U32 R55, RZ, RZ, R35 ;  /* 0x000000ffff377224 */ /* 0x000fce00078e0023 */
[----:B01---5:R-:W-:Y:S05]  /*8480*/  CALL.REL.NOINC `($__internal_3_$__cuda_sm20_rem_u64) ;  /* 0x0000001800047944 */ /* 0x023fea0003c00000 */
[----:B------:R-:W-:Y:S02]  /*8490*/  IMAD.MOV.U32 R32, RZ, RZ, R30 ;  /* 0x000000ffff207224 */ /* 0x000fe400078e001e */
[----:B------:R-:W-:-:S07]  /*84a0*/  IMAD.MOV.U32 R33, RZ, RZ, R31 ;  /* 0x000000ffff217224 */ /* 0x000fce00078e001f */
.L_x_115:
[----:B------:R-:W-:Y:S05]  /*84b0*/  BSYNC.RECONVERGENT B1 ;  /* 0x0000000000017941 */ /* 0x000fea0003800200 */
.L_x_113:
        /* <DEDUP_REMOVED lines=27> */
.L_x_117:
[----:B------:R-:W-:-:S07]  /*8670*/  MOV R54, 0x8690 ;  /* 0x0000869000367802 */ /* 0x000fce0000000f00 */
[----:B01----:R-:W-:Y:S05]  /*8680*/  CALL.REL.NOINC `($__internal_3_$__cuda_sm20_rem_u64) ;  /* 0x0000001400847944 */ /* 0x003fea0003c00000 */
.L_x_118:
[----:B------:R-:W-:Y:S05]  /*8690*/  BSYNC.RECONVERGENT B1 ;  /* 0x0000000000017941 */ /* 0x000fea0003800200 */
.L_x_116:
        /* <DEDUP_REMOVED lines=338> */
.L_x_90:
[----:B------:R-:W-:Y:S05]  /*9bc0*/  BSYNC.RECONVERGENT B0 ;  /* 0x0000000000007941 */ /* 0x000fea0003800200 */
.L_x_87:
[----:B------:R-:W1:Y:S01]  /*9bd0*/  LDCU.64 UR12, c[0x0][0x390] ;  /* 0x00007200ff0c77ac */ /* 0x000e620008000a00 */
[----:B------:R-:W-:-:S04]  /*9be0*/  UIADD3 UR4, UP0, UPT, UR4, 0x1, URZ ;  /* 0x0000000104047890 */ /* 0x000fc8000ff1e0ff */
[----:B------:R-:W-:Y:S02]  /*9bf0*/  UIADD3.X UR5, UPT, UPT, URZ, UR5, URZ, UP0, !UPT ;  /* 0x00000005ff057290 */ /* 0x000fe400087fe4ff */
[----:B-1----:R-:W-:-:S04]  /*9c00*/  UISETP.NE.U32.AND UP0, UPT, UR4, UR12, UPT ;  /* 0x0000000c0400728c */ /* 0x002fc8000bf05070 */
[----:B------:R-:W-:-:S09]  /*9c10*/  UISETP.NE.AND.EX UP0, UPT, UR5, UR13, UPT, UP0 ;  /* 0x0000000d0500728c */ /* 0x000fd2000bf05300 */
[----:B------:R-:W-:Y:S05]  /*9c20*/  BRA.U UP0, `(.L_x_120) ;  /* 0xffffff6500b47547 */ /* 0x000fea000b83ffff */
.L_x_86:
[----:B0-----:R-:W0:Y:S02]  /*9c30*/  LDC.64 R10, c[0x0][0x3c0] ;  /* 0x0000f000ff0a7b82 */ /* 0x001e240000000a00 */
[----:B0-----:R-:W-:-:S05]  /*9c40*/  IMAD.WIDE.U32 R10, R0, 0x20, R10 ;  /* 0x00000020000a7825 */ /* 0x001fca00078e000a */
[----:B------:R-:W-:Y:S04]  /*9c50*/  STG.E.64 desc[UR18][R10.64], R8 ;  /* 0x000000080a007986 */ /* 0x000fe8000c101b12 */
[----:B------:R-:W-:Y:S04]  /*9c60*/  STG.E.64 desc[UR18][R10.64+0x8], R6 ;  /* 0x000008060a007986 */ /* 0x000fe8000c101b12 */
[----:B------:R-:W-:Y:S04]  /*9c70*/  STG.E.64 desc[UR18][R10.64+0x10], R4 ;  /* 0x000010040a007986 */ /* 0x000fe8000c101b12 */
[----:B------:R-:W-:Y:S01]  /*9c80*/  STG.E.64 desc[UR18][R10.64+0x18], R2 ;  /* 0x000018020a007986 */ /* 0x000fe2000c101b12 */
[----:B------:R-:W-:Y:S05]  /*9c90*/  EXIT ;  /* 0x000000000000794d */ /* 0x000fea0003800000 */
        .weak           $__internal_3_$__cuda_sm20_rem_u64
        .type           $__internal_3_$__cuda_sm20_rem_u64,@function
        .size           $__internal_3_$__cuda_sm20_rem_u64,(.L_x_125 - $__internal_3_$__cuda_sm20_rem_u64)
$__internal_3_$__cuda_sm20_rem_u64:
        /* <DEDUP_REMOVED lines=64> */
[----:B------:R-:W-:Y:S06]  /*a0a0*/  RET.REL.NODEC R54 `(hint_gen_kernel_warp) ;  /* 0xffffff5c36d47950 */ /* 0x000fec0003c3ffff */
.L_x_121:
        /* <DEDUP_REMOVED lines=13> */
.L_x_125:


//--------------------- .nv.shared.reserved.0     --------------------------
	.section	.nv.shared.reserved.0,"aw",@nobits
	.weak		__nv_reservedSMEM_offset_0_alias
	.size		__nv_reservedSMEM_offset_0_alias, 0, 64
	.other		__nv_reservedSMEM_offset_0_alias,@"STO_CUDA_RESERVED_SHARED STV_DEFAULT"
__nv_reservedSMEM_offset_0_alias:
	.zero		0
	.zero		64


//--------------------- .nv.constant0.hint_gen_kernel_opt --------------------------
	.section	.nv.constant0.hint_gen_kernel_opt,"a",@progbits
	.sectionflags	@""
	.align	4
.nv.constant0.hint_gen_kernel_opt:
	.zero		968


//--------------------- .nv.constant0.hint_gen_kernel_tiled --------------------------
	.section	.nv.constant0.hint_gen_kernel_tiled,"a",@progbits
	.sectionflags	@""
	.align	4
.nv.constant0.hint_gen_kernel_tiled:
	.zero		968


//--------------------- .nv.constant0.hint_gen_kernel --------------------------
	.section	.nv.constant0.hint_gen_kernel,"a",@progbits
	.sectionflags	@""
	.align	4
.nv.constant0.hint_gen_kernel:
	.zero		968


//--------------------- .nv.constant0.hint_gen_kernel_warp --------------------------
	.section	.nv.constant0.hint_gen_kernel_warp,"a",@progbits
	.sectionflags	@""
	.align	4
.nv.constant0.hint_gen_kernel_warp:
	.zero		968


//--------------------- SYMBOLS --------------------------

	.type		.nv.reservedSmem.offset0,@object
	.size		.nv.reservedSmem.offset0,0x4
